//
// Generated by NVIDIA NVVM Compiler
//
// Compiler Build ID: CL-36424714
// Cuda compilation tools, release 13.0, V13.0.88
// Based on NVVM 20.0.0
//

.version 9.0
.target sm_100
.address_size 64

	// .globl	vox_attn_q4_kv8_fp16
// _ZZ31vox_attn_q4_kv8_fp16_v3_partialE3shK has been demoted
// _ZZ31vox_attn_q4_kv8_fp16_v3_partialE3shV has been demoted
// _ZZ35vox_attn_q4_kv8_fp16_dyn_v3_partialE3shK has been demoted
// _ZZ35vox_attn_q4_kv8_fp16_dyn_v3_partialE3shV has been demoted
// _ZZ31vox_attn_q4_kv8_fp16_v4_partialE3shK has been demoted
// _ZZ31vox_attn_q4_kv8_fp16_v4_partialE3shV has been demoted
// _ZZ35vox_attn_q4_kv8_fp16_dyn_v4_partialE3shK has been demoted
// _ZZ35vox_attn_q4_kv8_fp16_dyn_v4_partialE3shV has been demoted
// _ZZ16vox_rms_norm_f32E2sh has been demoted
// _ZZ20vox_rms_norm_to_bf16E2sh has been demoted
// _ZZ24vox_rms_norm_to_bf16_adaE2sh has been demoted
// _ZZ14vox_argmax_f32E6sh_val has been demoted
// _ZZ14vox_argmax_f32E6sh_idx has been demoted
// _ZZ25vox_logits_best_bf16_top1E11sh_best_val has been demoted
// _ZZ25vox_logits_best_bf16_top1E11sh_best_idx has been demoted
// _ZZ37vox_masked_softmax_causal_inplace_f32E7sh_warp has been demoted
// _ZZ37vox_masked_softmax_causal_inplace_f32E6sh_sum has been demoted
.extern .shared .align 16 .b8 shx[];
.global .align 4 .b8 __cudart_i2opi_f[24] = {65, 144, 67, 60, 153, 149, 98, 219, 192, 221, 52, 245, 209, 87, 39, 252, 41, 21, 68, 78, 110, 131, 249, 162};

.visible .entry vox_attn_q4_kv8_fp16(
	.param .u64 .ptr .align 1 vox_attn_q4_kv8_fp16_param_0,
	.param .u64 .ptr .align 1 vox_attn_q4_kv8_fp16_param_1,
	.param .u64 .ptr .align 1 vox_attn_q4_kv8_fp16_param_2,
	.param .u64 .ptr .align 1 vox_attn_q4_kv8_fp16_param_3,
	.param .u32 vox_attn_q4_kv8_fp16_param_4,
	.param .u32 vox_attn_q4_kv8_fp16_param_5,
	.param .f32 vox_attn_q4_kv8_fp16_param_6
)
{
	.reg .pred 	%p<20>;
	.reg .b16 	%rs<9>;
	.reg .b32 	%r<51>;
	.reg .b32 	%f<96>;
	.reg .b64 	%rd<28>;

	ld.param.u64 	%rd8, [vox_attn_q4_kv8_fp16_param_0];
	ld.param.u64 	%rd9, [vox_attn_q4_kv8_fp16_param_1];
	ld.param.u64 	%rd10, [vox_attn_q4_kv8_fp16_param_2];
	ld.param.u64 	%rd11, [vox_attn_q4_kv8_fp16_param_3];
	ld.param.u32 	%r17, [vox_attn_q4_kv8_fp16_param_4];
	ld.param.u32 	%r18, [vox_attn_q4_kv8_fp16_param_5];
	ld.param.f32 	%f37, [vox_attn_q4_kv8_fp16_param_6];
	mov.u32 	%r1, %ctaid.x;
	mov.u32 	%r2, %tid.x;
	or.b32  	%r19, %r1, %r2;
	and.b32  	%r20, %r19, 2147483616;
	setp.ne.s32 	%p1, %r20, 0;
	@%p1 bra 	$L__BB0_14;
	cvta.to.global.u64 	%rd12, %rd9;
	shl.b32 	%r21, %r1, 7;
	add.s32 	%r3, %r21, %r2;
	mul.wide.u32 	%rd13, %r3, 4;
	add.s64 	%rd1, %rd12, %rd13;
	setp.gt.s32 	%p2, %r18, 0;
	sub.s32 	%r22, %r17, %r18;
	max.s32 	%r23, %r22, 0;
	selp.b32 	%r46, %r23, 0, %p2;
	setp.le.s32 	%p3, %r17, %r46;
	mov.f32 	%f86, 0f00000000;
	mov.f32 	%f82, %f86;
	mov.f32 	%f81, %f86;
	mov.f32 	%f80, %f86;
	mov.f32 	%f79, %f86;
	@%p3 bra 	$L__BB0_11;
	ld.global.f32 	%f1, [%rd1];
	ld.global.f32 	%f2, [%rd1+128];
	ld.global.f32 	%f3, [%rd1+256];
	ld.global.f32 	%f4, [%rd1+384];
	shr.u32 	%r24, %r1, 2;
	mul.wide.u32 	%rd14, %r24, 128;
	cvt.u64.u32 	%rd15, %r2;
	mul.wide.u32 	%rd16, %r46, 1024;
	add.s64 	%rd17, %rd16, %rd14;
	add.s64 	%rd18, %rd17, %rd15;
	shl.b64 	%rd19, %rd18, 1;
	add.s64 	%rd20, %rd19, 128;
	cvta.to.global.u64 	%rd21, %rd10;
	add.s64 	%rd27, %rd21, %rd20;
	cvta.to.global.u64 	%rd22, %rd11;
	add.s64 	%rd26, %rd22, %rd20;
	max.s32 	%r5, %r17, %r46;
	mov.f32 	%f85, 0fF149F2CA;
	mov.f32 	%f79, 0f00000000;
	mov.f32 	%f80, %f79;
	mov.f32 	%f81, %f79;
	mov.f32 	%f82, %f79;
	mov.f32 	%f86, %f79;
$L__BB0_3:
	setp.ne.s32 	%p4, %r2, 0;
	ld.global.u16 	%rs1, [%rd27+-128];
	// begin inline asm
	{  cvt.f32.f16 %f41, %rs1;}

	// end inline asm
	ld.global.u16 	%rs2, [%rd27+-64];
	// begin inline asm
	{  cvt.f32.f16 %f42, %rs2;}

	// end inline asm
	ld.global.u16 	%rs3, [%rd27];
	// begin inline asm
	{  cvt.f32.f16 %f43, %rs3;}

	// end inline asm
	ld.global.u16 	%rs4, [%rd27+64];
	// begin inline asm
	{  cvt.f32.f16 %f44, %rs4;}

	// end inline asm
	mul.f32 	%f45, %f2, %f42;
	fma.rn.f32 	%f46, %f1, %f41, %f45;
	fma.rn.f32 	%f47, %f3, %f43, %f46;
	fma.rn.f32 	%f48, %f4, %f44, %f47;
	mov.b32 	%r27, %f48;
	shfl.sync.down.b32	%r28|%p5, %r27, 16, 31, -1;
	mov.b32 	%f49, %r28;
	add.f32 	%f50, %f48, %f49;
	mov.b32 	%r29, %f50;
	shfl.sync.down.b32	%r30|%p6, %r29, 8, 31, -1;
	mov.b32 	%f51, %r30;
	add.f32 	%f52, %f50, %f51;
	mov.b32 	%r31, %f52;
	shfl.sync.down.b32	%r32|%p7, %r31, 4, 31, -1;
	mov.b32 	%f53, %r32;
	add.f32 	%f54, %f52, %f53;
	mov.b32 	%r33, %f54;
	shfl.sync.down.b32	%r34|%p8, %r33, 2, 31, -1;
	mov.b32 	%f55, %r34;
	add.f32 	%f56, %f54, %f55;
	mov.b32 	%r35, %f56;
	shfl.sync.down.b32	%r36|%p9, %r35, 1, 31, -1;
	mov.b32 	%f57, %r36;
	add.f32 	%f58, %f56, %f57;
	mov.b32 	%r37, %f58;
	shfl.sync.idx.b32	%r38|%p10, %r37, 0, 31, -1;
	mov.b32 	%f59, %r38;
	mul.f32 	%f11, %f37, %f59;
	mov.b32 	%r48, 1065353216;
	mov.b32 	%r49, 0;
	mov.u32 	%r47, %r49;
	@%p4 bra 	$L__BB0_7;
	setp.leu.f32 	%p11, %f11, %f85;
	@%p11 bra 	$L__BB0_6;
	sub.f32 	%f63, %f85, %f11;
	mul.f32 	%f64, %f63, 0f3FB8AA3B;
	ex2.approx.f32 	%f65, %f64;
	fma.rn.f32 	%f86, %f86, %f65, 0f3F800000;
	mov.b32 	%r48, %f65;
	mov.b32 	%r49, 1;
	mov.b32 	%r47, 1065353216;
	mov.f32 	%f85, %f11;
	bra.uni 	$L__BB0_7;
$L__BB0_6:
	sub.f32 	%f60, %f11, %f85;
	mul.f32 	%f61, %f60, 0f3FB8AA3B;
	ex2.approx.f32 	%f62, %f61;
	add.f32 	%f86, %f86, %f62;
	mov.b32 	%r47, %f62;
$L__BB0_7:
	shfl.sync.idx.b32	%r12|%p12, %r47, 0, 31, -1;
	shfl.sync.idx.b32	%r13|%p13, %r48, 0, 31, -1;
	shfl.sync.idx.b32	%r43|%p14, %r49, 0, 31, -1;
	ld.global.u16 	%rs5, [%rd26+-128];
	// begin inline asm
	{  cvt.f32.f16 %f66, %rs5;}

	// end inline asm
	ld.global.u16 	%rs6, [%rd26+-64];
	// begin inline asm
	{  cvt.f32.f16 %f67, %rs6;}

	// end inline asm
	ld.global.u16 	%rs7, [%rd26];
	// begin inline asm
	{  cvt.f32.f16 %f68, %rs7;}

	// end inline asm
	ld.global.u16 	%rs8, [%rd26+64];
	// begin inline asm
	{  cvt.f32.f16 %f69, %rs8;}

	// end inline asm
	setp.eq.s32 	%p15, %r43, 0;
	@%p15 bra 	$L__BB0_9;
	mov.b32 	%f70, %r13;
	fma.rn.f32 	%f82, %f82, %f70, %f66;
	fma.rn.f32 	%f81, %f81, %f70, %f67;
	fma.rn.f32 	%f80, %f80, %f70, %f68;
	fma.rn.f32 	%f79, %f79, %f70, %f69;
	bra.uni 	$L__BB0_10;
$L__BB0_9:
	mov.b32 	%f71, %r12;
	fma.rn.f32 	%f82, %f66, %f71, %f82;
	fma.rn.f32 	%f81, %f67, %f71, %f81;
	fma.rn.f32 	%f80, %f68, %f71, %f80;
	fma.rn.f32 	%f79, %f69, %f71, %f79;
$L__BB0_10:
	add.s32 	%r46, %r46, 1;
	add.s64 	%rd27, %rd27, 2048;
	add.s64 	%rd26, %rd26, 2048;
	setp.lt.u32 	%p16, %r46, %r5;
	@%p16 bra 	$L__BB0_3;
$L__BB0_11:
	setp.ne.s32 	%p17, %r2, 0;
	mov.b32 	%r50, 0;
	@%p17 bra 	$L__BB0_13;
	setp.gt.f32 	%p18, %f86, 0f00000000;
	rcp.rn.f32 	%f72, %f86;
	selp.f32 	%f73, %f72, 0f00000000, %p18;
	mov.b32 	%r50, %f73;
$L__BB0_13:
	shfl.sync.idx.b32	%r45|%p19, %r50, 0, 31, -1;
	mov.b32 	%f74, %r45;
	mul.f32 	%f75, %f82, %f74;
	cvta.to.global.u64 	%rd23, %rd8;
	add.s64 	%rd25, %rd23, %rd13;
	st.global.f32 	[%rd25], %f75;
	mul.f32 	%f76, %f81, %f74;
	st.global.f32 	[%rd25+128], %f76;
	mul.f32 	%f77, %f80, %f74;
	st.global.f32 	[%rd25+256], %f77;
	mul.f32 	%f78, %f79, %f74;
	st.global.f32 	[%rd25+384], %f78;
$L__BB0_14:
	ret;

}
	// .globl	vox_attn_q4_kv8_f32
.visible .entry vox_attn_q4_kv8_f32(
	.param .u64 .ptr .align 1 vox_attn_q4_kv8_f32_param_0,
	.param .u64 .ptr .align 1 vox_attn_q4_kv8_f32_param_1,
	.param .u64 .ptr .align 1 vox_attn_q4_kv8_f32_param_2,
	.param .u64 .ptr .align 1 vox_attn_q4_kv8_f32_param_3,
	.param .u32 vox_attn_q4_kv8_f32_param_4,
	.param .u32 vox_attn_q4_kv8_f32_param_5,
	.param .f32 vox_attn_q4_kv8_f32_param_6
)
{
	.reg .pred 	%p<20>;
	.reg .b32 	%r<51>;
	.reg .b32 	%f<92>;
	.reg .b64 	%rd<28>;

	ld.param.u64 	%rd8, [vox_attn_q4_kv8_f32_param_0];
	ld.param.u64 	%rd9, [vox_attn_q4_kv8_f32_param_1];
	ld.param.u64 	%rd10, [vox_attn_q4_kv8_f32_param_2];
	ld.param.u64 	%rd11, [vox_attn_q4_kv8_f32_param_3];
	ld.param.u32 	%r17, [vox_attn_q4_kv8_f32_param_4];
	ld.param.u32 	%r18, [vox_attn_q4_kv8_f32_param_5];
	ld.param.f32 	%f37, [vox_attn_q4_kv8_f32_param_6];
	mov.u32 	%r1, %ctaid.x;
	mov.u32 	%r2, %tid.x;
	or.b32  	%r19, %r1, %r2;
	and.b32  	%r20, %r19, 2147483616;
	setp.ne.s32 	%p1, %r20, 0;
	@%p1 bra 	$L__BB1_14;
	cvta.to.global.u64 	%rd12, %rd9;
	shl.b32 	%r21, %r1, 7;
	add.s32 	%r3, %r21, %r2;
	mul.wide.u32 	%rd13, %r3, 4;
	add.s64 	%rd1, %rd12, %rd13;
	setp.gt.s32 	%p2, %r18, 0;
	sub.s32 	%r22, %r17, %r18;
	max.s32 	%r23, %r22, 0;
	selp.b32 	%r46, %r23, 0, %p2;
	setp.le.s32 	%p3, %r17, %r46;
	mov.f32 	%f82, 0f00000000;
	mov.f32 	%f78, %f82;
	mov.f32 	%f77, %f82;
	mov.f32 	%f76, %f82;
	mov.f32 	%f75, %f82;
	@%p3 bra 	$L__BB1_11;
	ld.global.f32 	%f1, [%rd1];
	ld.global.f32 	%f2, [%rd1+128];
	ld.global.f32 	%f3, [%rd1+256];
	ld.global.f32 	%f4, [%rd1+384];
	shr.u32 	%r24, %r1, 2;
	mul.wide.u32 	%rd14, %r24, 128;
	cvt.u64.u32 	%rd15, %r2;
	mul.wide.u32 	%rd16, %r46, 1024;
	add.s64 	%rd17, %rd16, %rd14;
	add.s64 	%rd18, %rd17, %rd15;
	shl.b64 	%rd19, %rd18, 2;
	add.s64 	%rd20, %rd19, 256;
	cvta.to.global.u64 	%rd21, %rd10;
	add.s64 	%rd27, %rd21, %rd20;
	cvta.to.global.u64 	%rd22, %rd11;
	add.s64 	%rd26, %rd22, %rd20;
	max.s32 	%r5, %r17, %r46;
	mov.f32 	%f81, 0fF149F2CA;
	mov.f32 	%f75, 0f00000000;
	mov.f32 	%f76, %f75;
	mov.f32 	%f77, %f75;
	mov.f32 	%f78, %f75;
	mov.f32 	%f82, %f75;
$L__BB1_3:
	setp.ne.s32 	%p4, %r2, 0;
	ld.global.f32 	%f41, [%rd27+-256];
	ld.global.f32 	%f42, [%rd27+-128];
	ld.global.f32 	%f43, [%rd27];
	ld.global.f32 	%f44, [%rd27+128];
	mul.f32 	%f45, %f2, %f42;
	fma.rn.f32 	%f46, %f1, %f41, %f45;
	fma.rn.f32 	%f47, %f3, %f43, %f46;
	fma.rn.f32 	%f48, %f4, %f44, %f47;
	mov.b32 	%r27, %f48;
	shfl.sync.down.b32	%r28|%p5, %r27, 16, 31, -1;
	mov.b32 	%f49, %r28;
	add.f32 	%f50, %f48, %f49;
	mov.b32 	%r29, %f50;
	shfl.sync.down.b32	%r30|%p6, %r29, 8, 31, -1;
	mov.b32 	%f51, %r30;
	add.f32 	%f52, %f50, %f51;
	mov.b32 	%r31, %f52;
	shfl.sync.down.b32	%r32|%p7, %r31, 4, 31, -1;
	mov.b32 	%f53, %r32;
	add.f32 	%f54, %f52, %f53;
	mov.b32 	%r33, %f54;
	shfl.sync.down.b32	%r34|%p8, %r33, 2, 31, -1;
	mov.b32 	%f55, %r34;
	add.f32 	%f56, %f54, %f55;
	mov.b32 	%r35, %f56;
	shfl.sync.down.b32	%r36|%p9, %r35, 1, 31, -1;
	mov.b32 	%f57, %r36;
	add.f32 	%f58, %f56, %f57;
	mov.b32 	%r37, %f58;
	shfl.sync.idx.b32	%r38|%p10, %r37, 0, 31, -1;
	mov.b32 	%f59, %r38;
	mul.f32 	%f11, %f37, %f59;
	mov.b32 	%r48, 1065353216;
	mov.b32 	%r49, 0;
	mov.u32 	%r47, %r49;
	@%p4 bra 	$L__BB1_7;
	setp.leu.f32 	%p11, %f11, %f81;
	@%p11 bra 	$L__BB1_6;
	sub.f32 	%f63, %f81, %f11;
	mul.f32 	%f64, %f63, 0f3FB8AA3B;
	ex2.approx.f32 	%f65, %f64;
	fma.rn.f32 	%f82, %f82, %f65, 0f3F800000;
	mov.b32 	%r48, %f65;
	mov.b32 	%r49, 1;
	mov.b32 	%r47, 1065353216;
	mov.f32 	%f81, %f11;
	bra.uni 	$L__BB1_7;
$L__BB1_6:
	sub.f32 	%f60, %f11, %f81;
	mul.f32 	%f61, %f60, 0f3FB8AA3B;
	ex2.approx.f32 	%f62, %f61;
	add.f32 	%f82, %f82, %f62;
	mov.b32 	%r47, %f62;
$L__BB1_7:
	shfl.sync.idx.b32	%r12|%p12, %r47, 0, 31, -1;
	shfl.sync.idx.b32	%r13|%p13, %r48, 0, 31, -1;
	shfl.sync.idx.b32	%r43|%p14, %r49, 0, 31, -1;
	ld.global.f32 	%f16, [%rd26+-256];
	ld.global.f32 	%f17, [%rd26+-128];
	ld.global.f32 	%f18, [%rd26];
	ld.global.f32 	%f19, [%rd26+128];
	setp.eq.s32 	%p15, %r43, 0;
	@%p15 bra 	$L__BB1_9;
	mov.b32 	%f66, %r13;
	fma.rn.f32 	%f78, %f78, %f66, %f16;
	fma.rn.f32 	%f77, %f77, %f66, %f17;
	fma.rn.f32 	%f76, %f76, %f66, %f18;
	fma.rn.f32 	%f75, %f75, %f66, %f19;
	bra.uni 	$L__BB1_10;
$L__BB1_9:
	mov.b32 	%f67, %r12;
	fma.rn.f32 	%f78, %f16, %f67, %f78;
	fma.rn.f32 	%f77, %f17, %f67, %f77;
	fma.rn.f32 	%f76, %f18, %f67, %f76;
	fma.rn.f32 	%f75, %f19, %f67, %f75;
$L__BB1_10:
	add.s32 	%r46, %r46, 1;
	add.s64 	%rd27, %rd27, 4096;
	add.s64 	%rd26, %rd26, 4096;
	setp.lt.u32 	%p16, %r46, %r5;
	@%p16 bra 	$L__BB1_3;
$L__BB1_11:
	setp.ne.s32 	%p17, %r2, 0;
	mov.b32 	%r50, 0;
	@%p17 bra 	$L__BB1_13;
	setp.gt.f32 	%p18, %f82, 0f00000000;
	rcp.rn.f32 	%f68, %f82;
	selp.f32 	%f69, %f68, 0f00000000, %p18;
	mov.b32 	%r50, %f69;
$L__BB1_13:
	shfl.sync.idx.b32	%r45|%p19, %r50, 0, 31, -1;
	mov.b32 	%f70, %r45;
	mul.f32 	%f71, %f78, %f70;
	cvta.to.global.u64 	%rd23, %rd8;
	add.s64 	%rd25, %rd23, %rd13;
	st.global.f32 	[%rd25], %f71;
	mul.f32 	%f72, %f77, %f70;
	st.global.f32 	[%rd25+128], %f72;
	mul.f32 	%f73, %f76, %f70;
	st.global.f32 	[%rd25+256], %f73;
	mul.f32 	%f74, %f75, %f70;
	st.global.f32 	[%rd25+384], %f74;
$L__BB1_14:
	ret;

}
	// .globl	vox_attn_q4_kv8_fp16_v2
.visible .entry vox_attn_q4_kv8_fp16_v2(
	.param .u64 .ptr .align 1 vox_attn_q4_kv8_fp16_v2_param_0,
	.param .u64 .ptr .align 1 vox_attn_q4_kv8_fp16_v2_param_1,
	.param .u64 .ptr .align 1 vox_attn_q4_kv8_fp16_v2_param_2,
	.param .u64 .ptr .align 1 vox_attn_q4_kv8_fp16_v2_param_3,
	.param .u32 vox_attn_q4_kv8_fp16_v2_param_4,
	.param .u32 vox_attn_q4_kv8_fp16_v2_param_5,
	.param .f32 vox_attn_q4_kv8_fp16_v2_param_6
)
{
	.reg .pred 	%p<47>;
	.reg .b32 	%r<139>;
	.reg .b32 	%f<232>;
	.reg .b64 	%rd<44>;

	ld.param.u64 	%rd11, [vox_attn_q4_kv8_fp16_v2_param_0];
	ld.param.u64 	%rd12, [vox_attn_q4_kv8_fp16_v2_param_1];
	ld.param.u64 	%rd13, [vox_attn_q4_kv8_fp16_v2_param_2];
	ld.param.u64 	%rd14, [vox_attn_q4_kv8_fp16_v2_param_3];
	ld.param.u32 	%r35, [vox_attn_q4_kv8_fp16_v2_param_4];
	ld.param.u32 	%r36, [vox_attn_q4_kv8_fp16_v2_param_5];
	ld.param.f32 	%f86, [vox_attn_q4_kv8_fp16_v2_param_6];
	cvta.to.global.u64 	%rd1, %rd14;
	cvta.to.global.u64 	%rd2, %rd13;
	mov.u32 	%r1, %ctaid.x;
	mov.u32 	%r2, %tid.x;
	or.b32  	%r37, %r1, %r2;
	and.b32  	%r38, %r37, 2147483616;
	setp.ne.s32 	%p1, %r38, 0;
	@%p1 bra 	$L__BB2_30;
	cvta.to.global.u64 	%rd15, %rd12;
	shl.b32 	%r3, %r1, 7;
	mul.wide.u32 	%rd16, %r3, 4;
	add.s64 	%rd17, %rd15, %rd16;
	mul.wide.u32 	%rd18, %r2, 16;
	add.s64 	%rd19, %rd17, %rd18;
	ld.global.v4.f32 	{%f1, %f2, %f3, %f4}, [%rd19];
	setp.gt.s32 	%p2, %r36, 0;
	sub.s32 	%r39, %r35, %r36;
	max.s32 	%r40, %r39, 0;
	selp.b32 	%r130, %r40, 0, %p2;
	max.s32 	%r5, %r35, %r130;
	setp.le.s32 	%p3, %r35, %r130;
	mov.f32 	%f216, 0f00000000;
	mov.f32 	%f212, %f216;
	mov.f32 	%f211, %f216;
	mov.f32 	%f210, %f216;
	mov.f32 	%f209, %f216;
	@%p3 bra 	$L__BB2_27;
	shl.b32 	%r6, %r2, 1;
	shr.u32 	%r7, %r1, 2;
	mul.wide.u32 	%rd3, %r7, 64;
	add.s32 	%r8, %r130, 1;
	max.u32 	%r41, %r5, %r8;
	sub.s32 	%r42, %r41, %r130;
	and.b32  	%r43, %r42, 1;
	setp.eq.b32 	%p4, %r43, 1;
	not.pred 	%p5, %p4;
	mov.f32 	%f215, 0fF149F2CA;
	mov.f32 	%f209, 0f00000000;
	mov.f32 	%f196, 0fF149F2CA;
	mov.f32 	%f210, %f209;
	mov.f32 	%f211, %f209;
	mov.f32 	%f212, %f209;
	mov.f32 	%f216, %f209;
	@%p5 bra 	$L__BB2_10;
	setp.ne.s32 	%p6, %r2, 0;
	mul.wide.u32 	%rd4, %r130, 2048;
	shl.b64 	%rd20, %rd3, 2;
	add.s64 	%rd21, %rd2, %rd20;
	add.s64 	%rd22, %rd21, %rd4;
	mul.wide.u32 	%rd23, %r6, 4;
	add.s64 	%rd24, %rd22, %rd23;
	ld.global.u32 	%r44, [%rd24];
	// begin inline asm
	{.reg .f16 low,high;
  mov.b32 {low,high},%r44;
  cvt.f32.f16 %f91, low;}

	// end inline asm
	// begin inline asm
	{.reg .f16 low,high;
  mov.b32 {low,high},%r44;
  cvt.f32.f16 %f92, high;}

	// end inline asm
	ld.global.u32 	%r46, [%rd24+4];
	// begin inline asm
	{.reg .f16 low,high;
  mov.b32 {low,high},%r46;
  cvt.f32.f16 %f93, low;}

	// end inline asm
	// begin inline asm
	{.reg .f16 low,high;
  mov.b32 {low,high},%r46;
  cvt.f32.f16 %f94, high;}

	// end inline asm
	mul.f32 	%f97, %f2, %f92;
	fma.rn.f32 	%f98, %f1, %f91, %f97;
	fma.rn.f32 	%f99, %f3, %f93, %f98;
	fma.rn.f32 	%f100, %f4, %f94, %f99;
	mov.b32 	%r50, %f100;
	shfl.sync.down.b32	%r51|%p7, %r50, 16, 31, -1;
	mov.b32 	%f101, %r51;
	add.f32 	%f102, %f100, %f101;
	mov.b32 	%r52, %f102;
	shfl.sync.down.b32	%r53|%p8, %r52, 8, 31, -1;
	mov.b32 	%f103, %r53;
	add.f32 	%f104, %f102, %f103;
	mov.b32 	%r54, %f104;
	shfl.sync.down.b32	%r55|%p9, %r54, 4, 31, -1;
	mov.b32 	%f105, %r55;
	add.f32 	%f106, %f104, %f105;
	mov.b32 	%r56, %f106;
	shfl.sync.down.b32	%r57|%p10, %r56, 2, 31, -1;
	mov.b32 	%f107, %r57;
	add.f32 	%f108, %f106, %f107;
	mov.b32 	%r58, %f108;
	shfl.sync.down.b32	%r59|%p11, %r58, 1, 31, -1;
	mov.b32 	%f109, %r59;
	add.f32 	%f110, %f108, %f109;
	mov.b32 	%r60, %f110;
	shfl.sync.idx.b32	%r61|%p12, %r60, 0, 31, -1;
	mov.b32 	%f111, %r61;
	mul.f32 	%f5, %f86, %f111;
	mov.b32 	%r128, 1065353216;
	mov.b32 	%r129, 0;
	mov.f32 	%f216, 0f00000000;
	mov.u32 	%r127, %r129;
	@%p6 bra 	$L__BB2_7;
	setp.gt.f32 	%p13, %f5, 0fF149F2CA;
	@%p13 bra 	$L__BB2_6;
	add.f32 	%f113, %f5, 0f7149F2CA;
	mul.f32 	%f114, %f113, 0f3FB8AA3B;
	ex2.approx.f32 	%f115, %f114;
	add.f32 	%f216, %f115, 0f00000000;
	mov.b32 	%r127, %f115;
	bra.uni 	$L__BB2_7;
$L__BB2_6:
	mov.f32 	%f116, 0fF149F2CA;
	sub.f32 	%f117, %f116, %f5;
	mul.f32 	%f118, %f117, 0f3FB8AA3B;
	ex2.approx.f32 	%f119, %f118;
	fma.rn.f32 	%f216, %f119, 0f00000000, 0f3F800000;
	mov.b32 	%r128, %f119;
	mov.b32 	%r129, 1;
	mov.b32 	%r127, 1065353216;
	mov.f32 	%f196, %f5;
$L__BB2_7:
	shfl.sync.idx.b32	%r14|%p14, %r127, 0, 31, -1;
	shfl.sync.idx.b32	%r15|%p15, %r128, 0, 31, -1;
	shfl.sync.idx.b32	%r70|%p16, %r129, 0, 31, -1;
	add.s64 	%rd26, %rd1, %rd20;
	add.s64 	%rd27, %rd26, %rd4;
	mul.wide.u32 	%rd28, %r6, 4;
	add.s64 	%rd29, %rd27, %rd28;
	ld.global.u32 	%r66, [%rd29];
	// begin inline asm
	{.reg .f16 low,high;
  mov.b32 {low,high},%r66;
  cvt.f32.f16 %f120, low;}

	// end inline asm
	// begin inline asm
	{.reg .f16 low,high;
  mov.b32 {low,high},%r66;
  cvt.f32.f16 %f121, high;}

	// end inline asm
	ld.global.u32 	%r68, [%rd29+4];
	// begin inline asm
	{.reg .f16 low,high;
  mov.b32 {low,high},%r68;
  cvt.f32.f16 %f122, low;}

	// end inline asm
	// begin inline asm
	{.reg .f16 low,high;
  mov.b32 {low,high},%r68;
  cvt.f32.f16 %f123, high;}

	// end inline asm
	setp.eq.s32 	%p17, %r70, 0;
	@%p17 bra 	$L__BB2_9;
	mov.b32 	%f124, %r15;
	fma.rn.f32 	%f212, %f124, 0f00000000, %f120;
	fma.rn.f32 	%f211, %f124, 0f00000000, %f121;
	fma.rn.f32 	%f210, %f124, 0f00000000, %f122;
	fma.rn.f32 	%f209, %f124, 0f00000000, %f123;
	mov.u32 	%r130, %r8;
	mov.f32 	%f215, %f196;
	bra.uni 	$L__BB2_10;
$L__BB2_9:
	mov.b32 	%f125, %r14;
	fma.rn.f32 	%f212, %f120, %f125, 0f00000000;
	fma.rn.f32 	%f211, %f121, %f125, 0f00000000;
	fma.rn.f32 	%f210, %f122, %f125, 0f00000000;
	fma.rn.f32 	%f209, %f123, %f125, 0f00000000;
	mov.u32 	%r130, %r8;
	mov.f32 	%f215, %f196;
$L__BB2_10:
	setp.le.s32 	%p18, %r35, %r8;
	@%p18 bra 	$L__BB2_27;
	mul.wide.u32 	%rd30, %r130, 2048;
	mul.wide.u32 	%rd31, %r7, 256;
	add.s64 	%rd32, %rd30, %rd31;
	mul.wide.u32 	%rd33, %r2, 8;
	add.s64 	%rd34, %rd32, %rd33;
	add.s64 	%rd35, %rd34, %rd2;
	add.s64 	%rd43, %rd35, 2052;
	add.s64 	%rd36, %rd34, %rd1;
	add.s64 	%rd42, %rd36, 2048;
$L__BB2_12:
	setp.ne.s32 	%p19, %r2, 0;
	ld.global.u32 	%r71, [%rd43+-2052];
	// begin inline asm
	{.reg .f16 low,high;
  mov.b32 {low,high},%r71;
  cvt.f32.f16 %f126, low;}

	// end inline asm
	// begin inline asm
	{.reg .f16 low,high;
  mov.b32 {low,high},%r71;
  cvt.f32.f16 %f127, high;}

	// end inline asm
	ld.global.u32 	%r73, [%rd43+-2048];
	// begin inline asm
	{.reg .f16 low,high;
  mov.b32 {low,high},%r73;
  cvt.f32.f16 %f128, low;}

	// end inline asm
	// begin inline asm
	{.reg .f16 low,high;
  mov.b32 {low,high},%r73;
  cvt.f32.f16 %f129, high;}

	// end inline asm
	mul.f32 	%f130, %f2, %f127;
	fma.rn.f32 	%f131, %f1, %f126, %f130;
	fma.rn.f32 	%f132, %f3, %f128, %f131;
	fma.rn.f32 	%f133, %f4, %f129, %f132;
	mov.b32 	%r77, %f133;
	shfl.sync.down.b32	%r78|%p20, %r77, 16, 31, -1;
	mov.b32 	%f134, %r78;
	add.f32 	%f135, %f133, %f134;
	mov.b32 	%r79, %f135;
	shfl.sync.down.b32	%r80|%p21, %r79, 8, 31, -1;
	mov.b32 	%f136, %r80;
	add.f32 	%f137, %f135, %f136;
	mov.b32 	%r81, %f137;
	shfl.sync.down.b32	%r82|%p22, %r81, 4, 31, -1;
	mov.b32 	%f138, %r82;
	add.f32 	%f139, %f137, %f138;
	mov.b32 	%r83, %f139;
	shfl.sync.down.b32	%r84|%p23, %r83, 2, 31, -1;
	mov.b32 	%f140, %r84;
	add.f32 	%f141, %f139, %f140;
	mov.b32 	%r85, %f141;
	shfl.sync.down.b32	%r86|%p24, %r85, 1, 31, -1;
	mov.b32 	%f142, %r86;
	add.f32 	%f143, %f141, %f142;
	mov.b32 	%r87, %f143;
	shfl.sync.idx.b32	%r88|%p25, %r87, 0, 31, -1;
	mov.b32 	%f144, %r88;
	mul.f32 	%f39, %f86, %f144;
	mov.b32 	%r133, 1065353216;
	mov.b32 	%r134, 0;
	mov.u32 	%r132, %r134;
	@%p19 bra 	$L__BB2_16;
	setp.leu.f32 	%p26, %f39, %f215;
	@%p26 bra 	$L__BB2_15;
	sub.f32 	%f148, %f215, %f39;
	mul.f32 	%f149, %f148, 0f3FB8AA3B;
	ex2.approx.f32 	%f150, %f149;
	fma.rn.f32 	%f216, %f216, %f150, 0f3F800000;
	mov.b32 	%r133, %f150;
	mov.b32 	%r134, 1;
	mov.b32 	%r132, 1065353216;
	mov.f32 	%f215, %f39;
	bra.uni 	$L__BB2_16;
$L__BB2_15:
	sub.f32 	%f145, %f39, %f215;
	mul.f32 	%f146, %f145, 0f3FB8AA3B;
	ex2.approx.f32 	%f147, %f146;
	add.f32 	%f216, %f216, %f147;
	mov.b32 	%r132, %f147;
$L__BB2_16:
	shfl.sync.idx.b32	%r23|%p27, %r132, 0, 31, -1;
	shfl.sync.idx.b32	%r24|%p28, %r133, 0, 31, -1;
	shfl.sync.idx.b32	%r97|%p29, %r134, 0, 31, -1;
	ld.global.u32 	%r93, [%rd42+-2048];
	// begin inline asm
	{.reg .f16 low,high;
  mov.b32 {low,high},%r93;
  cvt.f32.f16 %f151, low;}

	// end inline asm
	// begin inline asm
	{.reg .f16 low,high;
  mov.b32 {low,high},%r93;
  cvt.f32.f16 %f152, high;}

	// end inline asm
	ld.global.u32 	%r95, [%rd42+-2044];
	// begin inline asm
	{.reg .f16 low,high;
  mov.b32 {low,high},%r95;
  cvt.f32.f16 %f153, low;}

	// end inline asm
	// begin inline asm
	{.reg .f16 low,high;
  mov.b32 {low,high},%r95;
  cvt.f32.f16 %f154, high;}

	// end inline asm
	setp.eq.s32 	%p30, %r97, 0;
	@%p30 bra 	$L__BB2_18;
	mov.b32 	%f155, %r24;
	fma.rn.f32 	%f217, %f212, %f155, %f151;
	fma.rn.f32 	%f218, %f211, %f155, %f152;
	fma.rn.f32 	%f219, %f210, %f155, %f153;
	fma.rn.f32 	%f220, %f209, %f155, %f154;
	bra.uni 	$L__BB2_19;
$L__BB2_18:
	mov.b32 	%f156, %r23;
	fma.rn.f32 	%f217, %f151, %f156, %f212;
	fma.rn.f32 	%f218, %f152, %f156, %f211;
	fma.rn.f32 	%f219, %f153, %f156, %f210;
	fma.rn.f32 	%f220, %f154, %f156, %f209;
$L__BB2_19:
	setp.ne.s32 	%p31, %r2, 0;
	ld.global.u32 	%r98, [%rd43+-4];
	// begin inline asm
	{.reg .f16 low,high;
  mov.b32 {low,high},%r98;
  cvt.f32.f16 %f157, low;}

	// end inline asm
	// begin inline asm
	{.reg .f16 low,high;
  mov.b32 {low,high},%r98;
  cvt.f32.f16 %f158, high;}

	// end inline asm
	ld.global.u32 	%r100, [%rd43];
	// begin inline asm
	{.reg .f16 low,high;
  mov.b32 {low,high},%r100;
  cvt.f32.f16 %f159, low;}

	// end inline asm
	// begin inline asm
	{.reg .f16 low,high;
  mov.b32 {low,high},%r100;
  cvt.f32.f16 %f160, high;}

	// end inline asm
	mul.f32 	%f161, %f2, %f158;
	fma.rn.f32 	%f162, %f1, %f157, %f161;
	fma.rn.f32 	%f163, %f3, %f159, %f162;
	fma.rn.f32 	%f164, %f4, %f160, %f163;
	mov.b32 	%r104, %f164;
	shfl.sync.down.b32	%r105|%p32, %r104, 16, 31, -1;
	mov.b32 	%f165, %r105;
	add.f32 	%f166, %f164, %f165;
	mov.b32 	%r106, %f166;
	shfl.sync.down.b32	%r107|%p33, %r106, 8, 31, -1;
	mov.b32 	%f167, %r107;
	add.f32 	%f168, %f166, %f167;
	mov.b32 	%r108, %f168;
	shfl.sync.down.b32	%r109|%p34, %r108, 4, 31, -1;
	mov.b32 	%f169, %r109;
	add.f32 	%f170, %f168, %f169;
	mov.b32 	%r110, %f170;
	shfl.sync.down.b32	%r111|%p35, %r110, 2, 31, -1;
	mov.b32 	%f171, %r111;
	add.f32 	%f172, %f170, %f171;
	mov.b32 	%r112, %f172;
	shfl.sync.down.b32	%r113|%p36, %r112, 1, 31, -1;
	mov.b32 	%f173, %r113;
	add.f32 	%f174, %f172, %f173;
	mov.b32 	%r114, %f174;
	shfl.sync.idx.b32	%r115|%p37, %r114, 0, 31, -1;
	mov.b32 	%f175, %r115;
	mul.f32 	%f60, %f86, %f175;
	mov.b32 	%r136, 1065353216;
	mov.b32 	%r137, 0;
	mov.u32 	%r135, %r137;
	@%p31 bra 	$L__BB2_23;
	setp.gt.f32 	%p38, %f60, %f215;
	@%p38 bra 	$L__BB2_22;
	sub.f32 	%f176, %f60, %f215;
	mul.f32 	%f177, %f176, 0f3FB8AA3B;
	ex2.approx.f32 	%f178, %f177;
	add.f32 	%f216, %f216, %f178;
	mov.b32 	%r135, %f178;
	bra.uni 	$L__BB2_23;
$L__BB2_22:
	sub.f32 	%f179, %f215, %f60;
	mul.f32 	%f180, %f179, 0f3FB8AA3B;
	ex2.approx.f32 	%f181, %f180;
	fma.rn.f32 	%f216, %f216, %f181, 0f3F800000;
	mov.b32 	%r136, %f181;
	mov.b32 	%r137, 1;
	mov.b32 	%r135, 1065353216;
	mov.f32 	%f215, %f60;
$L__BB2_23:
	shfl.sync.idx.b32	%r30|%p39, %r135, 0, 31, -1;
	shfl.sync.idx.b32	%r31|%p40, %r136, 0, 31, -1;
	shfl.sync.idx.b32	%r124|%p41, %r137, 0, 31, -1;
	ld.global.u32 	%r120, [%rd42];
	// begin inline asm
	{.reg .f16 low,high;
  mov.b32 {low,high},%r120;
  cvt.f32.f16 %f182, low;}

	// end inline asm
	// begin inline asm
	{.reg .f16 low,high;
  mov.b32 {low,high},%r120;
  cvt.f32.f16 %f183, high;}

	// end inline asm
	ld.global.u32 	%r122, [%rd42+4];
	// begin inline asm
	{.reg .f16 low,high;
  mov.b32 {low,high},%r122;
  cvt.f32.f16 %f184, low;}

	// end inline asm
	// begin inline asm
	{.reg .f16 low,high;
  mov.b32 {low,high},%r122;
  cvt.f32.f16 %f185, high;}

	// end inline asm
	setp.eq.s32 	%p42, %r124, 0;
	@%p42 bra 	$L__BB2_25;
	mov.b32 	%f186, %r31;
	fma.rn.f32 	%f212, %f217, %f186, %f182;
	fma.rn.f32 	%f211, %f218, %f186, %f183;
	fma.rn.f32 	%f210, %f219, %f186, %f184;
	fma.rn.f32 	%f209, %f220, %f186, %f185;
	bra.uni 	$L__BB2_26;
$L__BB2_25:
	mov.b32 	%f187, %r30;
	fma.rn.f32 	%f212, %f182, %f187, %f217;
	fma.rn.f32 	%f211, %f183, %f187, %f218;
	fma.rn.f32 	%f210, %f184, %f187, %f219;
	fma.rn.f32 	%f209, %f185, %f187, %f220;
$L__BB2_26:
	add.s32 	%r130, %r130, 2;
	add.s64 	%rd43, %rd43, 4096;
	add.s64 	%rd42, %rd42, 4096;
	setp.lt.u32 	%p43, %r130, %r5;
	@%p43 bra 	$L__BB2_12;
$L__BB2_27:
	setp.ne.s32 	%p44, %r2, 0;
	mov.b32 	%r138, 0;
	@%p44 bra 	$L__BB2_29;
	setp.gt.f32 	%p45, %f216, 0f00000000;
	rcp.rn.f32 	%f188, %f216;
	selp.f32 	%f189, %f188, 0f00000000, %p45;
	mov.b32 	%r138, %f189;
$L__BB2_29:
	shfl.sync.idx.b32	%r126|%p46, %r138, 0, 31, -1;
	mov.b32 	%f190, %r126;
	mul.f32 	%f191, %f212, %f190;
	mul.f32 	%f192, %f211, %f190;
	mul.f32 	%f193, %f210, %f190;
	mul.f32 	%f194, %f209, %f190;
	cvta.to.global.u64 	%rd37, %rd11;
	add.s64 	%rd39, %rd37, %rd16;
	add.s64 	%rd41, %rd39, %rd18;
	st.global.v4.f32 	[%rd41], {%f191, %f192, %f193, %f194};
$L__BB2_30:
	ret;

}
	// .globl	vox_attn_q4_kv8_f32_v2
.visible .entry vox_attn_q4_kv8_f32_v2(
	.param .u64 .ptr .align 1 vox_attn_q4_kv8_f32_v2_param_0,
	.param .u64 .ptr .align 1 vox_attn_q4_kv8_f32_v2_param_1,
	.param .u64 .ptr .align 1 vox_attn_q4_kv8_f32_v2_param_2,
	.param .u64 .ptr .align 1 vox_attn_q4_kv8_f32_v2_param_3,
	.param .u32 vox_attn_q4_kv8_f32_v2_param_4,
	.param .u32 vox_attn_q4_kv8_f32_v2_param_5,
	.param .f32 vox_attn_q4_kv8_f32_v2_param_6
)
{
	.reg .pred 	%p<47>;
	.reg .b32 	%r<114>;
	.reg .b32 	%f<220>;
	.reg .b64 	%rd<43>;

	ld.param.u64 	%rd11, [vox_attn_q4_kv8_f32_v2_param_0];
	ld.param.u64 	%rd12, [vox_attn_q4_kv8_f32_v2_param_1];
	ld.param.u64 	%rd13, [vox_attn_q4_kv8_f32_v2_param_2];
	ld.param.u64 	%rd14, [vox_attn_q4_kv8_f32_v2_param_3];
	ld.param.u32 	%r34, [vox_attn_q4_kv8_f32_v2_param_4];
	ld.param.u32 	%r35, [vox_attn_q4_kv8_f32_v2_param_5];
	ld.param.f32 	%f86, [vox_attn_q4_kv8_f32_v2_param_6];
	cvta.to.global.u64 	%rd1, %rd14;
	cvta.to.global.u64 	%rd2, %rd13;
	mov.u32 	%r1, %ctaid.x;
	mov.u32 	%r2, %tid.x;
	or.b32  	%r36, %r1, %r2;
	and.b32  	%r37, %r36, 2147483616;
	setp.ne.s32 	%p1, %r37, 0;
	@%p1 bra 	$L__BB3_30;
	cvta.to.global.u64 	%rd15, %rd12;
	shl.b32 	%r3, %r1, 7;
	mul.wide.u32 	%rd16, %r3, 4;
	add.s64 	%rd17, %rd15, %rd16;
	mul.wide.u32 	%rd18, %r2, 16;
	add.s64 	%rd19, %rd17, %rd18;
	ld.global.v4.f32 	{%f1, %f2, %f3, %f4}, [%rd19];
	setp.gt.s32 	%p2, %r35, 0;
	sub.s32 	%r38, %r34, %r35;
	max.s32 	%r39, %r38, 0;
	selp.b32 	%r105, %r39, 0, %p2;
	max.s32 	%r5, %r34, %r105;
	setp.le.s32 	%p3, %r34, %r105;
	mov.f32 	%f204, 0f00000000;
	mov.f32 	%f200, %f204;
	mov.f32 	%f199, %f204;
	mov.f32 	%f198, %f204;
	mov.f32 	%f197, %f204;
	@%p3 bra 	$L__BB3_27;
	cvt.u64.u32 	%rd3, %r2;
	shr.u32 	%r6, %r1, 2;
	add.s32 	%r7, %r105, 1;
	max.u32 	%r40, %r5, %r7;
	sub.s32 	%r41, %r40, %r105;
	and.b32  	%r42, %r41, 1;
	setp.eq.b32 	%p4, %r42, 1;
	not.pred 	%p5, %p4;
	mov.f32 	%f203, 0fF149F2CA;
	mov.f32 	%f197, 0f00000000;
	mov.f32 	%f184, 0fF149F2CA;
	mov.f32 	%f198, %f197;
	mov.f32 	%f199, %f197;
	mov.f32 	%f200, %f197;
	mov.f32 	%f204, %f197;
	@%p5 bra 	$L__BB3_10;
	setp.ne.s32 	%p6, %r2, 0;
	mul.wide.u32 	%rd20, %r105, 1024;
	mul.wide.u32 	%rd21, %r6, 128;
	add.s64 	%rd4, %rd20, %rd21;
	shl.b64 	%rd22, %rd3, 4;
	add.s64 	%rd23, %rd2, %rd22;
	shl.b64 	%rd24, %rd4, 2;
	add.s64 	%rd25, %rd23, %rd24;
	ld.global.v4.f32 	{%f93, %f94, %f95, %f96}, [%rd25];
	mul.f32 	%f97, %f2, %f94;
	fma.rn.f32 	%f98, %f1, %f93, %f97;
	fma.rn.f32 	%f99, %f3, %f95, %f98;
	fma.rn.f32 	%f100, %f4, %f96, %f99;
	mov.b32 	%r45, %f100;
	shfl.sync.down.b32	%r46|%p7, %r45, 16, 31, -1;
	mov.b32 	%f101, %r46;
	add.f32 	%f102, %f100, %f101;
	mov.b32 	%r47, %f102;
	shfl.sync.down.b32	%r48|%p8, %r47, 8, 31, -1;
	mov.b32 	%f103, %r48;
	add.f32 	%f104, %f102, %f103;
	mov.b32 	%r49, %f104;
	shfl.sync.down.b32	%r50|%p9, %r49, 4, 31, -1;
	mov.b32 	%f105, %r50;
	add.f32 	%f106, %f104, %f105;
	mov.b32 	%r51, %f106;
	shfl.sync.down.b32	%r52|%p10, %r51, 2, 31, -1;
	mov.b32 	%f107, %r52;
	add.f32 	%f108, %f106, %f107;
	mov.b32 	%r53, %f108;
	shfl.sync.down.b32	%r54|%p11, %r53, 1, 31, -1;
	mov.b32 	%f109, %r54;
	add.f32 	%f110, %f108, %f109;
	mov.b32 	%r55, %f110;
	shfl.sync.idx.b32	%r56|%p12, %r55, 0, 31, -1;
	mov.b32 	%f111, %r56;
	mul.f32 	%f5, %f86, %f111;
	mov.b32 	%r103, 1065353216;
	mov.b32 	%r104, 0;
	mov.f32 	%f204, 0f00000000;
	mov.u32 	%r102, %r104;
	@%p6 bra 	$L__BB3_7;
	setp.gt.f32 	%p13, %f5, 0fF149F2CA;
	@%p13 bra 	$L__BB3_6;
	add.f32 	%f113, %f5, 0f7149F2CA;
	mul.f32 	%f114, %f113, 0f3FB8AA3B;
	ex2.approx.f32 	%f115, %f114;
	add.f32 	%f204, %f115, 0f00000000;
	mov.b32 	%r102, %f115;
	bra.uni 	$L__BB3_7;
$L__BB3_6:
	mov.f32 	%f116, 0fF149F2CA;
	sub.f32 	%f117, %f116, %f5;
	mul.f32 	%f118, %f117, 0f3FB8AA3B;
	ex2.approx.f32 	%f119, %f118;
	fma.rn.f32 	%f204, %f119, 0f00000000, 0f3F800000;
	mov.b32 	%r103, %f119;
	mov.b32 	%r104, 1;
	mov.b32 	%r102, 1065353216;
	mov.f32 	%f184, %f5;
$L__BB3_7:
	shfl.sync.idx.b32	%r13|%p14, %r102, 0, 31, -1;
	shfl.sync.idx.b32	%r14|%p15, %r103, 0, 31, -1;
	shfl.sync.idx.b32	%r61|%p16, %r104, 0, 31, -1;
	add.s64 	%rd27, %rd1, %rd22;
	add.s64 	%rd29, %rd27, %rd24;
	ld.global.v4.f32 	{%f10, %f11, %f12, %f13}, [%rd29];
	setp.eq.s32 	%p17, %r61, 0;
	@%p17 bra 	$L__BB3_9;
	mov.b32 	%f120, %r14;
	fma.rn.f32 	%f200, %f120, 0f00000000, %f10;
	fma.rn.f32 	%f199, %f120, 0f00000000, %f11;
	fma.rn.f32 	%f198, %f120, 0f00000000, %f12;
	fma.rn.f32 	%f197, %f120, 0f00000000, %f13;
	mov.u32 	%r105, %r7;
	mov.f32 	%f203, %f184;
	bra.uni 	$L__BB3_10;
$L__BB3_9:
	mov.b32 	%f121, %r13;
	fma.rn.f32 	%f200, %f10, %f121, 0f00000000;
	fma.rn.f32 	%f199, %f11, %f121, 0f00000000;
	fma.rn.f32 	%f198, %f12, %f121, 0f00000000;
	fma.rn.f32 	%f197, %f13, %f121, 0f00000000;
	mov.u32 	%r105, %r7;
	mov.f32 	%f203, %f184;
$L__BB3_10:
	setp.le.s32 	%p18, %r34, %r7;
	@%p18 bra 	$L__BB3_27;
	mul.wide.u32 	%rd30, %r105, 4096;
	mul.wide.u32 	%rd31, %r6, 512;
	add.s64 	%rd32, %rd30, %rd31;
	add.s64 	%rd34, %rd32, %rd18;
	add.s64 	%rd35, %rd34, 4096;
	add.s64 	%rd42, %rd2, %rd35;
	add.s64 	%rd41, %rd1, %rd35;
$L__BB3_12:
	setp.ne.s32 	%p19, %r2, 0;
	ld.global.v4.f32 	{%f122, %f123, %f124, %f125}, [%rd42+-4096];
	mul.f32 	%f126, %f2, %f123;
	fma.rn.f32 	%f127, %f1, %f122, %f126;
	fma.rn.f32 	%f128, %f3, %f124, %f127;
	fma.rn.f32 	%f129, %f4, %f125, %f128;
	mov.b32 	%r64, %f129;
	shfl.sync.down.b32	%r65|%p20, %r64, 16, 31, -1;
	mov.b32 	%f130, %r65;
	add.f32 	%f131, %f129, %f130;
	mov.b32 	%r66, %f131;
	shfl.sync.down.b32	%r67|%p21, %r66, 8, 31, -1;
	mov.b32 	%f132, %r67;
	add.f32 	%f133, %f131, %f132;
	mov.b32 	%r68, %f133;
	shfl.sync.down.b32	%r69|%p22, %r68, 4, 31, -1;
	mov.b32 	%f134, %r69;
	add.f32 	%f135, %f133, %f134;
	mov.b32 	%r70, %f135;
	shfl.sync.down.b32	%r71|%p23, %r70, 2, 31, -1;
	mov.b32 	%f136, %r71;
	add.f32 	%f137, %f135, %f136;
	mov.b32 	%r72, %f137;
	shfl.sync.down.b32	%r73|%p24, %r72, 1, 31, -1;
	mov.b32 	%f138, %r73;
	add.f32 	%f139, %f137, %f138;
	mov.b32 	%r74, %f139;
	shfl.sync.idx.b32	%r75|%p25, %r74, 0, 31, -1;
	mov.b32 	%f140, %r75;
	mul.f32 	%f39, %f86, %f140;
	mov.b32 	%r108, 1065353216;
	mov.b32 	%r109, 0;
	mov.u32 	%r107, %r109;
	@%p19 bra 	$L__BB3_16;
	setp.leu.f32 	%p26, %f39, %f203;
	@%p26 bra 	$L__BB3_15;
	sub.f32 	%f144, %f203, %f39;
	mul.f32 	%f145, %f144, 0f3FB8AA3B;
	ex2.approx.f32 	%f146, %f145;
	fma.rn.f32 	%f204, %f204, %f146, 0f3F800000;
	mov.b32 	%r108, %f146;
	mov.b32 	%r109, 1;
	mov.b32 	%r107, 1065353216;
	mov.f32 	%f203, %f39;
	bra.uni 	$L__BB3_16;
$L__BB3_15:
	sub.f32 	%f141, %f39, %f203;
	mul.f32 	%f142, %f141, 0f3FB8AA3B;
	ex2.approx.f32 	%f143, %f142;
	add.f32 	%f204, %f204, %f143;
	mov.b32 	%r107, %f143;
$L__BB3_16:
	shfl.sync.idx.b32	%r22|%p27, %r107, 0, 31, -1;
	shfl.sync.idx.b32	%r23|%p28, %r108, 0, 31, -1;
	shfl.sync.idx.b32	%r80|%p29, %r109, 0, 31, -1;
	ld.global.v4.f32 	{%f44, %f45, %f46, %f47}, [%rd41+-4096];
	setp.eq.s32 	%p30, %r80, 0;
	@%p30 bra 	$L__BB3_18;
	mov.b32 	%f147, %r23;
	fma.rn.f32 	%f205, %f200, %f147, %f44;
	fma.rn.f32 	%f206, %f199, %f147, %f45;
	fma.rn.f32 	%f207, %f198, %f147, %f46;
	fma.rn.f32 	%f208, %f197, %f147, %f47;
	bra.uni 	$L__BB3_19;
$L__BB3_18:
	mov.b32 	%f148, %r22;
	fma.rn.f32 	%f205, %f44, %f148, %f200;
	fma.rn.f32 	%f206, %f45, %f148, %f199;
	fma.rn.f32 	%f207, %f46, %f148, %f198;
	fma.rn.f32 	%f208, %f47, %f148, %f197;
$L__BB3_19:
	setp.ne.s32 	%p31, %r2, 0;
	ld.global.v4.f32 	{%f149, %f150, %f151, %f152}, [%rd42];
	mul.f32 	%f153, %f2, %f150;
	fma.rn.f32 	%f154, %f1, %f149, %f153;
	fma.rn.f32 	%f155, %f3, %f151, %f154;
	fma.rn.f32 	%f156, %f4, %f152, %f155;
	mov.b32 	%r83, %f156;
	shfl.sync.down.b32	%r84|%p32, %r83, 16, 31, -1;
	mov.b32 	%f157, %r84;
	add.f32 	%f158, %f156, %f157;
	mov.b32 	%r85, %f158;
	shfl.sync.down.b32	%r86|%p33, %r85, 8, 31, -1;
	mov.b32 	%f159, %r86;
	add.f32 	%f160, %f158, %f159;
	mov.b32 	%r87, %f160;
	shfl.sync.down.b32	%r88|%p34, %r87, 4, 31, -1;
	mov.b32 	%f161, %r88;
	add.f32 	%f162, %f160, %f161;
	mov.b32 	%r89, %f162;
	shfl.sync.down.b32	%r90|%p35, %r89, 2, 31, -1;
	mov.b32 	%f163, %r90;
	add.f32 	%f164, %f162, %f163;
	mov.b32 	%r91, %f164;
	shfl.sync.down.b32	%r92|%p36, %r91, 1, 31, -1;
	mov.b32 	%f165, %r92;
	add.f32 	%f166, %f164, %f165;
	mov.b32 	%r93, %f166;
	shfl.sync.idx.b32	%r94|%p37, %r93, 0, 31, -1;
	mov.b32 	%f167, %r94;
	mul.f32 	%f60, %f86, %f167;
	mov.b32 	%r111, 1065353216;
	mov.b32 	%r112, 0;
	mov.u32 	%r110, %r112;
	@%p31 bra 	$L__BB3_23;
	setp.gt.f32 	%p38, %f60, %f203;
	@%p38 bra 	$L__BB3_22;
	sub.f32 	%f168, %f60, %f203;
	mul.f32 	%f169, %f168, 0f3FB8AA3B;
	ex2.approx.f32 	%f170, %f169;
	add.f32 	%f204, %f204, %f170;
	mov.b32 	%r110, %f170;
	bra.uni 	$L__BB3_23;
$L__BB3_22:
	sub.f32 	%f171, %f203, %f60;
	mul.f32 	%f172, %f171, 0f3FB8AA3B;
	ex2.approx.f32 	%f173, %f172;
	fma.rn.f32 	%f204, %f204, %f173, 0f3F800000;
	mov.b32 	%r111, %f173;
	mov.b32 	%r112, 1;
	mov.b32 	%r110, 1065353216;
	mov.f32 	%f203, %f60;
$L__BB3_23:
	shfl.sync.idx.b32	%r29|%p39, %r110, 0, 31, -1;
	shfl.sync.idx.b32	%r30|%p40, %r111, 0, 31, -1;
	shfl.sync.idx.b32	%r99|%p41, %r112, 0, 31, -1;
	ld.global.v4.f32 	{%f65, %f66, %f67, %f68}, [%rd41];
	setp.eq.s32 	%p42, %r99, 0;
	@%p42 bra 	$L__BB3_25;
	mov.b32 	%f174, %r30;
	fma.rn.f32 	%f200, %f205, %f174, %f65;
	fma.rn.f32 	%f199, %f206, %f174, %f66;
	fma.rn.f32 	%f198, %f207, %f174, %f67;
	fma.rn.f32 	%f197, %f208, %f174, %f68;
	bra.uni 	$L__BB3_26;
$L__BB3_25:
	mov.b32 	%f175, %r29;
	fma.rn.f32 	%f200, %f65, %f175, %f205;
	fma.rn.f32 	%f199, %f66, %f175, %f206;
	fma.rn.f32 	%f198, %f67, %f175, %f207;
	fma.rn.f32 	%f197, %f68, %f175, %f208;
$L__BB3_26:
	add.s32 	%r105, %r105, 2;
	add.s64 	%rd42, %rd42, 8192;
	add.s64 	%rd41, %rd41, 8192;
	setp.lt.u32 	%p43, %r105, %r5;
	@%p43 bra 	$L__BB3_12;
$L__BB3_27:
	setp.ne.s32 	%p44, %r2, 0;
	mov.b32 	%r113, 0;
	@%p44 bra 	$L__BB3_29;
	setp.gt.f32 	%p45, %f204, 0f00000000;
	rcp.rn.f32 	%f176, %f204;
	selp.f32 	%f177, %f176, 0f00000000, %p45;
	mov.b32 	%r113, %f177;
$L__BB3_29:
	shfl.sync.idx.b32	%r101|%p46, %r113, 0, 31, -1;
	mov.b32 	%f178, %r101;
	mul.f32 	%f179, %f200, %f178;
	mul.f32 	%f180, %f199, %f178;
	mul.f32 	%f181, %f198, %f178;
	mul.f32 	%f182, %f197, %f178;
	cvta.to.global.u64 	%rd36, %rd11;
	add.s64 	%rd38, %rd36, %rd16;
	add.s64 	%rd40, %rd38, %rd18;
	st.global.v4.f32 	[%rd40], {%f179, %f180, %f181, %f182};
$L__BB3_30:
	ret;

}
	// .globl	vox_kv_append_fp16_dyn
.visible .entry vox_kv_append_fp16_dyn(
	.param .u64 .ptr .align 1 vox_kv_append_fp16_dyn_param_0,
	.param .u64 .ptr .align 1 vox_kv_append_fp16_dyn_param_1,
	.param .u64 .ptr .align 1 vox_kv_append_fp16_dyn_param_2,
	.param .u64 .ptr .align 1 vox_kv_append_fp16_dyn_param_3,
	.param .u64 .ptr .align 1 vox_kv_append_fp16_dyn_param_4,
	.param .u32 vox_kv_append_fp16_dyn_param_5
)
{
	.reg .pred 	%p<2>;
	.reg .b16 	%rs<3>;
	.reg .b32 	%r<8>;
	.reg .b32 	%f<3>;
	.reg .b64 	%rd<17>;

	ld.param.u64 	%rd1, [vox_kv_append_fp16_dyn_param_0];
	ld.param.u64 	%rd2, [vox_kv_append_fp16_dyn_param_1];
	ld.param.u64 	%rd3, [vox_kv_append_fp16_dyn_param_2];
	ld.param.u64 	%rd4, [vox_kv_append_fp16_dyn_param_3];
	ld.param.u64 	%rd5, [vox_kv_append_fp16_dyn_param_4];
	ld.param.u32 	%r2, [vox_kv_append_fp16_dyn_param_5];
	mov.u32 	%r3, %ctaid.x;
	mov.u32 	%r4, %ntid.x;
	mov.u32 	%r5, %tid.x;
	mad.lo.s32 	%r1, %r3, %r4, %r5;
	setp.ge.s32 	%p1, %r1, %r2;
	@%p1 bra 	$L__BB4_2;
	cvta.to.global.u64 	%rd6, %rd5;
	cvta.to.global.u64 	%rd7, %rd3;
	cvta.to.global.u64 	%rd8, %rd1;
	cvta.to.global.u64 	%rd9, %rd4;
	cvta.to.global.u64 	%rd10, %rd2;
	ld.global.u32 	%r6, [%rd6];
	mad.lo.s32 	%r7, %r6, %r2, %r1;
	mul.wide.s32 	%rd11, %r1, 4;
	add.s64 	%rd12, %rd7, %rd11;
	ld.global.f32 	%f1, [%rd12];
	// begin inline asm
	{  cvt.rn.f16.f32 %rs1, %f1;}

	// end inline asm
	mul.wide.s32 	%rd13, %r7, 2;
	add.s64 	%rd14, %rd8, %rd13;
	st.global.u16 	[%rd14], %rs1;
	add.s64 	%rd15, %rd9, %rd11;
	ld.global.f32 	%f2, [%rd15];
	// begin inline asm
	{  cvt.rn.f16.f32 %rs2, %f2;}

	// end inline asm
	add.s64 	%rd16, %rd10, %rd13;
	st.global.u16 	[%rd16], %rs2;
$L__BB4_2:
	ret;

}
	// .globl	vox_kv_append_f32_dyn
.visible .entry vox_kv_append_f32_dyn(
	.param .u64 .ptr .align 1 vox_kv_append_f32_dyn_param_0,
	.param .u64 .ptr .align 1 vox_kv_append_f32_dyn_param_1,
	.param .u64 .ptr .align 1 vox_kv_append_f32_dyn_param_2,
	.param .u64 .ptr .align 1 vox_kv_append_f32_dyn_param_3,
	.param .u64 .ptr .align 1 vox_kv_append_f32_dyn_param_4,
	.param .u32 vox_kv_append_f32_dyn_param_5
)
{
	.reg .pred 	%p<2>;
	.reg .b32 	%r<8>;
	.reg .b32 	%f<3>;
	.reg .b64 	%rd<17>;

	ld.param.u64 	%rd1, [vox_kv_append_f32_dyn_param_0];
	ld.param.u64 	%rd2, [vox_kv_append_f32_dyn_param_1];
	ld.param.u64 	%rd3, [vox_kv_append_f32_dyn_param_2];
	ld.param.u64 	%rd4, [vox_kv_append_f32_dyn_param_3];
	ld.param.u64 	%rd5, [vox_kv_append_f32_dyn_param_4];
	ld.param.u32 	%r2, [vox_kv_append_f32_dyn_param_5];
	mov.u32 	%r3, %ctaid.x;
	mov.u32 	%r4, %ntid.x;
	mov.u32 	%r5, %tid.x;
	mad.lo.s32 	%r1, %r3, %r4, %r5;
	setp.ge.s32 	%p1, %r1, %r2;
	@%p1 bra 	$L__BB5_2;
	cvta.to.global.u64 	%rd6, %rd5;
	cvta.to.global.u64 	%rd7, %rd3;
	cvta.to.global.u64 	%rd8, %rd1;
	cvta.to.global.u64 	%rd9, %rd4;
	cvta.to.global.u64 	%rd10, %rd2;
	ld.global.u32 	%r6, [%rd6];
	mad.lo.s32 	%r7, %r6, %r2, %r1;
	mul.wide.s32 	%rd11, %r1, 4;
	add.s64 	%rd12, %rd7, %rd11;
	ld.global.f32 	%f1, [%rd12];
	mul.wide.s32 	%rd13, %r7, 4;
	add.s64 	%rd14, %rd8, %rd13;
	st.global.f32 	[%rd14], %f1;
	add.s64 	%rd15, %rd9, %rd11;
	ld.global.f32 	%f2, [%rd15];
	add.s64 	%rd16, %rd10, %rd13;
	st.global.f32 	[%rd16], %f2;
$L__BB5_2:
	ret;

}
	// .globl	vox_attn_q4_kv8_fp16_dyn
.visible .entry vox_attn_q4_kv8_fp16_dyn(
	.param .u64 .ptr .align 1 vox_attn_q4_kv8_fp16_dyn_param_0,
	.param .u64 .ptr .align 1 vox_attn_q4_kv8_fp16_dyn_param_1,
	.param .u64 .ptr .align 1 vox_attn_q4_kv8_fp16_dyn_param_2,
	.param .u64 .ptr .align 1 vox_attn_q4_kv8_fp16_dyn_param_3,
	.param .u64 .ptr .align 1 vox_attn_q4_kv8_fp16_dyn_param_4,
	.param .u32 vox_attn_q4_kv8_fp16_dyn_param_5,
	.param .f32 vox_attn_q4_kv8_fp16_dyn_param_6
)
{
	.reg .pred 	%p<22>;
	.reg .b16 	%rs<9>;
	.reg .b32 	%r<56>;
	.reg .b32 	%f<96>;
	.reg .b64 	%rd<30>;

	ld.param.u64 	%rd8, [vox_attn_q4_kv8_fp16_dyn_param_0];
	ld.param.u64 	%rd9, [vox_attn_q4_kv8_fp16_dyn_param_1];
	ld.param.u64 	%rd10, [vox_attn_q4_kv8_fp16_dyn_param_2];
	ld.param.u64 	%rd11, [vox_attn_q4_kv8_fp16_dyn_param_3];
	ld.param.u64 	%rd12, [vox_attn_q4_kv8_fp16_dyn_param_4];
	ld.param.u32 	%r20, [vox_attn_q4_kv8_fp16_dyn_param_5];
	ld.param.f32 	%f37, [vox_attn_q4_kv8_fp16_dyn_param_6];
	mov.u32 	%r1, %ctaid.x;
	mov.u32 	%r2, %tid.x;
	or.b32  	%r21, %r1, %r2;
	and.b32  	%r22, %r21, 2147483616;
	setp.ne.s32 	%p1, %r22, 0;
	@%p1 bra 	$L__BB6_16;
	setp.ne.s32 	%p2, %r2, 0;
	mov.b32 	%r50, 0;
	@%p2 bra 	$L__BB6_3;
	cvta.to.global.u64 	%rd13, %rd12;
	ld.global.u32 	%r50, [%rd13];
$L__BB6_3:
	shfl.sync.idx.b32	%r24|%p3, %r50, 0, 31, -1;
	add.s32 	%r5, %r24, 1;
	shl.b32 	%r25, %r1, 7;
	add.s32 	%r6, %r25, %r2;
	cvta.to.global.u64 	%rd14, %rd9;
	mul.wide.u32 	%rd15, %r6, 4;
	add.s64 	%rd1, %rd14, %rd15;
	setp.gt.s32 	%p4, %r20, 0;
	sub.s32 	%r26, %r5, %r20;
	max.s32 	%r27, %r26, 0;
	selp.b32 	%r51, %r27, 0, %p4;
	setp.lt.s32 	%p5, %r24, %r51;
	mov.f32 	%f86, 0f00000000;
	mov.f32 	%f82, %f86;
	mov.f32 	%f81, %f86;
	mov.f32 	%f80, %f86;
	mov.f32 	%f79, %f86;
	@%p5 bra 	$L__BB6_13;
	ld.global.f32 	%f1, [%rd1];
	ld.global.f32 	%f2, [%rd1+128];
	ld.global.f32 	%f3, [%rd1+256];
	ld.global.f32 	%f4, [%rd1+384];
	shr.u32 	%r28, %r1, 2;
	mul.wide.u32 	%rd16, %r28, 128;
	cvt.u64.u32 	%rd17, %r2;
	mul.wide.u32 	%rd18, %r51, 1024;
	add.s64 	%rd19, %rd18, %rd16;
	add.s64 	%rd20, %rd19, %rd17;
	shl.b64 	%rd21, %rd20, 1;
	add.s64 	%rd22, %rd21, 128;
	cvta.to.global.u64 	%rd23, %rd10;
	add.s64 	%rd29, %rd23, %rd22;
	cvta.to.global.u64 	%rd24, %rd11;
	add.s64 	%rd28, %rd24, %rd22;
	max.s32 	%r8, %r5, %r51;
	mov.f32 	%f85, 0fF149F2CA;
	mov.f32 	%f79, 0f00000000;
	mov.f32 	%f80, %f79;
	mov.f32 	%f81, %f79;
	mov.f32 	%f82, %f79;
	mov.f32 	%f86, %f79;
$L__BB6_5:
	setp.ne.s32 	%p6, %r2, 0;
	ld.global.u16 	%rs1, [%rd29+-128];
	// begin inline asm
	{  cvt.f32.f16 %f41, %rs1;}

	// end inline asm
	ld.global.u16 	%rs2, [%rd29+-64];
	// begin inline asm
	{  cvt.f32.f16 %f42, %rs2;}

	// end inline asm
	ld.global.u16 	%rs3, [%rd29];
	// begin inline asm
	{  cvt.f32.f16 %f43, %rs3;}

	// end inline asm
	ld.global.u16 	%rs4, [%rd29+64];
	// begin inline asm
	{  cvt.f32.f16 %f44, %rs4;}

	// end inline asm
	mul.f32 	%f45, %f2, %f42;
	fma.rn.f32 	%f46, %f1, %f41, %f45;
	fma.rn.f32 	%f47, %f3, %f43, %f46;
	fma.rn.f32 	%f48, %f4, %f44, %f47;
	mov.b32 	%r31, %f48;
	shfl.sync.down.b32	%r32|%p7, %r31, 16, 31, -1;
	mov.b32 	%f49, %r32;
	add.f32 	%f50, %f48, %f49;
	mov.b32 	%r33, %f50;
	shfl.sync.down.b32	%r34|%p8, %r33, 8, 31, -1;
	mov.b32 	%f51, %r34;
	add.f32 	%f52, %f50, %f51;
	mov.b32 	%r35, %f52;
	shfl.sync.down.b32	%r36|%p9, %r35, 4, 31, -1;
	mov.b32 	%f53, %r36;
	add.f32 	%f54, %f52, %f53;
	mov.b32 	%r37, %f54;
	shfl.sync.down.b32	%r38|%p10, %r37, 2, 31, -1;
	mov.b32 	%f55, %r38;
	add.f32 	%f56, %f54, %f55;
	mov.b32 	%r39, %f56;
	shfl.sync.down.b32	%r40|%p11, %r39, 1, 31, -1;
	mov.b32 	%f57, %r40;
	add.f32 	%f58, %f56, %f57;
	mov.b32 	%r41, %f58;
	shfl.sync.idx.b32	%r42|%p12, %r41, 0, 31, -1;
	mov.b32 	%f59, %r42;
	mul.f32 	%f11, %f37, %f59;
	mov.b32 	%r53, 1065353216;
	mov.b32 	%r54, 0;
	mov.u32 	%r52, %r54;
	@%p6 bra 	$L__BB6_9;
	setp.leu.f32 	%p13, %f11, %f85;
	@%p13 bra 	$L__BB6_8;
	sub.f32 	%f63, %f85, %f11;
	mul.f32 	%f64, %f63, 0f3FB8AA3B;
	ex2.approx.f32 	%f65, %f64;
	fma.rn.f32 	%f86, %f86, %f65, 0f3F800000;
	mov.b32 	%r53, %f65;
	mov.b32 	%r54, 1;
	mov.b32 	%r52, 1065353216;
	mov.f32 	%f85, %f11;
	bra.uni 	$L__BB6_9;
$L__BB6_8:
	sub.f32 	%f60, %f11, %f85;
	mul.f32 	%f61, %f60, 0f3FB8AA3B;
	ex2.approx.f32 	%f62, %f61;
	add.f32 	%f86, %f86, %f62;
	mov.b32 	%r52, %f62;
$L__BB6_9:
	shfl.sync.idx.b32	%r15|%p14, %r52, 0, 31, -1;
	shfl.sync.idx.b32	%r16|%p15, %r53, 0, 31, -1;
	shfl.sync.idx.b32	%r47|%p16, %r54, 0, 31, -1;
	ld.global.u16 	%rs5, [%rd28+-128];
	// begin inline asm
	{  cvt.f32.f16 %f66, %rs5;}

	// end inline asm
	ld.global.u16 	%rs6, [%rd28+-64];
	// begin inline asm
	{  cvt.f32.f16 %f67, %rs6;}

	// end inline asm
	ld.global.u16 	%rs7, [%rd28];
	// begin inline asm
	{  cvt.f32.f16 %f68, %rs7;}

	// end inline asm
	ld.global.u16 	%rs8, [%rd28+64];
	// begin inline asm
	{  cvt.f32.f16 %f69, %rs8;}

	// end inline asm
	setp.eq.s32 	%p17, %r47, 0;
	@%p17 bra 	$L__BB6_11;
	mov.b32 	%f70, %r16;
	fma.rn.f32 	%f82, %f82, %f70, %f66;
	fma.rn.f32 	%f81, %f81, %f70, %f67;
	fma.rn.f32 	%f80, %f80, %f70, %f68;
	fma.rn.f32 	%f79, %f79, %f70, %f69;
	bra.uni 	$L__BB6_12;
$L__BB6_11:
	mov.b32 	%f71, %r15;
	fma.rn.f32 	%f82, %f66, %f71, %f82;
	fma.rn.f32 	%f81, %f67, %f71, %f81;
	fma.rn.f32 	%f80, %f68, %f71, %f80;
	fma.rn.f32 	%f79, %f69, %f71, %f79;
$L__BB6_12:
	add.s32 	%r51, %r51, 1;
	add.s64 	%rd29, %rd29, 2048;
	add.s64 	%rd28, %rd28, 2048;
	setp.lt.u32 	%p18, %r51, %r8;
	@%p18 bra 	$L__BB6_5;
$L__BB6_13:
	setp.ne.s32 	%p19, %r2, 0;
	mov.b32 	%r55, 0;
	@%p19 bra 	$L__BB6_15;
	setp.gt.f32 	%p20, %f86, 0f00000000;
	rcp.rn.f32 	%f72, %f86;
	selp.f32 	%f73, %f72, 0f00000000, %p20;
	mov.b32 	%r55, %f73;
$L__BB6_15:
	shfl.sync.idx.b32	%r49|%p21, %r55, 0, 31, -1;
	mov.b32 	%f74, %r49;
	mul.f32 	%f75, %f82, %f74;
	cvta.to.global.u64 	%rd25, %rd8;
	add.s64 	%rd27, %rd25, %rd15;
	st.global.f32 	[%rd27], %f75;
	mul.f32 	%f76, %f81, %f74;
	st.global.f32 	[%rd27+128], %f76;
	mul.f32 	%f77, %f80, %f74;
	st.global.f32 	[%rd27+256], %f77;
	mul.f32 	%f78, %f79, %f74;
	st.global.f32 	[%rd27+384], %f78;
$L__BB6_16:
	ret;

}
	// .globl	vox_attn_q4_kv8_f32_dyn
.visible .entry vox_attn_q4_kv8_f32_dyn(
	.param .u64 .ptr .align 1 vox_attn_q4_kv8_f32_dyn_param_0,
	.param .u64 .ptr .align 1 vox_attn_q4_kv8_f32_dyn_param_1,
	.param .u64 .ptr .align 1 vox_attn_q4_kv8_f32_dyn_param_2,
	.param .u64 .ptr .align 1 vox_attn_q4_kv8_f32_dyn_param_3,
	.param .u64 .ptr .align 1 vox_attn_q4_kv8_f32_dyn_param_4,
	.param .u32 vox_attn_q4_kv8_f32_dyn_param_5,
	.param .f32 vox_attn_q4_kv8_f32_dyn_param_6
)
{
	.reg .pred 	%p<22>;
	.reg .b32 	%r<56>;
	.reg .b32 	%f<92>;
	.reg .b64 	%rd<30>;

	ld.param.u64 	%rd8, [vox_attn_q4_kv8_f32_dyn_param_0];
	ld.param.u64 	%rd9, [vox_attn_q4_kv8_f32_dyn_param_1];
	ld.param.u64 	%rd10, [vox_attn_q4_kv8_f32_dyn_param_2];
	ld.param.u64 	%rd11, [vox_attn_q4_kv8_f32_dyn_param_3];
	ld.param.u64 	%rd12, [vox_attn_q4_kv8_f32_dyn_param_4];
	ld.param.u32 	%r20, [vox_attn_q4_kv8_f32_dyn_param_5];
	ld.param.f32 	%f37, [vox_attn_q4_kv8_f32_dyn_param_6];
	mov.u32 	%r1, %ctaid.x;
	mov.u32 	%r2, %tid.x;
	or.b32  	%r21, %r1, %r2;
	and.b32  	%r22, %r21, 2147483616;
	setp.ne.s32 	%p1, %r22, 0;
	@%p1 bra 	$L__BB7_16;
	setp.ne.s32 	%p2, %r2, 0;
	mov.b32 	%r50, 0;
	@%p2 bra 	$L__BB7_3;
	cvta.to.global.u64 	%rd13, %rd12;
	ld.global.u32 	%r50, [%rd13];
$L__BB7_3:
	shfl.sync.idx.b32	%r24|%p3, %r50, 0, 31, -1;
	add.s32 	%r5, %r24, 1;
	shl.b32 	%r25, %r1, 7;
	add.s32 	%r6, %r25, %r2;
	cvta.to.global.u64 	%rd14, %rd9;
	mul.wide.u32 	%rd15, %r6, 4;
	add.s64 	%rd1, %rd14, %rd15;
	setp.gt.s32 	%p4, %r20, 0;
	sub.s32 	%r26, %r5, %r20;
	max.s32 	%r27, %r26, 0;
	selp.b32 	%r51, %r27, 0, %p4;
	setp.lt.s32 	%p5, %r24, %r51;
	mov.f32 	%f82, 0f00000000;
	mov.f32 	%f78, %f82;
	mov.f32 	%f77, %f82;
	mov.f32 	%f76, %f82;
	mov.f32 	%f75, %f82;
	@%p5 bra 	$L__BB7_13;
	ld.global.f32 	%f1, [%rd1];
	ld.global.f32 	%f2, [%rd1+128];
	ld.global.f32 	%f3, [%rd1+256];
	ld.global.f32 	%f4, [%rd1+384];
	shr.u32 	%r28, %r1, 2;
	mul.wide.u32 	%rd16, %r28, 128;
	cvt.u64.u32 	%rd17, %r2;
	mul.wide.u32 	%rd18, %r51, 1024;
	add.s64 	%rd19, %rd18, %rd16;
	add.s64 	%rd20, %rd19, %rd17;
	shl.b64 	%rd21, %rd20, 2;
	add.s64 	%rd22, %rd21, 256;
	cvta.to.global.u64 	%rd23, %rd10;
	add.s64 	%rd29, %rd23, %rd22;
	cvta.to.global.u64 	%rd24, %rd11;
	add.s64 	%rd28, %rd24, %rd22;
	max.s32 	%r8, %r5, %r51;
	mov.f32 	%f81, 0fF149F2CA;
	mov.f32 	%f75, 0f00000000;
	mov.f32 	%f76, %f75;
	mov.f32 	%f77, %f75;
	mov.f32 	%f78, %f75;
	mov.f32 	%f82, %f75;
$L__BB7_5:
	setp.ne.s32 	%p6, %r2, 0;
	ld.global.f32 	%f41, [%rd29+-256];
	ld.global.f32 	%f42, [%rd29+-128];
	ld.global.f32 	%f43, [%rd29];
	ld.global.f32 	%f44, [%rd29+128];
	mul.f32 	%f45, %f2, %f42;
	fma.rn.f32 	%f46, %f1, %f41, %f45;
	fma.rn.f32 	%f47, %f3, %f43, %f46;
	fma.rn.f32 	%f48, %f4, %f44, %f47;
	mov.b32 	%r31, %f48;
	shfl.sync.down.b32	%r32|%p7, %r31, 16, 31, -1;
	mov.b32 	%f49, %r32;
	add.f32 	%f50, %f48, %f49;
	mov.b32 	%r33, %f50;
	shfl.sync.down.b32	%r34|%p8, %r33, 8, 31, -1;
	mov.b32 	%f51, %r34;
	add.f32 	%f52, %f50, %f51;
	mov.b32 	%r35, %f52;
	shfl.sync.down.b32	%r36|%p9, %r35, 4, 31, -1;
	mov.b32 	%f53, %r36;
	add.f32 	%f54, %f52, %f53;
	mov.b32 	%r37, %f54;
	shfl.sync.down.b32	%r38|%p10, %r37, 2, 31, -1;
	mov.b32 	%f55, %r38;
	add.f32 	%f56, %f54, %f55;
	mov.b32 	%r39, %f56;
	shfl.sync.down.b32	%r40|%p11, %r39, 1, 31, -1;
	mov.b32 	%f57, %r40;
	add.f32 	%f58, %f56, %f57;
	mov.b32 	%r41, %f58;
	shfl.sync.idx.b32	%r42|%p12, %r41, 0, 31, -1;
	mov.b32 	%f59, %r42;
	mul.f32 	%f11, %f37, %f59;
	mov.b32 	%r53, 1065353216;
	mov.b32 	%r54, 0;
	mov.u32 	%r52, %r54;
	@%p6 bra 	$L__BB7_9;
	setp.leu.f32 	%p13, %f11, %f81;
	@%p13 bra 	$L__BB7_8;
	sub.f32 	%f63, %f81, %f11;
	mul.f32 	%f64, %f63, 0f3FB8AA3B;
	ex2.approx.f32 	%f65, %f64;
	fma.rn.f32 	%f82, %f82, %f65, 0f3F800000;
	mov.b32 	%r53, %f65;
	mov.b32 	%r54, 1;
	mov.b32 	%r52, 1065353216;
	mov.f32 	%f81, %f11;
	bra.uni 	$L__BB7_9;
$L__BB7_8:
	sub.f32 	%f60, %f11, %f81;
	mul.f32 	%f61, %f60, 0f3FB8AA3B;
	ex2.approx.f32 	%f62, %f61;
	add.f32 	%f82, %f82, %f62;
	mov.b32 	%r52, %f62;
$L__BB7_9:
	shfl.sync.idx.b32	%r15|%p14, %r52, 0, 31, -1;
	shfl.sync.idx.b32	%r16|%p15, %r53, 0, 31, -1;
	shfl.sync.idx.b32	%r47|%p16, %r54, 0, 31, -1;
	ld.global.f32 	%f16, [%rd28+-256];
	ld.global.f32 	%f17, [%rd28+-128];
	ld.global.f32 	%f18, [%rd28];
	ld.global.f32 	%f19, [%rd28+128];
	setp.eq.s32 	%p17, %r47, 0;
	@%p17 bra 	$L__BB7_11;
	mov.b32 	%f66, %r16;
	fma.rn.f32 	%f78, %f78, %f66, %f16;
	fma.rn.f32 	%f77, %f77, %f66, %f17;
	fma.rn.f32 	%f76, %f76, %f66, %f18;
	fma.rn.f32 	%f75, %f75, %f66, %f19;
	bra.uni 	$L__BB7_12;
$L__BB7_11:
	mov.b32 	%f67, %r15;
	fma.rn.f32 	%f78, %f16, %f67, %f78;
	fma.rn.f32 	%f77, %f17, %f67, %f77;
	fma.rn.f32 	%f76, %f18, %f67, %f76;
	fma.rn.f32 	%f75, %f19, %f67, %f75;
$L__BB7_12:
	add.s32 	%r51, %r51, 1;
	add.s64 	%rd29, %rd29, 4096;
	add.s64 	%rd28, %rd28, 4096;
	setp.lt.u32 	%p18, %r51, %r8;
	@%p18 bra 	$L__BB7_5;
$L__BB7_13:
	setp.ne.s32 	%p19, %r2, 0;
	mov.b32 	%r55, 0;
	@%p19 bra 	$L__BB7_15;
	setp.gt.f32 	%p20, %f82, 0f00000000;
	rcp.rn.f32 	%f68, %f82;
	selp.f32 	%f69, %f68, 0f00000000, %p20;
	mov.b32 	%r55, %f69;
$L__BB7_15:
	shfl.sync.idx.b32	%r49|%p21, %r55, 0, 31, -1;
	mov.b32 	%f70, %r49;
	mul.f32 	%f71, %f78, %f70;
	cvta.to.global.u64 	%rd25, %rd8;
	add.s64 	%rd27, %rd25, %rd15;
	st.global.f32 	[%rd27], %f71;
	mul.f32 	%f72, %f77, %f70;
	st.global.f32 	[%rd27+128], %f72;
	mul.f32 	%f73, %f76, %f70;
	st.global.f32 	[%rd27+256], %f73;
	mul.f32 	%f74, %f75, %f70;
	st.global.f32 	[%rd27+384], %f74;
$L__BB7_16:
	ret;

}
	// .globl	vox_attn_q4_kv8_fp16_dyn_v2
.visible .entry vox_attn_q4_kv8_fp16_dyn_v2(
	.param .u64 .ptr .align 1 vox_attn_q4_kv8_fp16_dyn_v2_param_0,
	.param .u64 .ptr .align 1 vox_attn_q4_kv8_fp16_dyn_v2_param_1,
	.param .u64 .ptr .align 1 vox_attn_q4_kv8_fp16_dyn_v2_param_2,
	.param .u64 .ptr .align 1 vox_attn_q4_kv8_fp16_dyn_v2_param_3,
	.param .u64 .ptr .align 1 vox_attn_q4_kv8_fp16_dyn_v2_param_4,
	.param .u32 vox_attn_q4_kv8_fp16_dyn_v2_param_5,
	.param .f32 vox_attn_q4_kv8_fp16_dyn_v2_param_6
)
{
	.reg .pred 	%p<49>;
	.reg .b32 	%r<144>;
	.reg .b32 	%f<232>;
	.reg .b64 	%rd<46>;

	ld.param.u64 	%rd11, [vox_attn_q4_kv8_fp16_dyn_v2_param_0];
	ld.param.u64 	%rd12, [vox_attn_q4_kv8_fp16_dyn_v2_param_1];
	ld.param.u64 	%rd14, [vox_attn_q4_kv8_fp16_dyn_v2_param_2];
	ld.param.u64 	%rd15, [vox_attn_q4_kv8_fp16_dyn_v2_param_3];
	ld.param.u64 	%rd13, [vox_attn_q4_kv8_fp16_dyn_v2_param_4];
	ld.param.u32 	%r37, [vox_attn_q4_kv8_fp16_dyn_v2_param_5];
	ld.param.f32 	%f86, [vox_attn_q4_kv8_fp16_dyn_v2_param_6];
	cvta.to.global.u64 	%rd1, %rd15;
	cvta.to.global.u64 	%rd2, %rd14;
	mov.u32 	%r1, %ctaid.x;
	mov.u32 	%r2, %tid.x;
	or.b32  	%r38, %r1, %r2;
	and.b32  	%r39, %r38, 2147483616;
	setp.ne.s32 	%p1, %r39, 0;
	@%p1 bra 	$L__BB8_32;
	setp.ne.s32 	%p2, %r2, 0;
	mov.b32 	%r131, 0;
	@%p2 bra 	$L__BB8_3;
	cvta.to.global.u64 	%rd16, %rd13;
	ld.global.u32 	%r131, [%rd16];
$L__BB8_3:
	shfl.sync.idx.b32	%r41|%p3, %r131, 0, 31, -1;
	add.s32 	%r42, %r41, 1;
	shl.b32 	%r5, %r1, 7;
	cvta.to.global.u64 	%rd17, %rd12;
	mul.wide.u32 	%rd18, %r5, 4;
	add.s64 	%rd19, %rd17, %rd18;
	mul.wide.u32 	%rd20, %r2, 16;
	add.s64 	%rd21, %rd19, %rd20;
	ld.global.v4.f32 	{%f1, %f2, %f3, %f4}, [%rd21];
	setp.gt.s32 	%p4, %r37, 0;
	sub.s32 	%r43, %r42, %r37;
	max.s32 	%r44, %r43, 0;
	selp.b32 	%r135, %r44, 0, %p4;
	max.s32 	%r7, %r42, %r135;
	setp.lt.s32 	%p5, %r41, %r135;
	mov.f32 	%f216, 0f00000000;
	mov.f32 	%f212, %f216;
	mov.f32 	%f211, %f216;
	mov.f32 	%f210, %f216;
	mov.f32 	%f209, %f216;
	@%p5 bra 	$L__BB8_29;
	shl.b32 	%r8, %r2, 1;
	shr.u32 	%r9, %r1, 2;
	mul.wide.u32 	%rd3, %r9, 64;
	add.s32 	%r10, %r135, 1;
	max.u32 	%r45, %r7, %r10;
	sub.s32 	%r46, %r45, %r135;
	and.b32  	%r47, %r46, 1;
	setp.eq.b32 	%p6, %r47, 1;
	not.pred 	%p7, %p6;
	mov.f32 	%f215, 0fF149F2CA;
	mov.f32 	%f209, 0f00000000;
	mov.f32 	%f196, 0fF149F2CA;
	mov.f32 	%f210, %f209;
	mov.f32 	%f211, %f209;
	mov.f32 	%f212, %f209;
	mov.f32 	%f216, %f209;
	@%p7 bra 	$L__BB8_12;
	setp.ne.s32 	%p8, %r2, 0;
	mul.wide.u32 	%rd4, %r135, 2048;
	shl.b64 	%rd22, %rd3, 2;
	add.s64 	%rd23, %rd2, %rd22;
	add.s64 	%rd24, %rd23, %rd4;
	mul.wide.u32 	%rd25, %r8, 4;
	add.s64 	%rd26, %rd24, %rd25;
	ld.global.u32 	%r48, [%rd26];
	// begin inline asm
	{.reg .f16 low,high;
  mov.b32 {low,high},%r48;
  cvt.f32.f16 %f91, low;}

	// end inline asm
	// begin inline asm
	{.reg .f16 low,high;
  mov.b32 {low,high},%r48;
  cvt.f32.f16 %f92, high;}

	// end inline asm
	ld.global.u32 	%r50, [%rd26+4];
	// begin inline asm
	{.reg .f16 low,high;
  mov.b32 {low,high},%r50;
  cvt.f32.f16 %f93, low;}

	// end inline asm
	// begin inline asm
	{.reg .f16 low,high;
  mov.b32 {low,high},%r50;
  cvt.f32.f16 %f94, high;}

	// end inline asm
	mul.f32 	%f97, %f2, %f92;
	fma.rn.f32 	%f98, %f1, %f91, %f97;
	fma.rn.f32 	%f99, %f3, %f93, %f98;
	fma.rn.f32 	%f100, %f4, %f94, %f99;
	mov.b32 	%r54, %f100;
	shfl.sync.down.b32	%r55|%p9, %r54, 16, 31, -1;
	mov.b32 	%f101, %r55;
	add.f32 	%f102, %f100, %f101;
	mov.b32 	%r56, %f102;
	shfl.sync.down.b32	%r57|%p10, %r56, 8, 31, -1;
	mov.b32 	%f103, %r57;
	add.f32 	%f104, %f102, %f103;
	mov.b32 	%r58, %f104;
	shfl.sync.down.b32	%r59|%p11, %r58, 4, 31, -1;
	mov.b32 	%f105, %r59;
	add.f32 	%f106, %f104, %f105;
	mov.b32 	%r60, %f106;
	shfl.sync.down.b32	%r61|%p12, %r60, 2, 31, -1;
	mov.b32 	%f107, %r61;
	add.f32 	%f108, %f106, %f107;
	mov.b32 	%r62, %f108;
	shfl.sync.down.b32	%r63|%p13, %r62, 1, 31, -1;
	mov.b32 	%f109, %r63;
	add.f32 	%f110, %f108, %f109;
	mov.b32 	%r64, %f110;
	shfl.sync.idx.b32	%r65|%p14, %r64, 0, 31, -1;
	mov.b32 	%f111, %r65;
	mul.f32 	%f5, %f86, %f111;
	mov.b32 	%r133, 1065353216;
	mov.b32 	%r134, 0;
	mov.f32 	%f216, 0f00000000;
	mov.u32 	%r132, %r134;
	@%p8 bra 	$L__BB8_9;
	setp.gt.f32 	%p15, %f5, 0fF149F2CA;
	@%p15 bra 	$L__BB8_8;
	add.f32 	%f113, %f5, 0f7149F2CA;
	mul.f32 	%f114, %f113, 0f3FB8AA3B;
	ex2.approx.f32 	%f115, %f114;
	add.f32 	%f216, %f115, 0f00000000;
	mov.b32 	%r132, %f115;
	bra.uni 	$L__BB8_9;
$L__BB8_8:
	mov.f32 	%f116, 0fF149F2CA;
	sub.f32 	%f117, %f116, %f5;
	mul.f32 	%f118, %f117, 0f3FB8AA3B;
	ex2.approx.f32 	%f119, %f118;
	fma.rn.f32 	%f216, %f119, 0f00000000, 0f3F800000;
	mov.b32 	%r133, %f119;
	mov.b32 	%r134, 1;
	mov.b32 	%r132, 1065353216;
	mov.f32 	%f196, %f5;
$L__BB8_9:
	shfl.sync.idx.b32	%r16|%p16, %r132, 0, 31, -1;
	shfl.sync.idx.b32	%r17|%p17, %r133, 0, 31, -1;
	shfl.sync.idx.b32	%r74|%p18, %r134, 0, 31, -1;
	add.s64 	%rd28, %rd1, %rd22;
	add.s64 	%rd29, %rd28, %rd4;
	add.s64 	%rd31, %rd29, %rd25;
	ld.global.u32 	%r70, [%rd31];
	// begin inline asm
	{.reg .f16 low,high;
  mov.b32 {low,high},%r70;
  cvt.f32.f16 %f120, low;}

	// end inline asm
	// begin inline asm
	{.reg .f16 low,high;
  mov.b32 {low,high},%r70;
  cvt.f32.f16 %f121, high;}

	// end inline asm
	ld.global.u32 	%r72, [%rd31+4];
	// begin inline asm
	{.reg .f16 low,high;
  mov.b32 {low,high},%r72;
  cvt.f32.f16 %f122, low;}

	// end inline asm
	// begin inline asm
	{.reg .f16 low,high;
  mov.b32 {low,high},%r72;
  cvt.f32.f16 %f123, high;}

	// end inline asm
	setp.eq.s32 	%p19, %r74, 0;
	@%p19 bra 	$L__BB8_11;
	mov.b32 	%f124, %r17;
	fma.rn.f32 	%f212, %f124, 0f00000000, %f120;
	fma.rn.f32 	%f211, %f124, 0f00000000, %f121;
	fma.rn.f32 	%f210, %f124, 0f00000000, %f122;
	fma.rn.f32 	%f209, %f124, 0f00000000, %f123;
	mov.u32 	%r135, %r10;
	mov.f32 	%f215, %f196;
	bra.uni 	$L__BB8_12;
$L__BB8_11:
	mov.b32 	%f125, %r16;
	fma.rn.f32 	%f212, %f120, %f125, 0f00000000;
	fma.rn.f32 	%f211, %f121, %f125, 0f00000000;
	fma.rn.f32 	%f210, %f122, %f125, 0f00000000;
	fma.rn.f32 	%f209, %f123, %f125, 0f00000000;
	mov.u32 	%r135, %r10;
	mov.f32 	%f215, %f196;
$L__BB8_12:
	setp.ge.u32 	%p20, %r10, %r7;
	@%p20 bra 	$L__BB8_29;
	mul.wide.u32 	%rd32, %r135, 2048;
	mul.wide.u32 	%rd33, %r9, 256;
	add.s64 	%rd34, %rd32, %rd33;
	mul.wide.u32 	%rd35, %r2, 8;
	add.s64 	%rd36, %rd34, %rd35;
	add.s64 	%rd37, %rd36, %rd2;
	add.s64 	%rd45, %rd37, 2052;
	add.s64 	%rd38, %rd36, %rd1;
	add.s64 	%rd44, %rd38, 2048;
$L__BB8_14:
	setp.ne.s32 	%p21, %r2, 0;
	ld.global.u32 	%r75, [%rd45+-2052];
	// begin inline asm
	{.reg .f16 low,high;
  mov.b32 {low,high},%r75;
  cvt.f32.f16 %f126, low;}

	// end inline asm
	// begin inline asm
	{.reg .f16 low,high;
  mov.b32 {low,high},%r75;
  cvt.f32.f16 %f127, high;}

	// end inline asm
	ld.global.u32 	%r77, [%rd45+-2048];
	// begin inline asm
	{.reg .f16 low,high;
  mov.b32 {low,high},%r77;
  cvt.f32.f16 %f128, low;}

	// end inline asm
	// begin inline asm
	{.reg .f16 low,high;
  mov.b32 {low,high},%r77;
  cvt.f32.f16 %f129, high;}

	// end inline asm
	mul.f32 	%f130, %f2, %f127;
	fma.rn.f32 	%f131, %f1, %f126, %f130;
	fma.rn.f32 	%f132, %f3, %f128, %f131;
	fma.rn.f32 	%f133, %f4, %f129, %f132;
	mov.b32 	%r81, %f133;
	shfl.sync.down.b32	%r82|%p22, %r81, 16, 31, -1;
	mov.b32 	%f134, %r82;
	add.f32 	%f135, %f133, %f134;
	mov.b32 	%r83, %f135;
	shfl.sync.down.b32	%r84|%p23, %r83, 8, 31, -1;
	mov.b32 	%f136, %r84;
	add.f32 	%f137, %f135, %f136;
	mov.b32 	%r85, %f137;
	shfl.sync.down.b32	%r86|%p24, %r85, 4, 31, -1;
	mov.b32 	%f138, %r86;
	add.f32 	%f139, %f137, %f138;
	mov.b32 	%r87, %f139;
	shfl.sync.down.b32	%r88|%p25, %r87, 2, 31, -1;
	mov.b32 	%f140, %r88;
	add.f32 	%f141, %f139, %f140;
	mov.b32 	%r89, %f141;
	shfl.sync.down.b32	%r90|%p26, %r89, 1, 31, -1;
	mov.b32 	%f142, %r90;
	add.f32 	%f143, %f141, %f142;
	mov.b32 	%r91, %f143;
	shfl.sync.idx.b32	%r92|%p27, %r91, 0, 31, -1;
	mov.b32 	%f144, %r92;
	mul.f32 	%f39, %f86, %f144;
	mov.b32 	%r138, 1065353216;
	mov.b32 	%r139, 0;
	mov.u32 	%r137, %r139;
	@%p21 bra 	$L__BB8_18;
	setp.leu.f32 	%p28, %f39, %f215;
	@%p28 bra 	$L__BB8_17;
	sub.f32 	%f148, %f215, %f39;
	mul.f32 	%f149, %f148, 0f3FB8AA3B;
	ex2.approx.f32 	%f150, %f149;
	fma.rn.f32 	%f216, %f216, %f150, 0f3F800000;
	mov.b32 	%r138, %f150;
	mov.b32 	%r139, 1;
	mov.b32 	%r137, 1065353216;
	mov.f32 	%f215, %f39;
	bra.uni 	$L__BB8_18;
$L__BB8_17:
	sub.f32 	%f145, %f39, %f215;
	mul.f32 	%f146, %f145, 0f3FB8AA3B;
	ex2.approx.f32 	%f147, %f146;
	add.f32 	%f216, %f216, %f147;
	mov.b32 	%r137, %f147;
$L__BB8_18:
	shfl.sync.idx.b32	%r25|%p29, %r137, 0, 31, -1;
	shfl.sync.idx.b32	%r26|%p30, %r138, 0, 31, -1;
	shfl.sync.idx.b32	%r101|%p31, %r139, 0, 31, -1;
	ld.global.u32 	%r97, [%rd44+-2048];
	// begin inline asm
	{.reg .f16 low,high;
  mov.b32 {low,high},%r97;
  cvt.f32.f16 %f151, low;}

	// end inline asm
	// begin inline asm
	{.reg .f16 low,high;
  mov.b32 {low,high},%r97;
  cvt.f32.f16 %f152, high;}

	// end inline asm
	ld.global.u32 	%r99, [%rd44+-2044];
	// begin inline asm
	{.reg .f16 low,high;
  mov.b32 {low,high},%r99;
  cvt.f32.f16 %f153, low;}

	// end inline asm
	// begin inline asm
	{.reg .f16 low,high;
  mov.b32 {low,high},%r99;
  cvt.f32.f16 %f154, high;}

	// end inline asm
	setp.eq.s32 	%p32, %r101, 0;
	@%p32 bra 	$L__BB8_20;
	mov.b32 	%f155, %r26;
	fma.rn.f32 	%f217, %f212, %f155, %f151;
	fma.rn.f32 	%f218, %f211, %f155, %f152;
	fma.rn.f32 	%f219, %f210, %f155, %f153;
	fma.rn.f32 	%f220, %f209, %f155, %f154;
	bra.uni 	$L__BB8_21;
$L__BB8_20:
	mov.b32 	%f156, %r25;
	fma.rn.f32 	%f217, %f151, %f156, %f212;
	fma.rn.f32 	%f218, %f152, %f156, %f211;
	fma.rn.f32 	%f219, %f153, %f156, %f210;
	fma.rn.f32 	%f220, %f154, %f156, %f209;
$L__BB8_21:
	setp.ne.s32 	%p33, %r2, 0;
	ld.global.u32 	%r102, [%rd45+-4];
	// begin inline asm
	{.reg .f16 low,high;
  mov.b32 {low,high},%r102;
  cvt.f32.f16 %f157, low;}

	// end inline asm
	// begin inline asm
	{.reg .f16 low,high;
  mov.b32 {low,high},%r102;
  cvt.f32.f16 %f158, high;}

	// end inline asm
	ld.global.u32 	%r104, [%rd45];
	// begin inline asm
	{.reg .f16 low,high;
  mov.b32 {low,high},%r104;
  cvt.f32.f16 %f159, low;}

	// end inline asm
	// begin inline asm
	{.reg .f16 low,high;
  mov.b32 {low,high},%r104;
  cvt.f32.f16 %f160, high;}

	// end inline asm
	mul.f32 	%f161, %f2, %f158;
	fma.rn.f32 	%f162, %f1, %f157, %f161;
	fma.rn.f32 	%f163, %f3, %f159, %f162;
	fma.rn.f32 	%f164, %f4, %f160, %f163;
	mov.b32 	%r108, %f164;
	shfl.sync.down.b32	%r109|%p34, %r108, 16, 31, -1;
	mov.b32 	%f165, %r109;
	add.f32 	%f166, %f164, %f165;
	mov.b32 	%r110, %f166;
	shfl.sync.down.b32	%r111|%p35, %r110, 8, 31, -1;
	mov.b32 	%f167, %r111;
	add.f32 	%f168, %f166, %f167;
	mov.b32 	%r112, %f168;
	shfl.sync.down.b32	%r113|%p36, %r112, 4, 31, -1;
	mov.b32 	%f169, %r113;
	add.f32 	%f170, %f168, %f169;
	mov.b32 	%r114, %f170;
	shfl.sync.down.b32	%r115|%p37, %r114, 2, 31, -1;
	mov.b32 	%f171, %r115;
	add.f32 	%f172, %f170, %f171;
	mov.b32 	%r116, %f172;
	shfl.sync.down.b32	%r117|%p38, %r116, 1, 31, -1;
	mov.b32 	%f173, %r117;
	add.f32 	%f174, %f172, %f173;
	mov.b32 	%r118, %f174;
	shfl.sync.idx.b32	%r119|%p39, %r118, 0, 31, -1;
	mov.b32 	%f175, %r119;
	mul.f32 	%f60, %f86, %f175;
	mov.b32 	%r141, 1065353216;
	mov.b32 	%r142, 0;
	mov.u32 	%r140, %r142;
	@%p33 bra 	$L__BB8_25;
	setp.gt.f32 	%p40, %f60, %f215;
	@%p40 bra 	$L__BB8_24;
	sub.f32 	%f176, %f60, %f215;
	mul.f32 	%f177, %f176, 0f3FB8AA3B;
	ex2.approx.f32 	%f178, %f177;
	add.f32 	%f216, %f216, %f178;
	mov.b32 	%r140, %f178;
	bra.uni 	$L__BB8_25;
$L__BB8_24:
	sub.f32 	%f179, %f215, %f60;
	mul.f32 	%f180, %f179, 0f3FB8AA3B;
	ex2.approx.f32 	%f181, %f180;
	fma.rn.f32 	%f216, %f216, %f181, 0f3F800000;
	mov.b32 	%r141, %f181;
	mov.b32 	%r142, 1;
	mov.b32 	%r140, 1065353216;
	mov.f32 	%f215, %f60;
$L__BB8_25:
	shfl.sync.idx.b32	%r32|%p41, %r140, 0, 31, -1;
	shfl.sync.idx.b32	%r33|%p42, %r141, 0, 31, -1;
	shfl.sync.idx.b32	%r128|%p43, %r142, 0, 31, -1;
	ld.global.u32 	%r124, [%rd44];
	// begin inline asm
	{.reg .f16 low,high;
  mov.b32 {low,high},%r124;
  cvt.f32.f16 %f182, low;}

	// end inline asm
	// begin inline asm
	{.reg .f16 low,high;
  mov.b32 {low,high},%r124;
  cvt.f32.f16 %f183, high;}

	// end inline asm
	ld.global.u32 	%r126, [%rd44+4];
	// begin inline asm
	{.reg .f16 low,high;
  mov.b32 {low,high},%r126;
  cvt.f32.f16 %f184, low;}

	// end inline asm
	// begin inline asm
	{.reg .f16 low,high;
  mov.b32 {low,high},%r126;
  cvt.f32.f16 %f185, high;}

	// end inline asm
	setp.eq.s32 	%p44, %r128, 0;
	@%p44 bra 	$L__BB8_27;
	mov.b32 	%f186, %r33;
	fma.rn.f32 	%f212, %f217, %f186, %f182;
	fma.rn.f32 	%f211, %f218, %f186, %f183;
	fma.rn.f32 	%f210, %f219, %f186, %f184;
	fma.rn.f32 	%f209, %f220, %f186, %f185;
	bra.uni 	$L__BB8_28;
$L__BB8_27:
	mov.b32 	%f187, %r32;
	fma.rn.f32 	%f212, %f182, %f187, %f217;
	fma.rn.f32 	%f211, %f183, %f187, %f218;
	fma.rn.f32 	%f210, %f184, %f187, %f219;
	fma.rn.f32 	%f209, %f185, %f187, %f220;
$L__BB8_28:
	add.s32 	%r135, %r135, 2;
	add.s64 	%rd45, %rd45, 4096;
	add.s64 	%rd44, %rd44, 4096;
	setp.lt.u32 	%p45, %r135, %r7;
	@%p45 bra 	$L__BB8_14;
$L__BB8_29:
	setp.ne.s32 	%p46, %r2, 0;
	mov.b32 	%r143, 0;
	@%p46 bra 	$L__BB8_31;
	setp.gt.f32 	%p47, %f216, 0f00000000;
	rcp.rn.f32 	%f188, %f216;
	selp.f32 	%f189, %f188, 0f00000000, %p47;
	mov.b32 	%r143, %f189;
$L__BB8_31:
	shfl.sync.idx.b32	%r130|%p48, %r143, 0, 31, -1;
	mov.b32 	%f190, %r130;
	mul.f32 	%f191, %f212, %f190;
	mul.f32 	%f192, %f211, %f190;
	mul.f32 	%f193, %f210, %f190;
	mul.f32 	%f194, %f209, %f190;
	cvta.to.global.u64 	%rd39, %rd11;
	add.s64 	%rd41, %rd39, %rd18;
	add.s64 	%rd43, %rd41, %rd20;
	st.global.v4.f32 	[%rd43], {%f191, %f192, %f193, %f194};
$L__BB8_32:
	ret;

}
	// .globl	vox_attn_q4_kv8_f32_dyn_v2
.visible .entry vox_attn_q4_kv8_f32_dyn_v2(
	.param .u64 .ptr .align 1 vox_attn_q4_kv8_f32_dyn_v2_param_0,
	.param .u64 .ptr .align 1 vox_attn_q4_kv8_f32_dyn_v2_param_1,
	.param .u64 .ptr .align 1 vox_attn_q4_kv8_f32_dyn_v2_param_2,
	.param .u64 .ptr .align 1 vox_attn_q4_kv8_f32_dyn_v2_param_3,
	.param .u64 .ptr .align 1 vox_attn_q4_kv8_f32_dyn_v2_param_4,
	.param .u32 vox_attn_q4_kv8_f32_dyn_v2_param_5,
	.param .f32 vox_attn_q4_kv8_f32_dyn_v2_param_6
)
{
	.reg .pred 	%p<49>;
	.reg .b32 	%r<119>;
	.reg .b32 	%f<220>;
	.reg .b64 	%rd<45>;

	ld.param.u64 	%rd11, [vox_attn_q4_kv8_f32_dyn_v2_param_0];
	ld.param.u64 	%rd12, [vox_attn_q4_kv8_f32_dyn_v2_param_1];
	ld.param.u64 	%rd14, [vox_attn_q4_kv8_f32_dyn_v2_param_2];
	ld.param.u64 	%rd15, [vox_attn_q4_kv8_f32_dyn_v2_param_3];
	ld.param.u64 	%rd13, [vox_attn_q4_kv8_f32_dyn_v2_param_4];
	ld.param.u32 	%r36, [vox_attn_q4_kv8_f32_dyn_v2_param_5];
	ld.param.f32 	%f86, [vox_attn_q4_kv8_f32_dyn_v2_param_6];
	cvta.to.global.u64 	%rd1, %rd15;
	cvta.to.global.u64 	%rd2, %rd14;
	mov.u32 	%r1, %ctaid.x;
	mov.u32 	%r2, %tid.x;
	or.b32  	%r37, %r1, %r2;
	and.b32  	%r38, %r37, 2147483616;
	setp.ne.s32 	%p1, %r38, 0;
	@%p1 bra 	$L__BB9_32;
	setp.ne.s32 	%p2, %r2, 0;
	mov.b32 	%r106, 0;
	@%p2 bra 	$L__BB9_3;
	cvta.to.global.u64 	%rd16, %rd13;
	ld.global.u32 	%r106, [%rd16];
$L__BB9_3:
	shfl.sync.idx.b32	%r40|%p3, %r106, 0, 31, -1;
	add.s32 	%r41, %r40, 1;
	shl.b32 	%r5, %r1, 7;
	cvta.to.global.u64 	%rd17, %rd12;
	mul.wide.u32 	%rd18, %r5, 4;
	add.s64 	%rd19, %rd17, %rd18;
	mul.wide.u32 	%rd20, %r2, 16;
	add.s64 	%rd21, %rd19, %rd20;
	ld.global.v4.f32 	{%f1, %f2, %f3, %f4}, [%rd21];
	setp.gt.s32 	%p4, %r36, 0;
	sub.s32 	%r42, %r41, %r36;
	max.s32 	%r43, %r42, 0;
	selp.b32 	%r110, %r43, 0, %p4;
	max.s32 	%r7, %r41, %r110;
	setp.lt.s32 	%p5, %r40, %r110;
	mov.f32 	%f204, 0f00000000;
	mov.f32 	%f200, %f204;
	mov.f32 	%f199, %f204;
	mov.f32 	%f198, %f204;
	mov.f32 	%f197, %f204;
	@%p5 bra 	$L__BB9_29;
	cvt.u64.u32 	%rd3, %r2;
	shr.u32 	%r8, %r1, 2;
	add.s32 	%r9, %r110, 1;
	max.u32 	%r44, %r7, %r9;
	sub.s32 	%r45, %r44, %r110;
	and.b32  	%r46, %r45, 1;
	setp.eq.b32 	%p6, %r46, 1;
	not.pred 	%p7, %p6;
	mov.f32 	%f203, 0fF149F2CA;
	mov.f32 	%f197, 0f00000000;
	mov.f32 	%f184, 0fF149F2CA;
	mov.f32 	%f198, %f197;
	mov.f32 	%f199, %f197;
	mov.f32 	%f200, %f197;
	mov.f32 	%f204, %f197;
	@%p7 bra 	$L__BB9_12;
	setp.ne.s32 	%p8, %r2, 0;
	mul.wide.u32 	%rd22, %r110, 1024;
	mul.wide.u32 	%rd23, %r8, 128;
	add.s64 	%rd4, %rd22, %rd23;
	shl.b64 	%rd24, %rd3, 4;
	add.s64 	%rd25, %rd2, %rd24;
	shl.b64 	%rd26, %rd4, 2;
	add.s64 	%rd27, %rd25, %rd26;
	ld.global.v4.f32 	{%f93, %f94, %f95, %f96}, [%rd27];
	mul.f32 	%f97, %f2, %f94;
	fma.rn.f32 	%f98, %f1, %f93, %f97;
	fma.rn.f32 	%f99, %f3, %f95, %f98;
	fma.rn.f32 	%f100, %f4, %f96, %f99;
	mov.b32 	%r49, %f100;
	shfl.sync.down.b32	%r50|%p9, %r49, 16, 31, -1;
	mov.b32 	%f101, %r50;
	add.f32 	%f102, %f100, %f101;
	mov.b32 	%r51, %f102;
	shfl.sync.down.b32	%r52|%p10, %r51, 8, 31, -1;
	mov.b32 	%f103, %r52;
	add.f32 	%f104, %f102, %f103;
	mov.b32 	%r53, %f104;
	shfl.sync.down.b32	%r54|%p11, %r53, 4, 31, -1;
	mov.b32 	%f105, %r54;
	add.f32 	%f106, %f104, %f105;
	mov.b32 	%r55, %f106;
	shfl.sync.down.b32	%r56|%p12, %r55, 2, 31, -1;
	mov.b32 	%f107, %r56;
	add.f32 	%f108, %f106, %f107;
	mov.b32 	%r57, %f108;
	shfl.sync.down.b32	%r58|%p13, %r57, 1, 31, -1;
	mov.b32 	%f109, %r58;
	add.f32 	%f110, %f108, %f109;
	mov.b32 	%r59, %f110;
	shfl.sync.idx.b32	%r60|%p14, %r59, 0, 31, -1;
	mov.b32 	%f111, %r60;
	mul.f32 	%f5, %f86, %f111;
	mov.b32 	%r108, 1065353216;
	mov.b32 	%r109, 0;
	mov.f32 	%f204, 0f00000000;
	mov.u32 	%r107, %r109;
	@%p8 bra 	$L__BB9_9;
	setp.gt.f32 	%p15, %f5, 0fF149F2CA;
	@%p15 bra 	$L__BB9_8;
	add.f32 	%f113, %f5, 0f7149F2CA;
	mul.f32 	%f114, %f113, 0f3FB8AA3B;
	ex2.approx.f32 	%f115, %f114;
	add.f32 	%f204, %f115, 0f00000000;
	mov.b32 	%r107, %f115;
	bra.uni 	$L__BB9_9;
$L__BB9_8:
	mov.f32 	%f116, 0fF149F2CA;
	sub.f32 	%f117, %f116, %f5;
	mul.f32 	%f118, %f117, 0f3FB8AA3B;
	ex2.approx.f32 	%f119, %f118;
	fma.rn.f32 	%f204, %f119, 0f00000000, 0f3F800000;
	mov.b32 	%r108, %f119;
	mov.b32 	%r109, 1;
	mov.b32 	%r107, 1065353216;
	mov.f32 	%f184, %f5;
$L__BB9_9:
	shfl.sync.idx.b32	%r15|%p16, %r107, 0, 31, -1;
	shfl.sync.idx.b32	%r16|%p17, %r108, 0, 31, -1;
	shfl.sync.idx.b32	%r65|%p18, %r109, 0, 31, -1;
	add.s64 	%rd29, %rd1, %rd24;
	add.s64 	%rd31, %rd29, %rd26;
	ld.global.v4.f32 	{%f10, %f11, %f12, %f13}, [%rd31];
	setp.eq.s32 	%p19, %r65, 0;
	@%p19 bra 	$L__BB9_11;
	mov.b32 	%f120, %r16;
	fma.rn.f32 	%f200, %f120, 0f00000000, %f10;
	fma.rn.f32 	%f199, %f120, 0f00000000, %f11;
	fma.rn.f32 	%f198, %f120, 0f00000000, %f12;
	fma.rn.f32 	%f197, %f120, 0f00000000, %f13;
	mov.u32 	%r110, %r9;
	mov.f32 	%f203, %f184;
	bra.uni 	$L__BB9_12;
$L__BB9_11:
	mov.b32 	%f121, %r15;
	fma.rn.f32 	%f200, %f10, %f121, 0f00000000;
	fma.rn.f32 	%f199, %f11, %f121, 0f00000000;
	fma.rn.f32 	%f198, %f12, %f121, 0f00000000;
	fma.rn.f32 	%f197, %f13, %f121, 0f00000000;
	mov.u32 	%r110, %r9;
	mov.f32 	%f203, %f184;
$L__BB9_12:
	setp.ge.u32 	%p20, %r9, %r7;
	@%p20 bra 	$L__BB9_29;
	mul.wide.u32 	%rd32, %r110, 4096;
	mul.wide.u32 	%rd33, %r8, 512;
	add.s64 	%rd34, %rd32, %rd33;
	add.s64 	%rd36, %rd34, %rd20;
	add.s64 	%rd37, %rd36, 4096;
	add.s64 	%rd44, %rd2, %rd37;
	add.s64 	%rd43, %rd1, %rd37;
$L__BB9_14:
	setp.ne.s32 	%p21, %r2, 0;
	ld.global.v4.f32 	{%f122, %f123, %f124, %f125}, [%rd44+-4096];
	mul.f32 	%f126, %f2, %f123;
	fma.rn.f32 	%f127, %f1, %f122, %f126;
	fma.rn.f32 	%f128, %f3, %f124, %f127;
	fma.rn.f32 	%f129, %f4, %f125, %f128;
	mov.b32 	%r68, %f129;
	shfl.sync.down.b32	%r69|%p22, %r68, 16, 31, -1;
	mov.b32 	%f130, %r69;
	add.f32 	%f131, %f129, %f130;
	mov.b32 	%r70, %f131;
	shfl.sync.down.b32	%r71|%p23, %r70, 8, 31, -1;
	mov.b32 	%f132, %r71;
	add.f32 	%f133, %f131, %f132;
	mov.b32 	%r72, %f133;
	shfl.sync.down.b32	%r73|%p24, %r72, 4, 31, -1;
	mov.b32 	%f134, %r73;
	add.f32 	%f135, %f133, %f134;
	mov.b32 	%r74, %f135;
	shfl.sync.down.b32	%r75|%p25, %r74, 2, 31, -1;
	mov.b32 	%f136, %r75;
	add.f32 	%f137, %f135, %f136;
	mov.b32 	%r76, %f137;
	shfl.sync.down.b32	%r77|%p26, %r76, 1, 31, -1;
	mov.b32 	%f138, %r77;
	add.f32 	%f139, %f137, %f138;
	mov.b32 	%r78, %f139;
	shfl.sync.idx.b32	%r79|%p27, %r78, 0, 31, -1;
	mov.b32 	%f140, %r79;
	mul.f32 	%f39, %f86, %f140;
	mov.b32 	%r113, 1065353216;
	mov.b32 	%r114, 0;
	mov.u32 	%r112, %r114;
	@%p21 bra 	$L__BB9_18;
	setp.leu.f32 	%p28, %f39, %f203;
	@%p28 bra 	$L__BB9_17;
	sub.f32 	%f144, %f203, %f39;
	mul.f32 	%f145, %f144, 0f3FB8AA3B;
	ex2.approx.f32 	%f146, %f145;
	fma.rn.f32 	%f204, %f204, %f146, 0f3F800000;
	mov.b32 	%r113, %f146;
	mov.b32 	%r114, 1;
	mov.b32 	%r112, 1065353216;
	mov.f32 	%f203, %f39;
	bra.uni 	$L__BB9_18;
$L__BB9_17:
	sub.f32 	%f141, %f39, %f203;
	mul.f32 	%f142, %f141, 0f3FB8AA3B;
	ex2.approx.f32 	%f143, %f142;
	add.f32 	%f204, %f204, %f143;
	mov.b32 	%r112, %f143;
$L__BB9_18:
	shfl.sync.idx.b32	%r24|%p29, %r112, 0, 31, -1;
	shfl.sync.idx.b32	%r25|%p30, %r113, 0, 31, -1;
	shfl.sync.idx.b32	%r84|%p31, %r114, 0, 31, -1;
	ld.global.v4.f32 	{%f44, %f45, %f46, %f47}, [%rd43+-4096];
	setp.eq.s32 	%p32, %r84, 0;
	@%p32 bra 	$L__BB9_20;
	mov.b32 	%f147, %r25;
	fma.rn.f32 	%f205, %f200, %f147, %f44;
	fma.rn.f32 	%f206, %f199, %f147, %f45;
	fma.rn.f32 	%f207, %f198, %f147, %f46;
	fma.rn.f32 	%f208, %f197, %f147, %f47;
	bra.uni 	$L__BB9_21;
$L__BB9_20:
	mov.b32 	%f148, %r24;
	fma.rn.f32 	%f205, %f44, %f148, %f200;
	fma.rn.f32 	%f206, %f45, %f148, %f199;
	fma.rn.f32 	%f207, %f46, %f148, %f198;
	fma.rn.f32 	%f208, %f47, %f148, %f197;
$L__BB9_21:
	setp.ne.s32 	%p33, %r2, 0;
	ld.global.v4.f32 	{%f149, %f150, %f151, %f152}, [%rd44];
	mul.f32 	%f153, %f2, %f150;
	fma.rn.f32 	%f154, %f1, %f149, %f153;
	fma.rn.f32 	%f155, %f3, %f151, %f154;
	fma.rn.f32 	%f156, %f4, %f152, %f155;
	mov.b32 	%r87, %f156;
	shfl.sync.down.b32	%r88|%p34, %r87, 16, 31, -1;
	mov.b32 	%f157, %r88;
	add.f32 	%f158, %f156, %f157;
	mov.b32 	%r89, %f158;
	shfl.sync.down.b32	%r90|%p35, %r89, 8, 31, -1;
	mov.b32 	%f159, %r90;
	add.f32 	%f160, %f158, %f159;
	mov.b32 	%r91, %f160;
	shfl.sync.down.b32	%r92|%p36, %r91, 4, 31, -1;
	mov.b32 	%f161, %r92;
	add.f32 	%f162, %f160, %f161;
	mov.b32 	%r93, %f162;
	shfl.sync.down.b32	%r94|%p37, %r93, 2, 31, -1;
	mov.b32 	%f163, %r94;
	add.f32 	%f164, %f162, %f163;
	mov.b32 	%r95, %f164;
	shfl.sync.down.b32	%r96|%p38, %r95, 1, 31, -1;
	mov.b32 	%f165, %r96;
	add.f32 	%f166, %f164, %f165;
	mov.b32 	%r97, %f166;
	shfl.sync.idx.b32	%r98|%p39, %r97, 0, 31, -1;
	mov.b32 	%f167, %r98;
	mul.f32 	%f60, %f86, %f167;
	mov.b32 	%r116, 1065353216;
	mov.b32 	%r117, 0;
	mov.u32 	%r115, %r117;
	@%p33 bra 	$L__BB9_25;
	setp.gt.f32 	%p40, %f60, %f203;
	@%p40 bra 	$L__BB9_24;
	sub.f32 	%f168, %f60, %f203;
	mul.f32 	%f169, %f168, 0f3FB8AA3B;
	ex2.approx.f32 	%f170, %f169;
	add.f32 	%f204, %f204, %f170;
	mov.b32 	%r115, %f170;
	bra.uni 	$L__BB9_25;
$L__BB9_24:
	sub.f32 	%f171, %f203, %f60;
	mul.f32 	%f172, %f171, 0f3FB8AA3B;
	ex2.approx.f32 	%f173, %f172;
	fma.rn.f32 	%f204, %f204, %f173, 0f3F800000;
	mov.b32 	%r116, %f173;
	mov.b32 	%r117, 1;
	mov.b32 	%r115, 1065353216;
	mov.f32 	%f203, %f60;
$L__BB9_25:
	shfl.sync.idx.b32	%r31|%p41, %r115, 0, 31, -1;
	shfl.sync.idx.b32	%r32|%p42, %r116, 0, 31, -1;
	shfl.sync.idx.b32	%r103|%p43, %r117, 0, 31, -1;
	ld.global.v4.f32 	{%f65, %f66, %f67, %f68}, [%rd43];
	setp.eq.s32 	%p44, %r103, 0;
	@%p44 bra 	$L__BB9_27;
	mov.b32 	%f174, %r32;
	fma.rn.f32 	%f200, %f205, %f174, %f65;
	fma.rn.f32 	%f199, %f206, %f174, %f66;
	fma.rn.f32 	%f198, %f207, %f174, %f67;
	fma.rn.f32 	%f197, %f208, %f174, %f68;
	bra.uni 	$L__BB9_28;
$L__BB9_27:
	mov.b32 	%f175, %r31;
	fma.rn.f32 	%f200, %f65, %f175, %f205;
	fma.rn.f32 	%f199, %f66, %f175, %f206;
	fma.rn.f32 	%f198, %f67, %f175, %f207;
	fma.rn.f32 	%f197, %f68, %f175, %f208;
$L__BB9_28:
	add.s32 	%r110, %r110, 2;
	add.s64 	%rd44, %rd44, 8192;
	add.s64 	%rd43, %rd43, 8192;
	setp.lt.u32 	%p45, %r110, %r7;
	@%p45 bra 	$L__BB9_14;
$L__BB9_29:
	setp.ne.s32 	%p46, %r2, 0;
	mov.b32 	%r118, 0;
	@%p46 bra 	$L__BB9_31;
	setp.gt.f32 	%p47, %f204, 0f00000000;
	rcp.rn.f32 	%f176, %f204;
	selp.f32 	%f177, %f176, 0f00000000, %p47;
	mov.b32 	%r118, %f177;
$L__BB9_31:
	shfl.sync.idx.b32	%r105|%p48, %r118, 0, 31, -1;
	mov.b32 	%f178, %r105;
	mul.f32 	%f179, %f200, %f178;
	mul.f32 	%f180, %f199, %f178;
	mul.f32 	%f181, %f198, %f178;
	mul.f32 	%f182, %f197, %f178;
	cvta.to.global.u64 	%rd38, %rd11;
	add.s64 	%rd40, %rd38, %rd18;
	add.s64 	%rd42, %rd40, %rd20;
	st.global.v4.f32 	[%rd42], {%f179, %f180, %f181, %f182};
$L__BB9_32:
	ret;

}
	// .globl	vox_attn_q4_kv8_fp16_v3_partial
.visible .entry vox_attn_q4_kv8_fp16_v3_partial(
	.param .u64 .ptr .align 1 vox_attn_q4_kv8_fp16_v3_partial_param_0,
	.param .u64 .ptr .align 1 vox_attn_q4_kv8_fp16_v3_partial_param_1,
	.param .u64 .ptr .align 1 vox_attn_q4_kv8_fp16_v3_partial_param_2,
	.param .u64 .ptr .align 1 vox_attn_q4_kv8_fp16_v3_partial_param_3,
	.param .u64 .ptr .align 1 vox_attn_q4_kv8_fp16_v3_partial_param_4,
	.param .u64 .ptr .align 1 vox_attn_q4_kv8_fp16_v3_partial_param_5,
	.param .u32 vox_attn_q4_kv8_fp16_v3_partial_param_6,
	.param .u32 vox_attn_q4_kv8_fp16_v3_partial_param_7,
	.param .f32 vox_attn_q4_kv8_fp16_v3_partial_param_8,
	.param .u32 vox_attn_q4_kv8_fp16_v3_partial_param_9
)
{
	.reg .pred 	%p<69>;
	.reg .b32 	%r<198>;
	.reg .b32 	%f<257>;
	.reg .b64 	%rd<57>;
	// demoted variable
	.shared .align 4 .b8 _ZZ31vox_attn_q4_kv8_fp16_v3_partialE3shK[1024];
	// demoted variable
	.shared .align 4 .b8 _ZZ31vox_attn_q4_kv8_fp16_v3_partialE3shV[1024];
	ld.param.u64 	%rd15, [vox_attn_q4_kv8_fp16_v3_partial_param_0];
	ld.param.u64 	%rd11, [vox_attn_q4_kv8_fp16_v3_partial_param_1];
	ld.param.u64 	%rd16, [vox_attn_q4_kv8_fp16_v3_partial_param_2];
	ld.param.u64 	%rd12, [vox_attn_q4_kv8_fp16_v3_partial_param_3];
	ld.param.u64 	%rd13, [vox_attn_q4_kv8_fp16_v3_partial_param_4];
	ld.param.u64 	%rd14, [vox_attn_q4_kv8_fp16_v3_partial_param_5];
	ld.param.u32 	%r49, [vox_attn_q4_kv8_fp16_v3_partial_param_6];
	ld.param.u32 	%r50, [vox_attn_q4_kv8_fp16_v3_partial_param_7];
	ld.param.f32 	%f97, [vox_attn_q4_kv8_fp16_v3_partial_param_8];
	ld.param.u32 	%r51, [vox_attn_q4_kv8_fp16_v3_partial_param_9];
	cvta.to.global.u64 	%rd1, %rd15;
	cvta.to.global.u64 	%rd2, %rd16;
	cvta.to.global.u64 	%rd3, %rd11;
	mov.u32 	%r1, %ctaid.x;
	mov.u32 	%r52, %tid.x;
	and.b32  	%r3, %r52, 31;
	setp.gt.u32 	%p1, %r1, 7;
	setp.gt.u32 	%p2, %r52, 127;
	or.pred  	%p3, %p1, %p2;
	@%p3 bra 	$L__BB10_58;
	shr.u32 	%r53, %r52, 5;
	mov.u32 	%r4, %ctaid.y;
	shl.b32 	%r54, %r1, 2;
	add.s32 	%r5, %r54, %r53;
	setp.gt.s32 	%p4, %r50, 0;
	sub.s32 	%r55, %r49, %r50;
	max.s32 	%r56, %r55, 0;
	selp.b32 	%r6, %r56, 0, %p4;
	max.s32 	%r7, %r49, %r6;
	shl.b32 	%r57, %r4, 8;
	add.s32 	%r8, %r6, %r57;
	add.s32 	%r58, %r8, 256;
	min.u32 	%r9, %r58, %r7;
	mad.lo.s32 	%r10, %r51, %r5, %r4;
	mul.wide.s32 	%rd4, %r10, 128;
	setp.gt.s32 	%p5, %r49, %r8;
	@%p5 bra 	$L__BB10_5;
	setp.ne.s32 	%p6, %r3, 0;
	@%p6 bra 	$L__BB10_4;
	mul.wide.s32 	%rd17, %r10, 4;
	add.s64 	%rd18, %rd3, %rd17;
	mov.b32 	%r59, -246811958;
	st.global.u32 	[%rd18], %r59;
	add.s64 	%rd19, %rd2, %rd17;
	mov.b32 	%r60, 0;
	st.global.u32 	[%rd19], %r60;
$L__BB10_4:
	shl.b64 	%rd20, %rd4, 2;
	add.s64 	%rd21, %rd1, %rd20;
	mul.wide.u32 	%rd22, %r3, 16;
	add.s64 	%rd23, %rd21, %rd22;
	mov.f32 	%f98, 0f00000000;
	st.global.v4.f32 	[%rd23], {%f98, %f98, %f98, %f98};
	bra.uni 	$L__BB10_58;
$L__BB10_5:
	shl.b32 	%r61, %r5, 7;
	cvta.to.global.u64 	%rd24, %rd12;
	mul.wide.u32 	%rd25, %r61, 4;
	add.s64 	%rd26, %rd24, %rd25;
	mul.wide.u32 	%rd27, %r3, 16;
	add.s64 	%rd28, %rd26, %rd27;
	ld.global.v4.f32 	{%f1, %f2, %f3, %f4}, [%rd28];
	shl.b32 	%r62, %r1, 6;
	cvt.u64.u32 	%rd29, %r62;
	add.s32 	%r63, %r52, -64;
	shl.b32 	%r64, %r52, 2;
	mov.u32 	%r65, _ZZ31vox_attn_q4_kv8_fp16_v3_partialE3shV;
	add.s32 	%r11, %r65, %r64;
	cvt.u64.u32 	%rd30, %r63;
	add.s64 	%rd31, %rd29, %rd30;
	mov.u32 	%r66, _ZZ31vox_attn_q4_kv8_fp16_v3_partialE3shK;
	add.s32 	%r12, %r66, %r64;
	add.s32 	%r67, %r62, %r52;
	shl.b32 	%r68, %r3, 3;
	add.s32 	%r13, %r66, %r68;
	add.s32 	%r14, %r65, %r68;
	mul.wide.u32 	%rd32, %r4, 256;
	cvt.u64.u32 	%rd33, %r6;
	add.s64 	%rd34, %rd32, %rd33;
	cvt.u64.u32 	%rd35, %r7;
	min.u64 	%rd36, %rd34, %rd35;
	shl.b64 	%rd37, %rd36, 11;
	shl.b64 	%rd38, %rd31, 2;
	add.s64 	%rd39, %rd37, %rd38;
	cvta.to.global.u64 	%rd40, %rd14;
	add.s64 	%rd41, %rd39, %rd40;
	add.s64 	%rd56, %rd41, 4096;
	mul.wide.u32 	%rd42, %r67, 4;
	add.s64 	%rd43, %rd37, %rd42;
	cvta.to.global.u64 	%rd44, %rd13;
	add.s64 	%rd45, %rd43, %rd44;
	add.s64 	%rd55, %rd45, 4096;
	min.u32 	%r185, %r8, %r7;
	mov.f32 	%f251, 0fF149F2CA;
	mov.f32 	%f256, 0f00000000;
	mov.f32 	%f255, %f256;
	mov.f32 	%f254, %f256;
	mov.f32 	%f253, %f256;
	mov.f32 	%f252, %f256;
$L__BB10_6:
	setp.ge.u32 	%p7, %r185, %r9;
	@%p7 bra 	$L__BB10_10;
	setp.gt.u32 	%p8, %r52, 63;
	@%p8 bra 	$L__BB10_9;
	ld.global.u32 	%r70, [%rd55+-4096];
	st.shared.u32 	[%r12], %r70;
	bra.uni 	$L__BB10_10;
$L__BB10_9:
	ld.global.u32 	%r69, [%rd56+-4096];
	st.shared.u32 	[%r11+-256], %r69;
$L__BB10_10:
	add.s32 	%r17, %r185, 1;
	setp.ge.u32 	%p9, %r17, %r9;
	@%p9 bra 	$L__BB10_14;
	setp.lt.u32 	%p10, %r52, 64;
	@%p10 bra 	$L__BB10_13;
	ld.global.u32 	%r71, [%rd56+-2048];
	st.shared.u32 	[%r11], %r71;
	bra.uni 	$L__BB10_14;
$L__BB10_13:
	ld.global.u32 	%r72, [%rd55+-2048];
	st.shared.u32 	[%r12+256], %r72;
$L__BB10_14:
	add.s32 	%r18, %r17, 1;
	setp.ge.u32 	%p11, %r18, %r9;
	@%p11 bra 	$L__BB10_18;
	setp.lt.u32 	%p12, %r52, 64;
	@%p12 bra 	$L__BB10_17;
	ld.global.u32 	%r73, [%rd56];
	st.shared.u32 	[%r11+256], %r73;
	bra.uni 	$L__BB10_18;
$L__BB10_17:
	ld.global.u32 	%r74, [%rd55];
	st.shared.u32 	[%r12+512], %r74;
$L__BB10_18:
	add.s32 	%r19, %r18, 1;
	setp.ge.u32 	%p13, %r19, %r9;
	@%p13 bra 	$L__BB10_22;
	setp.lt.u32 	%p14, %r52, 64;
	@%p14 bra 	$L__BB10_21;
	ld.global.u32 	%r75, [%rd56+2048];
	st.shared.u32 	[%r11+512], %r75;
	bra.uni 	$L__BB10_22;
$L__BB10_21:
	ld.global.u32 	%r76, [%rd55+2048];
	st.shared.u32 	[%r12+768], %r76;
$L__BB10_22:
	bar.sync 	0;
	@%p7 bra 	$L__BB10_54;
	setp.ne.s32 	%p16, %r3, 0;
	ld.shared.u32 	%r77, [%r13];
	// begin inline asm
	{.reg .f16 low,high;
  mov.b32 {low,high},%r77;
  cvt.f32.f16 %f101, low;}

	// end inline asm
	// begin inline asm
	{.reg .f16 low,high;
  mov.b32 {low,high},%r77;
  cvt.f32.f16 %f102, high;}

	// end inline asm
	ld.shared.u32 	%r79, [%r13+4];
	// begin inline asm
	{.reg .f16 low,high;
  mov.b32 {low,high},%r79;
  cvt.f32.f16 %f103, low;}

	// end inline asm
	// begin inline asm
	{.reg .f16 low,high;
  mov.b32 {low,high},%r79;
  cvt.f32.f16 %f104, high;}

	// end inline asm
	mul.f32 	%f105, %f2, %f102;
	fma.rn.f32 	%f106, %f1, %f101, %f105;
	fma.rn.f32 	%f107, %f3, %f103, %f106;
	fma.rn.f32 	%f108, %f4, %f104, %f107;
	mov.b32 	%r83, %f108;
	shfl.sync.down.b32	%r84|%p17, %r83, 16, 31, -1;
	mov.b32 	%f109, %r84;
	add.f32 	%f110, %f108, %f109;
	mov.b32 	%r85, %f110;
	shfl.sync.down.b32	%r86|%p18, %r85, 8, 31, -1;
	mov.b32 	%f111, %r86;
	add.f32 	%f112, %f110, %f111;
	mov.b32 	%r87, %f112;
	shfl.sync.down.b32	%r88|%p19, %r87, 4, 31, -1;
	mov.b32 	%f113, %r88;
	add.f32 	%f114, %f112, %f113;
	mov.b32 	%r89, %f114;
	shfl.sync.down.b32	%r90|%p20, %r89, 2, 31, -1;
	mov.b32 	%f115, %r90;
	add.f32 	%f116, %f114, %f115;
	mov.b32 	%r91, %f116;
	shfl.sync.down.b32	%r92|%p21, %r91, 1, 31, -1;
	mov.b32 	%f117, %r92;
	add.f32 	%f118, %f116, %f117;
	mov.b32 	%r93, %f118;
	shfl.sync.idx.b32	%r94|%p22, %r93, 0, 31, -1;
	mov.b32 	%f119, %r94;
	mul.f32 	%f11, %f97, %f119;
	mov.b32 	%r187, 1065353216;
	mov.b32 	%r188, 0;
	mov.u32 	%r186, %r188;
	@%p16 bra 	$L__BB10_27;
	setp.leu.f32 	%p23, %f11, %f251;
	@%p23 bra 	$L__BB10_26;
	sub.f32 	%f123, %f251, %f11;
	mul.f32 	%f124, %f123, 0f3FB8AA3B;
	ex2.approx.f32 	%f125, %f124;
	fma.rn.f32 	%f252, %f252, %f125, 0f3F800000;
	mov.b32 	%r187, %f125;
	mov.b32 	%r188, 1;
	mov.b32 	%r186, 1065353216;
	mov.f32 	%f251, %f11;
	bra.uni 	$L__BB10_27;
$L__BB10_26:
	sub.f32 	%f120, %f11, %f251;
	mul.f32 	%f121, %f120, 0f3FB8AA3B;
	ex2.approx.f32 	%f122, %f121;
	add.f32 	%f252, %f252, %f122;
	mov.b32 	%r186, %f122;
$L__BB10_27:
	shfl.sync.idx.b32	%r25|%p24, %r186, 0, 31, -1;
	shfl.sync.idx.b32	%r26|%p25, %r187, 0, 31, -1;
	shfl.sync.idx.b32	%r103|%p26, %r188, 0, 31, -1;
	ld.shared.u32 	%r99, [%r14];
	// begin inline asm
	{.reg .f16 low,high;
  mov.b32 {low,high},%r99;
  cvt.f32.f16 %f126, low;}

	// end inline asm
	// begin inline asm
	{.reg .f16 low,high;
  mov.b32 {low,high},%r99;
  cvt.f32.f16 %f127, high;}

	// end inline asm
	ld.shared.u32 	%r101, [%r14+4];
	// begin inline asm
	{.reg .f16 low,high;
  mov.b32 {low,high},%r101;
  cvt.f32.f16 %f128, low;}

	// end inline asm
	// begin inline asm
	{.reg .f16 low,high;
  mov.b32 {low,high},%r101;
  cvt.f32.f16 %f129, high;}

	// end inline asm
	setp.eq.s32 	%p27, %r103, 0;
	@%p27 bra 	$L__BB10_29;
	mov.b32 	%f130, %r26;
	fma.rn.f32 	%f253, %f253, %f130, %f126;
	fma.rn.f32 	%f254, %f254, %f130, %f127;
	fma.rn.f32 	%f255, %f255, %f130, %f128;
	fma.rn.f32 	%f256, %f256, %f130, %f129;
	bra.uni 	$L__BB10_30;
$L__BB10_29:
	mov.b32 	%f131, %r25;
	fma.rn.f32 	%f253, %f126, %f131, %f253;
	fma.rn.f32 	%f254, %f127, %f131, %f254;
	fma.rn.f32 	%f255, %f128, %f131, %f255;
	fma.rn.f32 	%f256, %f129, %f131, %f256;
$L__BB10_30:
	setp.ge.u32 	%p28, %r17, %r9;
	@%p28 bra 	$L__BB10_54;
	setp.ne.s32 	%p29, %r3, 0;
	ld.shared.u32 	%r104, [%r13+256];
	// begin inline asm
	{.reg .f16 low,high;
  mov.b32 {low,high},%r104;
  cvt.f32.f16 %f132, low;}

	// end inline asm
	// begin inline asm
	{.reg .f16 low,high;
  mov.b32 {low,high},%r104;
  cvt.f32.f16 %f133, high;}

	// end inline asm
	ld.shared.u32 	%r106, [%r13+260];
	// begin inline asm
	{.reg .f16 low,high;
  mov.b32 {low,high},%r106;
  cvt.f32.f16 %f134, low;}

	// end inline asm
	// begin inline asm
	{.reg .f16 low,high;
  mov.b32 {low,high},%r106;
  cvt.f32.f16 %f135, high;}

	// end inline asm
	mul.f32 	%f136, %f2, %f133;
	fma.rn.f32 	%f137, %f1, %f132, %f136;
	fma.rn.f32 	%f138, %f3, %f134, %f137;
	fma.rn.f32 	%f139, %f4, %f135, %f138;
	mov.b32 	%r110, %f139;
	shfl.sync.down.b32	%r111|%p30, %r110, 16, 31, -1;
	mov.b32 	%f140, %r111;
	add.f32 	%f141, %f139, %f140;
	mov.b32 	%r112, %f141;
	shfl.sync.down.b32	%r113|%p31, %r112, 8, 31, -1;
	mov.b32 	%f142, %r113;
	add.f32 	%f143, %f141, %f142;
	mov.b32 	%r114, %f143;
	shfl.sync.down.b32	%r115|%p32, %r114, 4, 31, -1;
	mov.b32 	%f144, %r115;
	add.f32 	%f145, %f143, %f144;
	mov.b32 	%r116, %f145;
	shfl.sync.down.b32	%r117|%p33, %r116, 2, 31, -1;
	mov.b32 	%f146, %r117;
	add.f32 	%f147, %f145, %f146;
	mov.b32 	%r118, %f147;
	shfl.sync.down.b32	%r119|%p34, %r118, 1, 31, -1;
	mov.b32 	%f148, %r119;
	add.f32 	%f149, %f147, %f148;
	mov.b32 	%r120, %f149;
	shfl.sync.idx.b32	%r121|%p35, %r120, 0, 31, -1;
	mov.b32 	%f150, %r121;
	mul.f32 	%f32, %f97, %f150;
	mov.b32 	%r190, 1065353216;
	mov.b32 	%r191, 0;
	mov.u32 	%r189, %r191;
	@%p29 bra 	$L__BB10_35;
	setp.gt.f32 	%p36, %f32, %f251;
	@%p36 bra 	$L__BB10_34;
	sub.f32 	%f151, %f32, %f251;
	mul.f32 	%f152, %f151, 0f3FB8AA3B;
	ex2.approx.f32 	%f153, %f152;
	add.f32 	%f252, %f252, %f153;
	mov.b32 	%r189, %f153;
	bra.uni 	$L__BB10_35;
$L__BB10_34:
	sub.f32 	%f154, %f251, %f32;
	mul.f32 	%f155, %f154, 0f3FB8AA3B;
	ex2.approx.f32 	%f156, %f155;
	fma.rn.f32 	%f252, %f252, %f156, 0f3F800000;
	mov.b32 	%r190, %f156;
	mov.b32 	%r191, 1;
	mov.b32 	%r189, 1065353216;
	mov.f32 	%f251, %f32;
$L__BB10_35:
	shfl.sync.idx.b32	%r32|%p37, %r189, 0, 31, -1;
	shfl.sync.idx.b32	%r33|%p38, %r190, 0, 31, -1;
	shfl.sync.idx.b32	%r130|%p39, %r191, 0, 31, -1;
	ld.shared.u32 	%r126, [%r14+256];
	// begin inline asm
	{.reg .f16 low,high;
  mov.b32 {low,high},%r126;
  cvt.f32.f16 %f157, low;}

	// end inline asm
	// begin inline asm
	{.reg .f16 low,high;
  mov.b32 {low,high},%r126;
  cvt.f32.f16 %f158, high;}

	// end inline asm
	ld.shared.u32 	%r128, [%r14+260];
	// begin inline asm
	{.reg .f16 low,high;
  mov.b32 {low,high},%r128;
  cvt.f32.f16 %f159, low;}

	// end inline asm
	// begin inline asm
	{.reg .f16 low,high;
  mov.b32 {low,high},%r128;
  cvt.f32.f16 %f160, high;}

	// end inline asm
	setp.eq.s32 	%p40, %r130, 0;
	@%p40 bra 	$L__BB10_37;
	mov.b32 	%f161, %r33;
	fma.rn.f32 	%f253, %f253, %f161, %f157;
	fma.rn.f32 	%f254, %f254, %f161, %f158;
	fma.rn.f32 	%f255, %f255, %f161, %f159;
	fma.rn.f32 	%f256, %f256, %f161, %f160;
	bra.uni 	$L__BB10_38;
$L__BB10_37:
	mov.b32 	%f162, %r32;
	fma.rn.f32 	%f253, %f157, %f162, %f253;
	fma.rn.f32 	%f254, %f158, %f162, %f254;
	fma.rn.f32 	%f255, %f159, %f162, %f255;
	fma.rn.f32 	%f256, %f160, %f162, %f256;
$L__BB10_38:
	setp.ge.u32 	%p41, %r18, %r9;
	@%p41 bra 	$L__BB10_54;
	setp.ne.s32 	%p42, %r3, 0;
	ld.shared.u32 	%r131, [%r13+512];
	// begin inline asm
	{.reg .f16 low,high;
  mov.b32 {low,high},%r131;
  cvt.f32.f16 %f163, low;}

	// end inline asm
	// begin inline asm
	{.reg .f16 low,high;
  mov.b32 {low,high},%r131;
  cvt.f32.f16 %f164, high;}

	// end inline asm
	ld.shared.u32 	%r133, [%r13+516];
	// begin inline asm
	{.reg .f16 low,high;
  mov.b32 {low,high},%r133;
  cvt.f32.f16 %f165, low;}

	// end inline asm
	// begin inline asm
	{.reg .f16 low,high;
  mov.b32 {low,high},%r133;
  cvt.f32.f16 %f166, high;}

	// end inline asm
	mul.f32 	%f167, %f2, %f164;
	fma.rn.f32 	%f168, %f1, %f163, %f167;
	fma.rn.f32 	%f169, %f3, %f165, %f168;
	fma.rn.f32 	%f170, %f4, %f166, %f169;
	mov.b32 	%r137, %f170;
	shfl.sync.down.b32	%r138|%p43, %r137, 16, 31, -1;
	mov.b32 	%f171, %r138;
	add.f32 	%f172, %f170, %f171;
	mov.b32 	%r139, %f172;
	shfl.sync.down.b32	%r140|%p44, %r139, 8, 31, -1;
	mov.b32 	%f173, %r140;
	add.f32 	%f174, %f172, %f173;
	mov.b32 	%r141, %f174;
	shfl.sync.down.b32	%r142|%p45, %r141, 4, 31, -1;
	mov.b32 	%f175, %r142;
	add.f32 	%f176, %f174, %f175;
	mov.b32 	%r143, %f176;
	shfl.sync.down.b32	%r144|%p46, %r143, 2, 31, -1;
	mov.b32 	%f177, %r144;
	add.f32 	%f178, %f176, %f177;
	mov.b32 	%r145, %f178;
	shfl.sync.down.b32	%r146|%p47, %r145, 1, 31, -1;
	mov.b32 	%f179, %r146;
	add.f32 	%f180, %f178, %f179;
	mov.b32 	%r147, %f180;
	shfl.sync.idx.b32	%r148|%p48, %r147, 0, 31, -1;
	mov.b32 	%f181, %r148;
	mul.f32 	%f53, %f97, %f181;
	mov.b32 	%r193, 1065353216;
	mov.b32 	%r194, 0;
	mov.u32 	%r192, %r194;
	@%p42 bra 	$L__BB10_43;
	setp.gt.f32 	%p49, %f53, %f251;
	@%p49 bra 	$L__BB10_42;
	sub.f32 	%f182, %f53, %f251;
	mul.f32 	%f183, %f182, 0f3FB8AA3B;
	ex2.approx.f32 	%f184, %f183;
	add.f32 	%f252, %f252, %f184;
	mov.b32 	%r192, %f184;
	bra.uni 	$L__BB10_43;
$L__BB10_42:
	sub.f32 	%f185, %f251, %f53;
	mul.f32 	%f186, %f185, 0f3FB8AA3B;
	ex2.approx.f32 	%f187, %f186;
	fma.rn.f32 	%f252, %f252, %f187, 0f3F800000;
	mov.b32 	%r193, %f187;
	mov.b32 	%r194, 1;
	mov.b32 	%r192, 1065353216;
	mov.f32 	%f251, %f53;
$L__BB10_43:
	shfl.sync.idx.b32	%r39|%p50, %r192, 0, 31, -1;
	shfl.sync.idx.b32	%r40|%p51, %r193, 0, 31, -1;
	shfl.sync.idx.b32	%r157|%p52, %r194, 0, 31, -1;
	ld.shared.u32 	%r153, [%r14+512];
	// begin inline asm
	{.reg .f16 low,high;
  mov.b32 {low,high},%r153;
  cvt.f32.f16 %f188, low;}

	// end inline asm
	// begin inline asm
	{.reg .f16 low,high;
  mov.b32 {low,high},%r153;
  cvt.f32.f16 %f189, high;}

	// end inline asm
	ld.shared.u32 	%r155, [%r14+516];
	// begin inline asm
	{.reg .f16 low,high;
  mov.b32 {low,high},%r155;
  cvt.f32.f16 %f190, low;}

	// end inline asm
	// begin inline asm
	{.reg .f16 low,high;
  mov.b32 {low,high},%r155;
  cvt.f32.f16 %f191, high;}

	// end inline asm
	setp.eq.s32 	%p53, %r157, 0;
	@%p53 bra 	$L__BB10_45;
	mov.b32 	%f192, %r40;
	fma.rn.f32 	%f253, %f253, %f192, %f188;
	fma.rn.f32 	%f254, %f254, %f192, %f189;
	fma.rn.f32 	%f255, %f255, %f192, %f190;
	fma.rn.f32 	%f256, %f256, %f192, %f191;
	bra.uni 	$L__BB10_46;
$L__BB10_45:
	mov.b32 	%f193, %r39;
	fma.rn.f32 	%f253, %f188, %f193, %f253;
	fma.rn.f32 	%f254, %f189, %f193, %f254;
	fma.rn.f32 	%f255, %f190, %f193, %f255;
	fma.rn.f32 	%f256, %f191, %f193, %f256;
$L__BB10_46:
	setp.ge.u32 	%p54, %r19, %r9;
	@%p54 bra 	$L__BB10_54;
	setp.ne.s32 	%p55, %r3, 0;
	ld.shared.u32 	%r158, [%r13+768];
	// begin inline asm
	{.reg .f16 low,high;
  mov.b32 {low,high},%r158;
  cvt.f32.f16 %f194, low;}

	// end inline asm
	// begin inline asm
	{.reg .f16 low,high;
  mov.b32 {low,high},%r158;
  cvt.f32.f16 %f195, high;}

	// end inline asm
	ld.shared.u32 	%r160, [%r13+772];
	// begin inline asm
	{.reg .f16 low,high;
  mov.b32 {low,high},%r160;
  cvt.f32.f16 %f196, low;}

	// end inline asm
	// begin inline asm
	{.reg .f16 low,high;
  mov.b32 {low,high},%r160;
  cvt.f32.f16 %f197, high;}

	// end inline asm
	mul.f32 	%f198, %f2, %f195;
	fma.rn.f32 	%f199, %f1, %f194, %f198;
	fma.rn.f32 	%f200, %f3, %f196, %f199;
	fma.rn.f32 	%f201, %f4, %f197, %f200;
	mov.b32 	%r164, %f201;
	shfl.sync.down.b32	%r165|%p56, %r164, 16, 31, -1;
	mov.b32 	%f202, %r165;
	add.f32 	%f203, %f201, %f202;
	mov.b32 	%r166, %f203;
	shfl.sync.down.b32	%r167|%p57, %r166, 8, 31, -1;
	mov.b32 	%f204, %r167;
	add.f32 	%f205, %f203, %f204;
	mov.b32 	%r168, %f205;
	shfl.sync.down.b32	%r169|%p58, %r168, 4, 31, -1;
	mov.b32 	%f206, %r169;
	add.f32 	%f207, %f205, %f206;
	mov.b32 	%r170, %f207;
	shfl.sync.down.b32	%r171|%p59, %r170, 2, 31, -1;
	mov.b32 	%f208, %r171;
	add.f32 	%f209, %f207, %f208;
	mov.b32 	%r172, %f209;
	shfl.sync.down.b32	%r173|%p60, %r172, 1, 31, -1;
	mov.b32 	%f210, %r173;
	add.f32 	%f211, %f209, %f210;
	mov.b32 	%r174, %f211;
	shfl.sync.idx.b32	%r175|%p61, %r174, 0, 31, -1;
	mov.b32 	%f212, %r175;
	mul.f32 	%f74, %f97, %f212;
	mov.b32 	%r196, 1065353216;
	mov.b32 	%r197, 0;
	mov.u32 	%r195, %r197;
	@%p55 bra 	$L__BB10_51;
	setp.gt.f32 	%p62, %f74, %f251;
	@%p62 bra 	$L__BB10_50;
	sub.f32 	%f213, %f74, %f251;
	mul.f32 	%f214, %f213, 0f3FB8AA3B;
	ex2.approx.f32 	%f215, %f214;
	add.f32 	%f252, %f252, %f215;
	mov.b32 	%r195, %f215;
	bra.uni 	$L__BB10_51;
$L__BB10_50:
	sub.f32 	%f216, %f251, %f74;
	mul.f32 	%f217, %f216, 0f3FB8AA3B;
	ex2.approx.f32 	%f218, %f217;
	fma.rn.f32 	%f252, %f252, %f218, 0f3F800000;
	mov.b32 	%r196, %f218;
	mov.b32 	%r197, 1;
	mov.b32 	%r195, 1065353216;
	mov.f32 	%f251, %f74;
$L__BB10_51:
	shfl.sync.idx.b32	%r46|%p63, %r195, 0, 31, -1;
	shfl.sync.idx.b32	%r47|%p64, %r196, 0, 31, -1;
	shfl.sync.idx.b32	%r184|%p65, %r197, 0, 31, -1;
	ld.shared.u32 	%r180, [%r14+768];
	// begin inline asm
	{.reg .f16 low,high;
  mov.b32 {low,high},%r180;
  cvt.f32.f16 %f219, low;}

	// end inline asm
	// begin inline asm
	{.reg .f16 low,high;
  mov.b32 {low,high},%r180;
  cvt.f32.f16 %f220, high;}

	// end inline asm
	ld.shared.u32 	%r182, [%r14+772];
	// begin inline asm
	{.reg .f16 low,high;
  mov.b32 {low,high},%r182;
  cvt.f32.f16 %f221, low;}

	// end inline asm
	// begin inline asm
	{.reg .f16 low,high;
  mov.b32 {low,high},%r182;
  cvt.f32.f16 %f222, high;}

	// end inline asm
	setp.eq.s32 	%p66, %r184, 0;
	@%p66 bra 	$L__BB10_53;
	mov.b32 	%f223, %r47;
	fma.rn.f32 	%f253, %f253, %f223, %f219;
	fma.rn.f32 	%f254, %f254, %f223, %f220;
	fma.rn.f32 	%f255, %f255, %f223, %f221;
	fma.rn.f32 	%f256, %f256, %f223, %f222;
	bra.uni 	$L__BB10_54;
$L__BB10_53:
	mov.b32 	%f224, %r46;
	fma.rn.f32 	%f253, %f219, %f224, %f253;
	fma.rn.f32 	%f254, %f220, %f224, %f254;
	fma.rn.f32 	%f255, %f221, %f224, %f255;
	fma.rn.f32 	%f256, %f222, %f224, %f256;
$L__BB10_54:
	bar.sync 	0;
	add.s64 	%rd56, %rd56, 8192;
	add.s64 	%rd55, %rd55, 8192;
	add.s32 	%r185, %r19, 1;
	setp.lt.u32 	%p67, %r185, %r9;
	@%p67 bra 	$L__BB10_6;
	setp.ne.s32 	%p68, %r3, 0;
	@%p68 bra 	$L__BB10_57;
	ld.param.u64 	%rd54, [vox_attn_q4_kv8_fp16_v3_partial_param_1];
	cvta.to.global.u64 	%rd46, %rd54;
	mul.wide.s32 	%rd47, %r10, 4;
	add.s64 	%rd48, %rd46, %rd47;
	st.global.f32 	[%rd48], %f251;
	add.s64 	%rd49, %rd2, %rd47;
	st.global.f32 	[%rd49], %f252;
$L__BB10_57:
	shl.b64 	%rd50, %rd4, 2;
	add.s64 	%rd51, %rd1, %rd50;
	mul.wide.u32 	%rd52, %r3, 16;
	add.s64 	%rd53, %rd51, %rd52;
	st.global.v4.f32 	[%rd53], {%f253, %f254, %f255, %f256};
$L__BB10_58:
	ret;

}
	// .globl	vox_attn_q4_kv8_fp16_dyn_v3_partial
.visible .entry vox_attn_q4_kv8_fp16_dyn_v3_partial(
	.param .u64 .ptr .align 1 vox_attn_q4_kv8_fp16_dyn_v3_partial_param_0,
	.param .u64 .ptr .align 1 vox_attn_q4_kv8_fp16_dyn_v3_partial_param_1,
	.param .u64 .ptr .align 1 vox_attn_q4_kv8_fp16_dyn_v3_partial_param_2,
	.param .u64 .ptr .align 1 vox_attn_q4_kv8_fp16_dyn_v3_partial_param_3,
	.param .u64 .ptr .align 1 vox_attn_q4_kv8_fp16_dyn_v3_partial_param_4,
	.param .u64 .ptr .align 1 vox_attn_q4_kv8_fp16_dyn_v3_partial_param_5,
	.param .u64 .ptr .align 1 vox_attn_q4_kv8_fp16_dyn_v3_partial_param_6,
	.param .u32 vox_attn_q4_kv8_fp16_dyn_v3_partial_param_7,
	.param .f32 vox_attn_q4_kv8_fp16_dyn_v3_partial_param_8,
	.param .u32 vox_attn_q4_kv8_fp16_dyn_v3_partial_param_9
)
{
	.reg .pred 	%p<71>;
	.reg .b32 	%r<203>;
	.reg .b32 	%f<257>;
	.reg .b64 	%rd<59>;
	// demoted variable
	.shared .align 4 .b8 _ZZ35vox_attn_q4_kv8_fp16_dyn_v3_partialE3shK[1024];
	// demoted variable
	.shared .align 4 .b8 _ZZ35vox_attn_q4_kv8_fp16_dyn_v3_partialE3shV[1024];
	ld.param.u64 	%rd16, [vox_attn_q4_kv8_fp16_dyn_v3_partial_param_0];
	ld.param.u64 	%rd11, [vox_attn_q4_kv8_fp16_dyn_v3_partial_param_1];
	ld.param.u64 	%rd17, [vox_attn_q4_kv8_fp16_dyn_v3_partial_param_2];
	ld.param.u64 	%rd12, [vox_attn_q4_kv8_fp16_dyn_v3_partial_param_3];
	ld.param.u64 	%rd13, [vox_attn_q4_kv8_fp16_dyn_v3_partial_param_4];
	ld.param.u64 	%rd14, [vox_attn_q4_kv8_fp16_dyn_v3_partial_param_5];
	ld.param.u64 	%rd15, [vox_attn_q4_kv8_fp16_dyn_v3_partial_param_6];
	ld.param.u32 	%r51, [vox_attn_q4_kv8_fp16_dyn_v3_partial_param_7];
	ld.param.f32 	%f97, [vox_attn_q4_kv8_fp16_dyn_v3_partial_param_8];
	ld.param.u32 	%r52, [vox_attn_q4_kv8_fp16_dyn_v3_partial_param_9];
	cvta.to.global.u64 	%rd1, %rd16;
	cvta.to.global.u64 	%rd2, %rd17;
	cvta.to.global.u64 	%rd3, %rd11;
	mov.u32 	%r1, %ctaid.x;
	mov.u32 	%r2, %ctaid.y;
	mov.u32 	%r53, %tid.x;
	and.b32  	%r4, %r53, 31;
	setp.gt.u32 	%p1, %r1, 7;
	setp.gt.u32 	%p2, %r53, 127;
	or.pred  	%p3, %p1, %p2;
	@%p3 bra 	$L__BB11_60;
	shr.u32 	%r55, %r53, 5;
	shl.b32 	%r56, %r1, 2;
	add.s32 	%r5, %r56, %r55;
	setp.ne.s32 	%p4, %r4, 0;
	mov.b32 	%r189, 0;
	@%p4 bra 	$L__BB11_3;
	cvta.to.global.u64 	%rd18, %rd15;
	ld.global.u32 	%r189, [%rd18];
$L__BB11_3:
	shfl.sync.idx.b32	%r57|%p5, %r189, 0, 31, -1;
	add.s32 	%r58, %r57, 1;
	setp.gt.s32 	%p6, %r51, 0;
	sub.s32 	%r59, %r58, %r51;
	max.s32 	%r60, %r59, 0;
	selp.b32 	%r8, %r60, 0, %p6;
	max.s32 	%r9, %r58, %r8;
	shl.b32 	%r61, %r2, 8;
	add.s32 	%r10, %r8, %r61;
	add.s32 	%r62, %r10, 256;
	min.u32 	%r11, %r62, %r9;
	mad.lo.s32 	%r12, %r52, %r5, %r2;
	mul.wide.s32 	%rd4, %r12, 128;
	setp.ge.s32 	%p7, %r57, %r10;
	@%p7 bra 	$L__BB11_7;
	setp.ne.s32 	%p70, %r4, 0;
	@%p70 bra 	$L__BB11_6;
	mul.wide.s32 	%rd49, %r12, 4;
	add.s64 	%rd50, %rd3, %rd49;
	mov.b32 	%r187, -246811958;
	st.global.u32 	[%rd50], %r187;
	add.s64 	%rd51, %rd2, %rd49;
	mov.b32 	%r188, 0;
	st.global.u32 	[%rd51], %r188;
$L__BB11_6:
	shl.b64 	%rd52, %rd4, 2;
	add.s64 	%rd53, %rd1, %rd52;
	mul.wide.u32 	%rd54, %r4, 16;
	add.s64 	%rd55, %rd53, %rd54;
	mov.f32 	%f224, 0f00000000;
	st.global.v4.f32 	[%rd55], {%f224, %f224, %f224, %f224};
	bra.uni 	$L__BB11_60;
$L__BB11_7:
	shl.b32 	%r63, %r5, 7;
	cvta.to.global.u64 	%rd19, %rd12;
	mul.wide.u32 	%rd20, %r63, 4;
	add.s64 	%rd21, %rd19, %rd20;
	mul.wide.u32 	%rd22, %r4, 16;
	add.s64 	%rd23, %rd21, %rd22;
	ld.global.v4.f32 	{%f1, %f2, %f3, %f4}, [%rd23];
	shl.b32 	%r64, %r1, 6;
	cvt.u64.u32 	%rd24, %r64;
	add.s32 	%r65, %r53, -64;
	shl.b32 	%r66, %r53, 2;
	mov.u32 	%r67, _ZZ35vox_attn_q4_kv8_fp16_dyn_v3_partialE3shV;
	add.s32 	%r13, %r67, %r66;
	cvt.u64.u32 	%rd25, %r65;
	add.s64 	%rd26, %rd24, %rd25;
	mov.u32 	%r68, _ZZ35vox_attn_q4_kv8_fp16_dyn_v3_partialE3shK;
	add.s32 	%r14, %r68, %r66;
	add.s32 	%r69, %r64, %r53;
	shl.b32 	%r70, %r4, 3;
	add.s32 	%r15, %r68, %r70;
	add.s32 	%r16, %r67, %r70;
	mul.wide.u32 	%rd27, %r2, 256;
	cvt.u64.u32 	%rd28, %r8;
	add.s64 	%rd29, %rd27, %rd28;
	cvt.u64.u32 	%rd30, %r9;
	min.u64 	%rd31, %rd29, %rd30;
	shl.b64 	%rd32, %rd31, 11;
	shl.b64 	%rd33, %rd26, 2;
	add.s64 	%rd34, %rd32, %rd33;
	cvta.to.global.u64 	%rd35, %rd14;
	add.s64 	%rd36, %rd34, %rd35;
	add.s64 	%rd58, %rd36, 4096;
	mul.wide.u32 	%rd37, %r69, 4;
	add.s64 	%rd38, %rd32, %rd37;
	cvta.to.global.u64 	%rd39, %rd13;
	add.s64 	%rd40, %rd38, %rd39;
	add.s64 	%rd57, %rd40, 4096;
	min.u32 	%r190, %r10, %r9;
	mov.f32 	%f251, 0fF149F2CA;
	mov.f32 	%f256, 0f00000000;
	mov.f32 	%f255, %f256;
	mov.f32 	%f254, %f256;
	mov.f32 	%f253, %f256;
	mov.f32 	%f252, %f256;
$L__BB11_8:
	setp.ge.u32 	%p8, %r190, %r11;
	@%p8 bra 	$L__BB11_12;
	setp.gt.u32 	%p9, %r53, 63;
	@%p9 bra 	$L__BB11_11;
	ld.global.u32 	%r72, [%rd57+-4096];
	st.shared.u32 	[%r14], %r72;
	bra.uni 	$L__BB11_12;
$L__BB11_11:
	ld.global.u32 	%r71, [%rd58+-4096];
	st.shared.u32 	[%r13+-256], %r71;
$L__BB11_12:
	add.s32 	%r19, %r190, 1;
	setp.ge.u32 	%p10, %r19, %r11;
	@%p10 bra 	$L__BB11_16;
	setp.lt.u32 	%p11, %r53, 64;
	@%p11 bra 	$L__BB11_15;
	ld.global.u32 	%r73, [%rd58+-2048];
	st.shared.u32 	[%r13], %r73;
	bra.uni 	$L__BB11_16;
$L__BB11_15:
	ld.global.u32 	%r74, [%rd57+-2048];
	st.shared.u32 	[%r14+256], %r74;
$L__BB11_16:
	add.s32 	%r20, %r19, 1;
	setp.ge.u32 	%p12, %r20, %r11;
	@%p12 bra 	$L__BB11_20;
	setp.lt.u32 	%p13, %r53, 64;
	@%p13 bra 	$L__BB11_19;
	ld.global.u32 	%r75, [%rd58];
	st.shared.u32 	[%r13+256], %r75;
	bra.uni 	$L__BB11_20;
$L__BB11_19:
	ld.global.u32 	%r76, [%rd57];
	st.shared.u32 	[%r14+512], %r76;
$L__BB11_20:
	add.s32 	%r21, %r20, 1;
	setp.ge.u32 	%p14, %r21, %r11;
	@%p14 bra 	$L__BB11_24;
	setp.lt.u32 	%p15, %r53, 64;
	@%p15 bra 	$L__BB11_23;
	ld.global.u32 	%r77, [%rd58+2048];
	st.shared.u32 	[%r13+512], %r77;
	bra.uni 	$L__BB11_24;
$L__BB11_23:
	ld.global.u32 	%r78, [%rd57+2048];
	st.shared.u32 	[%r14+768], %r78;
$L__BB11_24:
	bar.sync 	0;
	@%p8 bra 	$L__BB11_56;
	setp.ne.s32 	%p17, %r4, 0;
	ld.shared.u32 	%r79, [%r15];
	// begin inline asm
	{.reg .f16 low,high;
  mov.b32 {low,high},%r79;
  cvt.f32.f16 %f100, low;}

	// end inline asm
	// begin inline asm
	{.reg .f16 low,high;
  mov.b32 {low,high},%r79;
  cvt.f32.f16 %f101, high;}

	// end inline asm
	ld.shared.u32 	%r81, [%r15+4];
	// begin inline asm
	{.reg .f16 low,high;
  mov.b32 {low,high},%r81;
  cvt.f32.f16 %f102, low;}

	// end inline asm
	// begin inline asm
	{.reg .f16 low,high;
  mov.b32 {low,high},%r81;
  cvt.f32.f16 %f103, high;}

	// end inline asm
	mul.f32 	%f104, %f2, %f101;
	fma.rn.f32 	%f105, %f1, %f100, %f104;
	fma.rn.f32 	%f106, %f3, %f102, %f105;
	fma.rn.f32 	%f107, %f4, %f103, %f106;
	mov.b32 	%r85, %f107;
	shfl.sync.down.b32	%r86|%p18, %r85, 16, 31, -1;
	mov.b32 	%f108, %r86;
	add.f32 	%f109, %f107, %f108;
	mov.b32 	%r87, %f109;
	shfl.sync.down.b32	%r88|%p19, %r87, 8, 31, -1;
	mov.b32 	%f110, %r88;
	add.f32 	%f111, %f109, %f110;
	mov.b32 	%r89, %f111;
	shfl.sync.down.b32	%r90|%p20, %r89, 4, 31, -1;
	mov.b32 	%f112, %r90;
	add.f32 	%f113, %f111, %f112;
	mov.b32 	%r91, %f113;
	shfl.sync.down.b32	%r92|%p21, %r91, 2, 31, -1;
	mov.b32 	%f114, %r92;
	add.f32 	%f115, %f113, %f114;
	mov.b32 	%r93, %f115;
	shfl.sync.down.b32	%r94|%p22, %r93, 1, 31, -1;
	mov.b32 	%f116, %r94;
	add.f32 	%f117, %f115, %f116;
	mov.b32 	%r95, %f117;
	shfl.sync.idx.b32	%r96|%p23, %r95, 0, 31, -1;
	mov.b32 	%f118, %r96;
	mul.f32 	%f11, %f97, %f118;
	mov.b32 	%r192, 1065353216;
	mov.b32 	%r193, 0;
	mov.u32 	%r191, %r193;
	@%p17 bra 	$L__BB11_29;
	setp.leu.f32 	%p24, %f11, %f251;
	@%p24 bra 	$L__BB11_28;
	sub.f32 	%f122, %f251, %f11;
	mul.f32 	%f123, %f122, 0f3FB8AA3B;
	ex2.approx.f32 	%f124, %f123;
	fma.rn.f32 	%f252, %f252, %f124, 0f3F800000;
	mov.b32 	%r192, %f124;
	mov.b32 	%r193, 1;
	mov.b32 	%r191, 1065353216;
	mov.f32 	%f251, %f11;
	bra.uni 	$L__BB11_29;
$L__BB11_28:
	sub.f32 	%f119, %f11, %f251;
	mul.f32 	%f120, %f119, 0f3FB8AA3B;
	ex2.approx.f32 	%f121, %f120;
	add.f32 	%f252, %f252, %f121;
	mov.b32 	%r191, %f121;
$L__BB11_29:
	shfl.sync.idx.b32	%r27|%p25, %r191, 0, 31, -1;
	shfl.sync.idx.b32	%r28|%p26, %r192, 0, 31, -1;
	shfl.sync.idx.b32	%r105|%p27, %r193, 0, 31, -1;
	ld.shared.u32 	%r101, [%r16];
	// begin inline asm
	{.reg .f16 low,high;
  mov.b32 {low,high},%r101;
  cvt.f32.f16 %f125, low;}

	// end inline asm
	// begin inline asm
	{.reg .f16 low,high;
  mov.b32 {low,high},%r101;
  cvt.f32.f16 %f126, high;}

	// end inline asm
	ld.shared.u32 	%r103, [%r16+4];
	// begin inline asm
	{.reg .f16 low,high;
  mov.b32 {low,high},%r103;
  cvt.f32.f16 %f127, low;}

	// end inline asm
	// begin inline asm
	{.reg .f16 low,high;
  mov.b32 {low,high},%r103;
  cvt.f32.f16 %f128, high;}

	// end inline asm
	setp.eq.s32 	%p28, %r105, 0;
	@%p28 bra 	$L__BB11_31;
	mov.b32 	%f129, %r28;
	fma.rn.f32 	%f253, %f253, %f129, %f125;
	fma.rn.f32 	%f254, %f254, %f129, %f126;
	fma.rn.f32 	%f255, %f255, %f129, %f127;
	fma.rn.f32 	%f256, %f256, %f129, %f128;
	bra.uni 	$L__BB11_32;
$L__BB11_31:
	mov.b32 	%f130, %r27;
	fma.rn.f32 	%f253, %f125, %f130, %f253;
	fma.rn.f32 	%f254, %f126, %f130, %f254;
	fma.rn.f32 	%f255, %f127, %f130, %f255;
	fma.rn.f32 	%f256, %f128, %f130, %f256;
$L__BB11_32:
	setp.ge.u32 	%p29, %r19, %r11;
	@%p29 bra 	$L__BB11_56;
	setp.ne.s32 	%p30, %r4, 0;
	ld.shared.u32 	%r106, [%r15+256];
	// begin inline asm
	{.reg .f16 low,high;
  mov.b32 {low,high},%r106;
  cvt.f32.f16 %f131, low;}

	// end inline asm
	// begin inline asm
	{.reg .f16 low,high;
  mov.b32 {low,high},%r106;
  cvt.f32.f16 %f132, high;}

	// end inline asm
	ld.shared.u32 	%r108, [%r15+260];
	// begin inline asm
	{.reg .f16 low,high;
  mov.b32 {low,high},%r108;
  cvt.f32.f16 %f133, low;}

	// end inline asm
	// begin inline asm
	{.reg .f16 low,high;
  mov.b32 {low,high},%r108;
  cvt.f32.f16 %f134, high;}

	// end inline asm
	mul.f32 	%f135, %f2, %f132;
	fma.rn.f32 	%f136, %f1, %f131, %f135;
	fma.rn.f32 	%f137, %f3, %f133, %f136;
	fma.rn.f32 	%f138, %f4, %f134, %f137;
	mov.b32 	%r112, %f138;
	shfl.sync.down.b32	%r113|%p31, %r112, 16, 31, -1;
	mov.b32 	%f139, %r113;
	add.f32 	%f140, %f138, %f139;
	mov.b32 	%r114, %f140;
	shfl.sync.down.b32	%r115|%p32, %r114, 8, 31, -1;
	mov.b32 	%f141, %r115;
	add.f32 	%f142, %f140, %f141;
	mov.b32 	%r116, %f142;
	shfl.sync.down.b32	%r117|%p33, %r116, 4, 31, -1;
	mov.b32 	%f143, %r117;
	add.f32 	%f144, %f142, %f143;
	mov.b32 	%r118, %f144;
	shfl.sync.down.b32	%r119|%p34, %r118, 2, 31, -1;
	mov.b32 	%f145, %r119;
	add.f32 	%f146, %f144, %f145;
	mov.b32 	%r120, %f146;
	shfl.sync.down.b32	%r121|%p35, %r120, 1, 31, -1;
	mov.b32 	%f147, %r121;
	add.f32 	%f148, %f146, %f147;
	mov.b32 	%r122, %f148;
	shfl.sync.idx.b32	%r123|%p36, %r122, 0, 31, -1;
	mov.b32 	%f149, %r123;
	mul.f32 	%f32, %f97, %f149;
	mov.b32 	%r195, 1065353216;
	mov.b32 	%r196, 0;
	mov.u32 	%r194, %r196;
	@%p30 bra 	$L__BB11_37;
	setp.gt.f32 	%p37, %f32, %f251;
	@%p37 bra 	$L__BB11_36;
	sub.f32 	%f150, %f32, %f251;
	mul.f32 	%f151, %f150, 0f3FB8AA3B;
	ex2.approx.f32 	%f152, %f151;
	add.f32 	%f252, %f252, %f152;
	mov.b32 	%r194, %f152;
	bra.uni 	$L__BB11_37;
$L__BB11_36:
	sub.f32 	%f153, %f251, %f32;
	mul.f32 	%f154, %f153, 0f3FB8AA3B;
	ex2.approx.f32 	%f155, %f154;
	fma.rn.f32 	%f252, %f252, %f155, 0f3F800000;
	mov.b32 	%r195, %f155;
	mov.b32 	%r196, 1;
	mov.b32 	%r194, 1065353216;
	mov.f32 	%f251, %f32;
$L__BB11_37:
	shfl.sync.idx.b32	%r34|%p38, %r194, 0, 31, -1;
	shfl.sync.idx.b32	%r35|%p39, %r195, 0, 31, -1;
	shfl.sync.idx.b32	%r132|%p40, %r196, 0, 31, -1;
	ld.shared.u32 	%r128, [%r16+256];
	// begin inline asm
	{.reg .f16 low,high;
  mov.b32 {low,high},%r128;
  cvt.f32.f16 %f156, low;}

	// end inline asm
	// begin inline asm
	{.reg .f16 low,high;
  mov.b32 {low,high},%r128;
  cvt.f32.f16 %f157, high;}

	// end inline asm
	ld.shared.u32 	%r130, [%r16+260];
	// begin inline asm
	{.reg .f16 low,high;
  mov.b32 {low,high},%r130;
  cvt.f32.f16 %f158, low;}

	// end inline asm
	// begin inline asm
	{.reg .f16 low,high;
  mov.b32 {low,high},%r130;
  cvt.f32.f16 %f159, high;}

	// end inline asm
	setp.eq.s32 	%p41, %r132, 0;
	@%p41 bra 	$L__BB11_39;
	mov.b32 	%f160, %r35;
	fma.rn.f32 	%f253, %f253, %f160, %f156;
	fma.rn.f32 	%f254, %f254, %f160, %f157;
	fma.rn.f32 	%f255, %f255, %f160, %f158;
	fma.rn.f32 	%f256, %f256, %f160, %f159;
	bra.uni 	$L__BB11_40;
$L__BB11_39:
	mov.b32 	%f161, %r34;
	fma.rn.f32 	%f253, %f156, %f161, %f253;
	fma.rn.f32 	%f254, %f157, %f161, %f254;
	fma.rn.f32 	%f255, %f158, %f161, %f255;
	fma.rn.f32 	%f256, %f159, %f161, %f256;
$L__BB11_40:
	setp.ge.u32 	%p42, %r20, %r11;
	@%p42 bra 	$L__BB11_56;
	setp.ne.s32 	%p43, %r4, 0;
	ld.shared.u32 	%r133, [%r15+512];
	// begin inline asm
	{.reg .f16 low,high;
  mov.b32 {low,high},%r133;
  cvt.f32.f16 %f162, low;}

	// end inline asm
	// begin inline asm
	{.reg .f16 low,high;
  mov.b32 {low,high},%r133;
  cvt.f32.f16 %f163, high;}

	// end inline asm
	ld.shared.u32 	%r135, [%r15+516];
	// begin inline asm
	{.reg .f16 low,high;
  mov.b32 {low,high},%r135;
  cvt.f32.f16 %f164, low;}

	// end inline asm
	// begin inline asm
	{.reg .f16 low,high;
  mov.b32 {low,high},%r135;
  cvt.f32.f16 %f165, high;}

	// end inline asm
	mul.f32 	%f166, %f2, %f163;
	fma.rn.f32 	%f167, %f1, %f162, %f166;
	fma.rn.f32 	%f168, %f3, %f164, %f167;
	fma.rn.f32 	%f169, %f4, %f165, %f168;
	mov.b32 	%r139, %f169;
	shfl.sync.down.b32	%r140|%p44, %r139, 16, 31, -1;
	mov.b32 	%f170, %r140;
	add.f32 	%f171, %f169, %f170;
	mov.b32 	%r141, %f171;
	shfl.sync.down.b32	%r142|%p45, %r141, 8, 31, -1;
	mov.b32 	%f172, %r142;
	add.f32 	%f173, %f171, %f172;
	mov.b32 	%r143, %f173;
	shfl.sync.down.b32	%r144|%p46, %r143, 4, 31, -1;
	mov.b32 	%f174, %r144;
	add.f32 	%f175, %f173, %f174;
	mov.b32 	%r145, %f175;
	shfl.sync.down.b32	%r146|%p47, %r145, 2, 31, -1;
	mov.b32 	%f176, %r146;
	add.f32 	%f177, %f175, %f176;
	mov.b32 	%r147, %f177;
	shfl.sync.down.b32	%r148|%p48, %r147, 1, 31, -1;
	mov.b32 	%f178, %r148;
	add.f32 	%f179, %f177, %f178;
	mov.b32 	%r149, %f179;
	shfl.sync.idx.b32	%r150|%p49, %r149, 0, 31, -1;
	mov.b32 	%f180, %r150;
	mul.f32 	%f53, %f97, %f180;
	mov.b32 	%r198, 1065353216;
	mov.b32 	%r199, 0;
	mov.u32 	%r197, %r199;
	@%p43 bra 	$L__BB11_45;
	setp.gt.f32 	%p50, %f53, %f251;
	@%p50 bra 	$L__BB11_44;
	sub.f32 	%f181, %f53, %f251;
	mul.f32 	%f182, %f181, 0f3FB8AA3B;
	ex2.approx.f32 	%f183, %f182;
	add.f32 	%f252, %f252, %f183;
	mov.b32 	%r197, %f183;
	bra.uni 	$L__BB11_45;
$L__BB11_44:
	sub.f32 	%f184, %f251, %f53;
	mul.f32 	%f185, %f184, 0f3FB8AA3B;
	ex2.approx.f32 	%f186, %f185;
	fma.rn.f32 	%f252, %f252, %f186, 0f3F800000;
	mov.b32 	%r198, %f186;
	mov.b32 	%r199, 1;
	mov.b32 	%r197, 1065353216;
	mov.f32 	%f251, %f53;
$L__BB11_45:
	shfl.sync.idx.b32	%r41|%p51, %r197, 0, 31, -1;
	shfl.sync.idx.b32	%r42|%p52, %r198, 0, 31, -1;
	shfl.sync.idx.b32	%r159|%p53, %r199, 0, 31, -1;
	ld.shared.u32 	%r155, [%r16+512];
	// begin inline asm
	{.reg .f16 low,high;
  mov.b32 {low,high},%r155;
  cvt.f32.f16 %f187, low;}

	// end inline asm
	// begin inline asm
	{.reg .f16 low,high;
  mov.b32 {low,high},%r155;
  cvt.f32.f16 %f188, high;}

	// end inline asm
	ld.shared.u32 	%r157, [%r16+516];
	// begin inline asm
	{.reg .f16 low,high;
  mov.b32 {low,high},%r157;
  cvt.f32.f16 %f189, low;}

	// end inline asm
	// begin inline asm
	{.reg .f16 low,high;
  mov.b32 {low,high},%r157;
  cvt.f32.f16 %f190, high;}

	// end inline asm
	setp.eq.s32 	%p54, %r159, 0;
	@%p54 bra 	$L__BB11_47;
	mov.b32 	%f191, %r42;
	fma.rn.f32 	%f253, %f253, %f191, %f187;
	fma.rn.f32 	%f254, %f254, %f191, %f188;
	fma.rn.f32 	%f255, %f255, %f191, %f189;
	fma.rn.f32 	%f256, %f256, %f191, %f190;
	bra.uni 	$L__BB11_48;
$L__BB11_47:
	mov.b32 	%f192, %r41;
	fma.rn.f32 	%f253, %f187, %f192, %f253;
	fma.rn.f32 	%f254, %f188, %f192, %f254;
	fma.rn.f32 	%f255, %f189, %f192, %f255;
	fma.rn.f32 	%f256, %f190, %f192, %f256;
$L__BB11_48:
	setp.ge.u32 	%p55, %r21, %r11;
	@%p55 bra 	$L__BB11_56;
	setp.ne.s32 	%p56, %r4, 0;
	ld.shared.u32 	%r160, [%r15+768];
	// begin inline asm
	{.reg .f16 low,high;
  mov.b32 {low,high},%r160;
  cvt.f32.f16 %f193, low;}

	// end inline asm
	// begin inline asm
	{.reg .f16 low,high;
  mov.b32 {low,high},%r160;
  cvt.f32.f16 %f194, high;}

	// end inline asm
	ld.shared.u32 	%r162, [%r15+772];
	// begin inline asm
	{.reg .f16 low,high;
  mov.b32 {low,high},%r162;
  cvt.f32.f16 %f195, low;}

	// end inline asm
	// begin inline asm
	{.reg .f16 low,high;
  mov.b32 {low,high},%r162;
  cvt.f32.f16 %f196, high;}

	// end inline asm
	mul.f32 	%f197, %f2, %f194;
	fma.rn.f32 	%f198, %f1, %f193, %f197;
	fma.rn.f32 	%f199, %f3, %f195, %f198;
	fma.rn.f32 	%f200, %f4, %f196, %f199;
	mov.b32 	%r166, %f200;
	shfl.sync.down.b32	%r167|%p57, %r166, 16, 31, -1;
	mov.b32 	%f201, %r167;
	add.f32 	%f202, %f200, %f201;
	mov.b32 	%r168, %f202;
	shfl.sync.down.b32	%r169|%p58, %r168, 8, 31, -1;
	mov.b32 	%f203, %r169;
	add.f32 	%f204, %f202, %f203;
	mov.b32 	%r170, %f204;
	shfl.sync.down.b32	%r171|%p59, %r170, 4, 31, -1;
	mov.b32 	%f205, %r171;
	add.f32 	%f206, %f204, %f205;
	mov.b32 	%r172, %f206;
	shfl.sync.down.b32	%r173|%p60, %r172, 2, 31, -1;
	mov.b32 	%f207, %r173;
	add.f32 	%f208, %f206, %f207;
	mov.b32 	%r174, %f208;
	shfl.sync.down.b32	%r175|%p61, %r174, 1, 31, -1;
	mov.b32 	%f209, %r175;
	add.f32 	%f210, %f208, %f209;
	mov.b32 	%r176, %f210;
	shfl.sync.idx.b32	%r177|%p62, %r176, 0, 31, -1;
	mov.b32 	%f211, %r177;
	mul.f32 	%f74, %f97, %f211;
	mov.b32 	%r201, 1065353216;
	mov.b32 	%r202, 0;
	mov.u32 	%r200, %r202;
	@%p56 bra 	$L__BB11_53;
	setp.gt.f32 	%p63, %f74, %f251;
	@%p63 bra 	$L__BB11_52;
	sub.f32 	%f212, %f74, %f251;
	mul.f32 	%f213, %f212, 0f3FB8AA3B;
	ex2.approx.f32 	%f214, %f213;
	add.f32 	%f252, %f252, %f214;
	mov.b32 	%r200, %f214;
	bra.uni 	$L__BB11_53;
$L__BB11_52:
	sub.f32 	%f215, %f251, %f74;
	mul.f32 	%f216, %f215, 0f3FB8AA3B;
	ex2.approx.f32 	%f217, %f216;
	fma.rn.f32 	%f252, %f252, %f217, 0f3F800000;
	mov.b32 	%r201, %f217;
	mov.b32 	%r202, 1;
	mov.b32 	%r200, 1065353216;
	mov.f32 	%f251, %f74;
$L__BB11_53:
	shfl.sync.idx.b32	%r48|%p64, %r200, 0, 31, -1;
	shfl.sync.idx.b32	%r49|%p65, %r201, 0, 31, -1;
	shfl.sync.idx.b32	%r186|%p66, %r202, 0, 31, -1;
	ld.shared.u32 	%r182, [%r16+768];
	// begin inline asm
	{.reg .f16 low,high;
  mov.b32 {low,high},%r182;
  cvt.f32.f16 %f218, low;}

	// end inline asm
	// begin inline asm
	{.reg .f16 low,high;
  mov.b32 {low,high},%r182;
  cvt.f32.f16 %f219, high;}

	// end inline asm
	ld.shared.u32 	%r184, [%r16+772];
	// begin inline asm
	{.reg .f16 low,high;
  mov.b32 {low,high},%r184;
  cvt.f32.f16 %f220, low;}

	// end inline asm
	// begin inline asm
	{.reg .f16 low,high;
  mov.b32 {low,high},%r184;
  cvt.f32.f16 %f221, high;}

	// end inline asm
	setp.eq.s32 	%p67, %r186, 0;
	@%p67 bra 	$L__BB11_55;
	mov.b32 	%f222, %r49;
	fma.rn.f32 	%f253, %f253, %f222, %f218;
	fma.rn.f32 	%f254, %f254, %f222, %f219;
	fma.rn.f32 	%f255, %f255, %f222, %f220;
	fma.rn.f32 	%f256, %f256, %f222, %f221;
	bra.uni 	$L__BB11_56;
$L__BB11_55:
	mov.b32 	%f223, %r48;
	fma.rn.f32 	%f253, %f218, %f223, %f253;
	fma.rn.f32 	%f254, %f219, %f223, %f254;
	fma.rn.f32 	%f255, %f220, %f223, %f255;
	fma.rn.f32 	%f256, %f221, %f223, %f256;
$L__BB11_56:
	bar.sync 	0;
	add.s64 	%rd58, %rd58, 8192;
	add.s64 	%rd57, %rd57, 8192;
	add.s32 	%r190, %r21, 1;
	setp.lt.u32 	%p68, %r190, %r11;
	@%p68 bra 	$L__BB11_8;
	setp.ne.s32 	%p69, %r4, 0;
	@%p69 bra 	$L__BB11_59;
	ld.param.u64 	%rd56, [vox_attn_q4_kv8_fp16_dyn_v3_partial_param_1];
	cvta.to.global.u64 	%rd41, %rd56;
	mul.wide.s32 	%rd42, %r12, 4;
	add.s64 	%rd43, %rd41, %rd42;
	st.global.f32 	[%rd43], %f251;
	add.s64 	%rd44, %rd2, %rd42;
	st.global.f32 	[%rd44], %f252;
$L__BB11_59:
	shl.b64 	%rd45, %rd4, 2;
	add.s64 	%rd46, %rd1, %rd45;
	mul.wide.u32 	%rd47, %r4, 16;
	add.s64 	%rd48, %rd46, %rd47;
	st.global.v4.f32 	[%rd48], {%f253, %f254, %f255, %f256};
$L__BB11_60:
	ret;

}
	// .globl	vox_attn_q4_kv8_fp16_v4_partial
.visible .entry vox_attn_q4_kv8_fp16_v4_partial(
	.param .u64 .ptr .align 1 vox_attn_q4_kv8_fp16_v4_partial_param_0,
	.param .u64 .ptr .align 1 vox_attn_q4_kv8_fp16_v4_partial_param_1,
	.param .u64 .ptr .align 1 vox_attn_q4_kv8_fp16_v4_partial_param_2,
	.param .u64 .ptr .align 1 vox_attn_q4_kv8_fp16_v4_partial_param_3,
	.param .u64 .ptr .align 1 vox_attn_q4_kv8_fp16_v4_partial_param_4,
	.param .u64 .ptr .align 1 vox_attn_q4_kv8_fp16_v4_partial_param_5,
	.param .u64 .ptr .align 1 vox_attn_q4_kv8_fp16_v4_partial_param_6,
	.param .u64 .ptr .align 1 vox_attn_q4_kv8_fp16_v4_partial_param_7,
	.param .u32 vox_attn_q4_kv8_fp16_v4_partial_param_8,
	.param .u32 vox_attn_q4_kv8_fp16_v4_partial_param_9,
	.param .f32 vox_attn_q4_kv8_fp16_v4_partial_param_10,
	.param .u32 vox_attn_q4_kv8_fp16_v4_partial_param_11
)
{
	.reg .pred 	%p<77>;
	.reg .b32 	%r<212>;
	.reg .b32 	%f<273>;
	.reg .b64 	%rd<67>;
	// demoted variable
	.shared .align 4 .b8 _ZZ31vox_attn_q4_kv8_fp16_v4_partialE3shK[1024];
	// demoted variable
	.shared .align 4 .b8 _ZZ31vox_attn_q4_kv8_fp16_v4_partialE3shV[1024];
	ld.param.u64 	%rd15, [vox_attn_q4_kv8_fp16_v4_partial_param_0];
	ld.param.u64 	%rd22, [vox_attn_q4_kv8_fp16_v4_partial_param_1];
	ld.param.u64 	%rd16, [vox_attn_q4_kv8_fp16_v4_partial_param_2];
	ld.param.u64 	%rd17, [vox_attn_q4_kv8_fp16_v4_partial_param_3];
	ld.param.u64 	%rd18, [vox_attn_q4_kv8_fp16_v4_partial_param_4];
	ld.param.u64 	%rd19, [vox_attn_q4_kv8_fp16_v4_partial_param_5];
	ld.param.u64 	%rd20, [vox_attn_q4_kv8_fp16_v4_partial_param_6];
	ld.param.u64 	%rd21, [vox_attn_q4_kv8_fp16_v4_partial_param_7];
	ld.param.u32 	%r46, [vox_attn_q4_kv8_fp16_v4_partial_param_8];
	ld.param.u32 	%r47, [vox_attn_q4_kv8_fp16_v4_partial_param_9];
	ld.param.f32 	%f97, [vox_attn_q4_kv8_fp16_v4_partial_param_10];
	ld.param.u32 	%r48, [vox_attn_q4_kv8_fp16_v4_partial_param_11];
	cvta.to.global.u64 	%rd1, %rd15;
	cvta.to.global.u64 	%rd2, %rd16;
	cvta.to.global.u64 	%rd3, %rd22;
	mov.u32 	%r1, %ctaid.x;
	mov.u32 	%r49, %tid.x;
	and.b32  	%r3, %r49, 31;
	setp.gt.u32 	%p1, %r1, 7;
	setp.gt.u32 	%p2, %r49, 127;
	or.pred  	%p3, %p1, %p2;
	@%p3 bra 	$L__BB12_74;
	shr.u32 	%r50, %r49, 5;
	mov.u32 	%r51, %ctaid.y;
	shl.b32 	%r52, %r1, 2;
	add.s32 	%r4, %r52, %r50;
	max.s32 	%r53, %r46, 1;
	add.s32 	%r5, %r53, -1;
	setp.gt.s32 	%p4, %r47, 0;
	sub.s32 	%r54, %r46, %r47;
	max.s32 	%r55, %r54, 0;
	selp.b32 	%r56, %r55, 0, %p4;
	max.s32 	%r57, %r46, %r56;
	shl.b32 	%r58, %r51, 8;
	add.s32 	%r59, %r56, %r58;
	add.s32 	%r60, %r59, 256;
	min.u32 	%r199, %r59, %r57;
	min.u32 	%r7, %r60, %r57;
	mad.lo.s32 	%r8, %r48, %r4, %r51;
	mul.wide.s32 	%rd4, %r8, 128;
	setp.gt.s32 	%p5, %r46, %r59;
	@%p5 bra 	$L__BB12_5;
	setp.ne.s32 	%p6, %r3, 0;
	@%p6 bra 	$L__BB12_4;
	mul.wide.s32 	%rd23, %r8, 4;
	add.s64 	%rd24, %rd3, %rd23;
	mov.b32 	%r61, -246811958;
	st.global.u32 	[%rd24], %r61;
	add.s64 	%rd25, %rd2, %rd23;
	mov.b32 	%r62, 0;
	st.global.u32 	[%rd25], %r62;
$L__BB12_4:
	shl.b64 	%rd26, %rd4, 2;
	add.s64 	%rd27, %rd1, %rd26;
	mul.wide.u32 	%rd28, %r3, 16;
	add.s64 	%rd29, %rd27, %rd28;
	mov.f32 	%f98, 0f00000000;
	st.global.v4.f32 	[%rd29], {%f98, %f98, %f98, %f98};
	bra.uni 	$L__BB12_74;
$L__BB12_5:
	shl.b32 	%r63, %r4, 7;
	cvta.to.global.u64 	%rd30, %rd17;
	mul.wide.u32 	%rd31, %r63, 4;
	add.s64 	%rd32, %rd30, %rd31;
	mul.wide.u32 	%rd33, %r3, 16;
	add.s64 	%rd34, %rd32, %rd33;
	ld.global.v4.f32 	{%f1, %f2, %f3, %f4}, [%rd34];
	shl.b32 	%r64, %r1, 6;
	cvt.u64.u32 	%rd35, %r64;
	add.s32 	%r65, %r49, -64;
	shl.b32 	%r66, %r49, 2;
	mov.u32 	%r67, _ZZ31vox_attn_q4_kv8_fp16_v4_partialE3shV;
	add.s32 	%r9, %r67, %r66;
	cvt.u64.u32 	%rd36, %r65;
	add.s64 	%rd37, %rd35, %rd36;
	cvta.to.global.u64 	%rd38, %rd19;
	shl.b64 	%rd39, %rd37, 2;
	add.s64 	%rd5, %rd38, %rd39;
	mov.u32 	%r68, _ZZ31vox_attn_q4_kv8_fp16_v4_partialE3shK;
	add.s32 	%r10, %r68, %r66;
	add.s32 	%r69, %r64, %r49;
	cvta.to.global.u64 	%rd40, %rd18;
	mul.wide.u32 	%rd41, %r69, 4;
	add.s64 	%rd6, %rd40, %rd41;
	shl.b32 	%r70, %r65, 1;
	shl.b32 	%r71, %r1, 7;
	add.s32 	%r72, %r70, %r71;
	cvta.to.global.u64 	%rd42, %rd21;
	mul.wide.u32 	%rd43, %r72, 4;
	add.s64 	%rd7, %rd42, %rd43;
	add.s32 	%r73, %r72, 128;
	cvta.to.global.u64 	%rd44, %rd20;
	mul.wide.u32 	%rd45, %r73, 4;
	add.s64 	%rd8, %rd44, %rd45;
	mul.wide.u32 	%rd46, %r5, 512;
	shl.b64 	%rd47, %rd46, 2;
	add.s64 	%rd9, %rd5, %rd47;
	add.s64 	%rd10, %rd6, %rd47;
	shl.b32 	%r74, %r3, 3;
	add.s32 	%r11, %r68, %r74;
	add.s32 	%r12, %r67, %r74;
	mov.f32 	%f267, 0fF149F2CA;
	mov.f32 	%f272, 0f00000000;
	mov.f32 	%f271, %f272;
	mov.f32 	%f270, %f272;
	mov.f32 	%f269, %f272;
	mov.f32 	%f268, %f272;
$L__BB12_6:
	setp.ge.u32 	%p7, %r199, %r7;
	@%p7 bra 	$L__BB12_14;
	setp.ne.s32 	%p8, %r199, %r5;
	@%p8 bra 	$L__BB12_11;
	setp.gt.u32 	%p10, %r49, 63;
	@%p10 bra 	$L__BB12_10;
	ld.global.f32 	%f103, [%rd8];
	ld.global.f32 	%f104, [%rd8+4];
	// begin inline asm
	{ cvt.rn.f16x2.f32 %r78, %f104, %f103; }

	// end inline asm
	st.shared.u32 	[%r10], %r78;
	st.global.u32 	[%rd10], %r78;
	bra.uni 	$L__BB12_14;
$L__BB12_10:
	ld.global.f32 	%f101, [%rd7];
	ld.global.f32 	%f102, [%rd7+4];
	// begin inline asm
	{ cvt.rn.f16x2.f32 %r77, %f102, %f101; }

	// end inline asm
	st.shared.u32 	[%r9+-256], %r77;
	st.global.u32 	[%rd9], %r77;
	bra.uni 	$L__BB12_14;
$L__BB12_11:
	setp.gt.u32 	%p9, %r49, 63;
	mul.wide.u32 	%rd11, %r199, 2048;
	@%p9 bra 	$L__BB12_13;
	add.s64 	%rd49, %rd6, %rd11;
	ld.global.u32 	%r76, [%rd49];
	st.shared.u32 	[%r10], %r76;
	bra.uni 	$L__BB12_14;
$L__BB12_13:
	add.s64 	%rd48, %rd5, %rd11;
	ld.global.u32 	%r75, [%rd48];
	st.shared.u32 	[%r9+-256], %r75;
$L__BB12_14:
	add.s32 	%r14, %r199, 1;
	setp.ge.u32 	%p11, %r14, %r7;
	@%p11 bra 	$L__BB12_22;
	setp.eq.s32 	%p12, %r14, %r5;
	@%p12 bra 	$L__BB12_19;
	setp.lt.u32 	%p13, %r49, 64;
	mul.wide.u32 	%rd12, %r14, 2048;
	@%p13 bra 	$L__BB12_18;
	add.s64 	%rd50, %rd5, %rd12;
	ld.global.u32 	%r79, [%rd50];
	st.shared.u32 	[%r9], %r79;
	bra.uni 	$L__BB12_22;
$L__BB12_18:
	add.s64 	%rd51, %rd6, %rd12;
	ld.global.u32 	%r80, [%rd51];
	st.shared.u32 	[%r10+256], %r80;
	bra.uni 	$L__BB12_22;
$L__BB12_19:
	setp.lt.u32 	%p14, %r49, 64;
	@%p14 bra 	$L__BB12_21;
	ld.global.f32 	%f105, [%rd7];
	ld.global.f32 	%f106, [%rd7+4];
	// begin inline asm
	{ cvt.rn.f16x2.f32 %r81, %f106, %f105; }

	// end inline asm
	st.shared.u32 	[%r9], %r81;
	st.global.u32 	[%rd9], %r81;
	bra.uni 	$L__BB12_22;
$L__BB12_21:
	ld.global.f32 	%f107, [%rd8];
	ld.global.f32 	%f108, [%rd8+4];
	// begin inline asm
	{ cvt.rn.f16x2.f32 %r82, %f108, %f107; }

	// end inline asm
	st.shared.u32 	[%r10+256], %r82;
	st.global.u32 	[%rd10], %r82;
$L__BB12_22:
	add.s32 	%r15, %r199, 2;
	setp.ge.u32 	%p15, %r15, %r7;
	@%p15 bra 	$L__BB12_30;
	setp.eq.s32 	%p16, %r15, %r5;
	@%p16 bra 	$L__BB12_27;
	setp.lt.u32 	%p17, %r49, 64;
	mul.wide.u32 	%rd13, %r15, 2048;
	@%p17 bra 	$L__BB12_26;
	add.s64 	%rd52, %rd5, %rd13;
	ld.global.u32 	%r83, [%rd52];
	st.shared.u32 	[%r9+256], %r83;
	bra.uni 	$L__BB12_30;
$L__BB12_26:
	add.s64 	%rd53, %rd6, %rd13;
	ld.global.u32 	%r84, [%rd53];
	st.shared.u32 	[%r10+512], %r84;
	bra.uni 	$L__BB12_30;
$L__BB12_27:
	setp.lt.u32 	%p18, %r49, 64;
	@%p18 bra 	$L__BB12_29;
	ld.global.f32 	%f109, [%rd7];
	ld.global.f32 	%f110, [%rd7+4];
	// begin inline asm
	{ cvt.rn.f16x2.f32 %r85, %f110, %f109; }

	// end inline asm
	st.shared.u32 	[%r9+256], %r85;
	st.global.u32 	[%rd9], %r85;
	bra.uni 	$L__BB12_30;
$L__BB12_29:
	ld.global.f32 	%f111, [%rd8];
	ld.global.f32 	%f112, [%rd8+4];
	// begin inline asm
	{ cvt.rn.f16x2.f32 %r86, %f112, %f111; }

	// end inline asm
	st.shared.u32 	[%r10+512], %r86;
	st.global.u32 	[%rd10], %r86;
$L__BB12_30:
	add.s32 	%r16, %r199, 3;
	setp.ge.u32 	%p19, %r16, %r7;
	@%p19 bra 	$L__BB12_38;
	setp.eq.s32 	%p20, %r16, %r5;
	@%p20 bra 	$L__BB12_35;
	setp.lt.u32 	%p21, %r49, 64;
	mul.wide.u32 	%rd14, %r16, 2048;
	@%p21 bra 	$L__BB12_34;
	add.s64 	%rd54, %rd5, %rd14;
	ld.global.u32 	%r87, [%rd54];
	st.shared.u32 	[%r9+512], %r87;
	bra.uni 	$L__BB12_38;
$L__BB12_34:
	add.s64 	%rd55, %rd6, %rd14;
	ld.global.u32 	%r88, [%rd55];
	st.shared.u32 	[%r10+768], %r88;
	bra.uni 	$L__BB12_38;
$L__BB12_35:
	setp.lt.u32 	%p22, %r49, 64;
	@%p22 bra 	$L__BB12_37;
	ld.global.f32 	%f113, [%rd7];
	ld.global.f32 	%f114, [%rd7+4];
	// begin inline asm
	{ cvt.rn.f16x2.f32 %r89, %f114, %f113; }

	// end inline asm
	st.shared.u32 	[%r9+512], %r89;
	st.global.u32 	[%rd9], %r89;
	bra.uni 	$L__BB12_38;
$L__BB12_37:
	ld.global.f32 	%f115, [%rd8];
	ld.global.f32 	%f116, [%rd8+4];
	// begin inline asm
	{ cvt.rn.f16x2.f32 %r90, %f116, %f115; }

	// end inline asm
	st.shared.u32 	[%r10+768], %r90;
	st.global.u32 	[%rd10], %r90;
$L__BB12_38:
	bar.sync 	0;
	@%p7 bra 	$L__BB12_70;
	setp.ne.s32 	%p24, %r3, 0;
	ld.shared.u32 	%r91, [%r11];
	// begin inline asm
	{.reg .f16 low,high;
  mov.b32 {low,high},%r91;
  cvt.f32.f16 %f117, low;}

	// end inline asm
	// begin inline asm
	{.reg .f16 low,high;
  mov.b32 {low,high},%r91;
  cvt.f32.f16 %f118, high;}

	// end inline asm
	ld.shared.u32 	%r93, [%r11+4];
	// begin inline asm
	{.reg .f16 low,high;
  mov.b32 {low,high},%r93;
  cvt.f32.f16 %f119, low;}

	// end inline asm
	// begin inline asm
	{.reg .f16 low,high;
  mov.b32 {low,high},%r93;
  cvt.f32.f16 %f120, high;}

	// end inline asm
	mul.f32 	%f121, %f2, %f118;
	fma.rn.f32 	%f122, %f1, %f117, %f121;
	fma.rn.f32 	%f123, %f3, %f119, %f122;
	fma.rn.f32 	%f124, %f4, %f120, %f123;
	mov.b32 	%r97, %f124;
	shfl.sync.down.b32	%r98|%p25, %r97, 16, 31, -1;
	mov.b32 	%f125, %r98;
	add.f32 	%f126, %f124, %f125;
	mov.b32 	%r99, %f126;
	shfl.sync.down.b32	%r100|%p26, %r99, 8, 31, -1;
	mov.b32 	%f127, %r100;
	add.f32 	%f128, %f126, %f127;
	mov.b32 	%r101, %f128;
	shfl.sync.down.b32	%r102|%p27, %r101, 4, 31, -1;
	mov.b32 	%f129, %r102;
	add.f32 	%f130, %f128, %f129;
	mov.b32 	%r103, %f130;
	shfl.sync.down.b32	%r104|%p28, %r103, 2, 31, -1;
	mov.b32 	%f131, %r104;
	add.f32 	%f132, %f130, %f131;
	mov.b32 	%r105, %f132;
	shfl.sync.down.b32	%r106|%p29, %r105, 1, 31, -1;
	mov.b32 	%f133, %r106;
	add.f32 	%f134, %f132, %f133;
	mov.b32 	%r107, %f134;
	shfl.sync.idx.b32	%r108|%p30, %r107, 0, 31, -1;
	mov.b32 	%f135, %r108;
	mul.f32 	%f11, %f97, %f135;
	mov.b32 	%r201, 1065353216;
	mov.b32 	%r202, 0;
	mov.u32 	%r200, %r202;
	@%p24 bra 	$L__BB12_43;
	setp.leu.f32 	%p31, %f11, %f267;
	@%p31 bra 	$L__BB12_42;
	sub.f32 	%f139, %f267, %f11;
	mul.f32 	%f140, %f139, 0f3FB8AA3B;
	ex2.approx.f32 	%f141, %f140;
	fma.rn.f32 	%f268, %f268, %f141, 0f3F800000;
	mov.b32 	%r201, %f141;
	mov.b32 	%r202, 1;
	mov.b32 	%r200, 1065353216;
	mov.f32 	%f267, %f11;
	bra.uni 	$L__BB12_43;
$L__BB12_42:
	sub.f32 	%f136, %f11, %f267;
	mul.f32 	%f137, %f136, 0f3FB8AA3B;
	ex2.approx.f32 	%f138, %f137;
	add.f32 	%f268, %f268, %f138;
	mov.b32 	%r200, %f138;
$L__BB12_43:
	shfl.sync.idx.b32	%r22|%p32, %r200, 0, 31, -1;
	shfl.sync.idx.b32	%r23|%p33, %r201, 0, 31, -1;
	shfl.sync.idx.b32	%r117|%p34, %r202, 0, 31, -1;
	ld.shared.u32 	%r113, [%r12];
	// begin inline asm
	{.reg .f16 low,high;
  mov.b32 {low,high},%r113;
  cvt.f32.f16 %f142, low;}

	// end inline asm
	// begin inline asm
	{.reg .f16 low,high;
  mov.b32 {low,high},%r113;
  cvt.f32.f16 %f143, high;}

	// end inline asm
	ld.shared.u32 	%r115, [%r12+4];
	// begin inline asm
	{.reg .f16 low,high;
  mov.b32 {low,high},%r115;
  cvt.f32.f16 %f144, low;}

	// end inline asm
	// begin inline asm
	{.reg .f16 low,high;
  mov.b32 {low,high},%r115;
  cvt.f32.f16 %f145, high;}

	// end inline asm
	setp.eq.s32 	%p35, %r117, 0;
	@%p35 bra 	$L__BB12_45;
	mov.b32 	%f146, %r23;
	fma.rn.f32 	%f269, %f269, %f146, %f142;
	fma.rn.f32 	%f270, %f270, %f146, %f143;
	fma.rn.f32 	%f271, %f271, %f146, %f144;
	fma.rn.f32 	%f272, %f272, %f146, %f145;
	bra.uni 	$L__BB12_46;
$L__BB12_45:
	mov.b32 	%f147, %r22;
	fma.rn.f32 	%f269, %f142, %f147, %f269;
	fma.rn.f32 	%f270, %f143, %f147, %f270;
	fma.rn.f32 	%f271, %f144, %f147, %f271;
	fma.rn.f32 	%f272, %f145, %f147, %f272;
$L__BB12_46:
	setp.ge.u32 	%p36, %r14, %r7;
	@%p36 bra 	$L__BB12_70;
	setp.ne.s32 	%p37, %r3, 0;
	ld.shared.u32 	%r118, [%r11+256];
	// begin inline asm
	{.reg .f16 low,high;
  mov.b32 {low,high},%r118;
  cvt.f32.f16 %f148, low;}

	// end inline asm
	// begin inline asm
	{.reg .f16 low,high;
  mov.b32 {low,high},%r118;
  cvt.f32.f16 %f149, high;}

	// end inline asm
	ld.shared.u32 	%r120, [%r11+260];
	// begin inline asm
	{.reg .f16 low,high;
  mov.b32 {low,high},%r120;
  cvt.f32.f16 %f150, low;}

	// end inline asm
	// begin inline asm
	{.reg .f16 low,high;
  mov.b32 {low,high},%r120;
  cvt.f32.f16 %f151, high;}

	// end inline asm
	mul.f32 	%f152, %f2, %f149;
	fma.rn.f32 	%f153, %f1, %f148, %f152;
	fma.rn.f32 	%f154, %f3, %f150, %f153;
	fma.rn.f32 	%f155, %f4, %f151, %f154;
	mov.b32 	%r124, %f155;
	shfl.sync.down.b32	%r125|%p38, %r124, 16, 31, -1;
	mov.b32 	%f156, %r125;
	add.f32 	%f157, %f155, %f156;
	mov.b32 	%r126, %f157;
	shfl.sync.down.b32	%r127|%p39, %r126, 8, 31, -1;
	mov.b32 	%f158, %r127;
	add.f32 	%f159, %f157, %f158;
	mov.b32 	%r128, %f159;
	shfl.sync.down.b32	%r129|%p40, %r128, 4, 31, -1;
	mov.b32 	%f160, %r129;
	add.f32 	%f161, %f159, %f160;
	mov.b32 	%r130, %f161;
	shfl.sync.down.b32	%r131|%p41, %r130, 2, 31, -1;
	mov.b32 	%f162, %r131;
	add.f32 	%f163, %f161, %f162;
	mov.b32 	%r132, %f163;
	shfl.sync.down.b32	%r133|%p42, %r132, 1, 31, -1;
	mov.b32 	%f164, %r133;
	add.f32 	%f165, %f163, %f164;
	mov.b32 	%r134, %f165;
	shfl.sync.idx.b32	%r135|%p43, %r134, 0, 31, -1;
	mov.b32 	%f166, %r135;
	mul.f32 	%f32, %f97, %f166;
	mov.b32 	%r204, 1065353216;
	mov.b32 	%r205, 0;
	mov.u32 	%r203, %r205;
	@%p37 bra 	$L__BB12_51;
	setp.gt.f32 	%p44, %f32, %f267;
	@%p44 bra 	$L__BB12_50;
	sub.f32 	%f167, %f32, %f267;
	mul.f32 	%f168, %f167, 0f3FB8AA3B;
	ex2.approx.f32 	%f169, %f168;
	add.f32 	%f268, %f268, %f169;
	mov.b32 	%r203, %f169;
	bra.uni 	$L__BB12_51;
$L__BB12_50:
	sub.f32 	%f170, %f267, %f32;
	mul.f32 	%f171, %f170, 0f3FB8AA3B;
	ex2.approx.f32 	%f172, %f171;
	fma.rn.f32 	%f268, %f268, %f172, 0f3F800000;
	mov.b32 	%r204, %f172;
	mov.b32 	%r205, 1;
	mov.b32 	%r203, 1065353216;
	mov.f32 	%f267, %f32;
$L__BB12_51:
	shfl.sync.idx.b32	%r29|%p45, %r203, 0, 31, -1;
	shfl.sync.idx.b32	%r30|%p46, %r204, 0, 31, -1;
	shfl.sync.idx.b32	%r144|%p47, %r205, 0, 31, -1;
	ld.shared.u32 	%r140, [%r12+256];
	// begin inline asm
	{.reg .f16 low,high;
  mov.b32 {low,high},%r140;
  cvt.f32.f16 %f173, low;}

	// end inline asm
	// begin inline asm
	{.reg .f16 low,high;
  mov.b32 {low,high},%r140;
  cvt.f32.f16 %f174, high;}

	// end inline asm
	ld.shared.u32 	%r142, [%r12+260];
	// begin inline asm
	{.reg .f16 low,high;
  mov.b32 {low,high},%r142;
  cvt.f32.f16 %f175, low;}

	// end inline asm
	// begin inline asm
	{.reg .f16 low,high;
  mov.b32 {low,high},%r142;
  cvt.f32.f16 %f176, high;}

	// end inline asm
	setp.eq.s32 	%p48, %r144, 0;
	@%p48 bra 	$L__BB12_53;
	mov.b32 	%f177, %r30;
	fma.rn.f32 	%f269, %f269, %f177, %f173;
	fma.rn.f32 	%f270, %f270, %f177, %f174;
	fma.rn.f32 	%f271, %f271, %f177, %f175;
	fma.rn.f32 	%f272, %f272, %f177, %f176;
	bra.uni 	$L__BB12_54;
$L__BB12_53:
	mov.b32 	%f178, %r29;
	fma.rn.f32 	%f269, %f173, %f178, %f269;
	fma.rn.f32 	%f270, %f174, %f178, %f270;
	fma.rn.f32 	%f271, %f175, %f178, %f271;
	fma.rn.f32 	%f272, %f176, %f178, %f272;
$L__BB12_54:
	setp.ge.u32 	%p49, %r15, %r7;
	@%p49 bra 	$L__BB12_70;
	setp.ne.s32 	%p50, %r3, 0;
	ld.shared.u32 	%r145, [%r11+512];
	// begin inline asm
	{.reg .f16 low,high;
  mov.b32 {low,high},%r145;
  cvt.f32.f16 %f179, low;}

	// end inline asm
	// begin inline asm
	{.reg .f16 low,high;
  mov.b32 {low,high},%r145;
  cvt.f32.f16 %f180, high;}

	// end inline asm
	ld.shared.u32 	%r147, [%r11+516];
	// begin inline asm
	{.reg .f16 low,high;
  mov.b32 {low,high},%r147;
  cvt.f32.f16 %f181, low;}

	// end inline asm
	// begin inline asm
	{.reg .f16 low,high;
  mov.b32 {low,high},%r147;
  cvt.f32.f16 %f182, high;}

	// end inline asm
	mul.f32 	%f183, %f2, %f180;
	fma.rn.f32 	%f184, %f1, %f179, %f183;
	fma.rn.f32 	%f185, %f3, %f181, %f184;
	fma.rn.f32 	%f186, %f4, %f182, %f185;
	mov.b32 	%r151, %f186;
	shfl.sync.down.b32	%r152|%p51, %r151, 16, 31, -1;
	mov.b32 	%f187, %r152;
	add.f32 	%f188, %f186, %f187;
	mov.b32 	%r153, %f188;
	shfl.sync.down.b32	%r154|%p52, %r153, 8, 31, -1;
	mov.b32 	%f189, %r154;
	add.f32 	%f190, %f188, %f189;
	mov.b32 	%r155, %f190;
	shfl.sync.down.b32	%r156|%p53, %r155, 4, 31, -1;
	mov.b32 	%f191, %r156;
	add.f32 	%f192, %f190, %f191;
	mov.b32 	%r157, %f192;
	shfl.sync.down.b32	%r158|%p54, %r157, 2, 31, -1;
	mov.b32 	%f193, %r158;
	add.f32 	%f194, %f192, %f193;
	mov.b32 	%r159, %f194;
	shfl.sync.down.b32	%r160|%p55, %r159, 1, 31, -1;
	mov.b32 	%f195, %r160;
	add.f32 	%f196, %f194, %f195;
	mov.b32 	%r161, %f196;
	shfl.sync.idx.b32	%r162|%p56, %r161, 0, 31, -1;
	mov.b32 	%f197, %r162;
	mul.f32 	%f53, %f97, %f197;
	mov.b32 	%r207, 1065353216;
	mov.b32 	%r208, 0;
	mov.u32 	%r206, %r208;
	@%p50 bra 	$L__BB12_59;
	setp.gt.f32 	%p57, %f53, %f267;
	@%p57 bra 	$L__BB12_58;
	sub.f32 	%f198, %f53, %f267;
	mul.f32 	%f199, %f198, 0f3FB8AA3B;
	ex2.approx.f32 	%f200, %f199;
	add.f32 	%f268, %f268, %f200;
	mov.b32 	%r206, %f200;
	bra.uni 	$L__BB12_59;
$L__BB12_58:
	sub.f32 	%f201, %f267, %f53;
	mul.f32 	%f202, %f201, 0f3FB8AA3B;
	ex2.approx.f32 	%f203, %f202;
	fma.rn.f32 	%f268, %f268, %f203, 0f3F800000;
	mov.b32 	%r207, %f203;
	mov.b32 	%r208, 1;
	mov.b32 	%r206, 1065353216;
	mov.f32 	%f267, %f53;
$L__BB12_59:
	shfl.sync.idx.b32	%r36|%p58, %r206, 0, 31, -1;
	shfl.sync.idx.b32	%r37|%p59, %r207, 0, 31, -1;
	shfl.sync.idx.b32	%r171|%p60, %r208, 0, 31, -1;
	ld.shared.u32 	%r167, [%r12+512];
	// begin inline asm
	{.reg .f16 low,high;
  mov.b32 {low,high},%r167;
  cvt.f32.f16 %f204, low;}

	// end inline asm
	// begin inline asm
	{.reg .f16 low,high;
  mov.b32 {low,high},%r167;
  cvt.f32.f16 %f205, high;}

	// end inline asm
	ld.shared.u32 	%r169, [%r12+516];
	// begin inline asm
	{.reg .f16 low,high;
  mov.b32 {low,high},%r169;
  cvt.f32.f16 %f206, low;}

	// end inline asm
	// begin inline asm
	{.reg .f16 low,high;
  mov.b32 {low,high},%r169;
  cvt.f32.f16 %f207, high;}

	// end inline asm
	setp.eq.s32 	%p61, %r171, 0;
	@%p61 bra 	$L__BB12_61;
	mov.b32 	%f208, %r37;
	fma.rn.f32 	%f269, %f269, %f208, %f204;
	fma.rn.f32 	%f270, %f270, %f208, %f205;
	fma.rn.f32 	%f271, %f271, %f208, %f206;
	fma.rn.f32 	%f272, %f272, %f208, %f207;
	bra.uni 	$L__BB12_62;
$L__BB12_61:
	mov.b32 	%f209, %r36;
	fma.rn.f32 	%f269, %f204, %f209, %f269;
	fma.rn.f32 	%f270, %f205, %f209, %f270;
	fma.rn.f32 	%f271, %f206, %f209, %f271;
	fma.rn.f32 	%f272, %f207, %f209, %f272;
$L__BB12_62:
	setp.ge.u32 	%p62, %r16, %r7;
	@%p62 bra 	$L__BB12_70;
	setp.ne.s32 	%p63, %r3, 0;
	ld.shared.u32 	%r172, [%r11+768];
	// begin inline asm
	{.reg .f16 low,high;
  mov.b32 {low,high},%r172;
  cvt.f32.f16 %f210, low;}

	// end inline asm
	// begin inline asm
	{.reg .f16 low,high;
  mov.b32 {low,high},%r172;
  cvt.f32.f16 %f211, high;}

	// end inline asm
	ld.shared.u32 	%r174, [%r11+772];
	// begin inline asm
	{.reg .f16 low,high;
  mov.b32 {low,high},%r174;
  cvt.f32.f16 %f212, low;}

	// end inline asm
	// begin inline asm
	{.reg .f16 low,high;
  mov.b32 {low,high},%r174;
  cvt.f32.f16 %f213, high;}

	// end inline asm
	mul.f32 	%f214, %f2, %f211;
	fma.rn.f32 	%f215, %f1, %f210, %f214;
	fma.rn.f32 	%f216, %f3, %f212, %f215;
	fma.rn.f32 	%f217, %f4, %f213, %f216;
	mov.b32 	%r178, %f217;
	shfl.sync.down.b32	%r179|%p64, %r178, 16, 31, -1;
	mov.b32 	%f218, %r179;
	add.f32 	%f219, %f217, %f218;
	mov.b32 	%r180, %f219;
	shfl.sync.down.b32	%r181|%p65, %r180, 8, 31, -1;
	mov.b32 	%f220, %r181;
	add.f32 	%f221, %f219, %f220;
	mov.b32 	%r182, %f221;
	shfl.sync.down.b32	%r183|%p66, %r182, 4, 31, -1;
	mov.b32 	%f222, %r183;
	add.f32 	%f223, %f221, %f222;
	mov.b32 	%r184, %f223;
	shfl.sync.down.b32	%r185|%p67, %r184, 2, 31, -1;
	mov.b32 	%f224, %r185;
	add.f32 	%f225, %f223, %f224;
	mov.b32 	%r186, %f225;
	shfl.sync.down.b32	%r187|%p68, %r186, 1, 31, -1;
	mov.b32 	%f226, %r187;
	add.f32 	%f227, %f225, %f226;
	mov.b32 	%r188, %f227;
	shfl.sync.idx.b32	%r189|%p69, %r188, 0, 31, -1;
	mov.b32 	%f228, %r189;
	mul.f32 	%f74, %f97, %f228;
	mov.b32 	%r210, 1065353216;
	mov.b32 	%r211, 0;
	mov.u32 	%r209, %r211;
	@%p63 bra 	$L__BB12_67;
	setp.gt.f32 	%p70, %f74, %f267;
	@%p70 bra 	$L__BB12_66;
	sub.f32 	%f229, %f74, %f267;
	mul.f32 	%f230, %f229, 0f3FB8AA3B;
	ex2.approx.f32 	%f231, %f230;
	add.f32 	%f268, %f268, %f231;
	mov.b32 	%r209, %f231;
	bra.uni 	$L__BB12_67;
$L__BB12_66:
	sub.f32 	%f232, %f267, %f74;
	mul.f32 	%f233, %f232, 0f3FB8AA3B;
	ex2.approx.f32 	%f234, %f233;
	fma.rn.f32 	%f268, %f268, %f234, 0f3F800000;
	mov.b32 	%r210, %f234;
	mov.b32 	%r211, 1;
	mov.b32 	%r209, 1065353216;
	mov.f32 	%f267, %f74;
$L__BB12_67:
	shfl.sync.idx.b32	%r43|%p71, %r209, 0, 31, -1;
	shfl.sync.idx.b32	%r44|%p72, %r210, 0, 31, -1;
	shfl.sync.idx.b32	%r198|%p73, %r211, 0, 31, -1;
	ld.shared.u32 	%r194, [%r12+768];
	// begin inline asm
	{.reg .f16 low,high;
  mov.b32 {low,high},%r194;
  cvt.f32.f16 %f235, low;}

	// end inline asm
	// begin inline asm
	{.reg .f16 low,high;
  mov.b32 {low,high},%r194;
  cvt.f32.f16 %f236, high;}

	// end inline asm
	ld.shared.u32 	%r196, [%r12+772];
	// begin inline asm
	{.reg .f16 low,high;
  mov.b32 {low,high},%r196;
  cvt.f32.f16 %f237, low;}

	// end inline asm
	// begin inline asm
	{.reg .f16 low,high;
  mov.b32 {low,high},%r196;
  cvt.f32.f16 %f238, high;}

	// end inline asm
	setp.eq.s32 	%p74, %r198, 0;
	@%p74 bra 	$L__BB12_69;
	mov.b32 	%f239, %r44;
	fma.rn.f32 	%f269, %f269, %f239, %f235;
	fma.rn.f32 	%f270, %f270, %f239, %f236;
	fma.rn.f32 	%f271, %f271, %f239, %f237;
	fma.rn.f32 	%f272, %f272, %f239, %f238;
	bra.uni 	$L__BB12_70;
$L__BB12_69:
	mov.b32 	%f240, %r43;
	fma.rn.f32 	%f269, %f235, %f240, %f269;
	fma.rn.f32 	%f270, %f236, %f240, %f270;
	fma.rn.f32 	%f271, %f237, %f240, %f271;
	fma.rn.f32 	%f272, %f238, %f240, %f272;
$L__BB12_70:
	bar.sync 	0;
	add.s32 	%r199, %r199, 4;
	setp.lt.u32 	%p75, %r199, %r7;
	@%p75 bra 	$L__BB12_6;
	setp.ne.s32 	%p76, %r3, 0;
	@%p76 bra 	$L__BB12_73;
	ld.param.u64 	%rd66, [vox_attn_q4_kv8_fp16_v4_partial_param_2];
	mul.wide.s32 	%rd56, %r8, 4;
	add.s64 	%rd57, %rd3, %rd56;
	st.global.f32 	[%rd57], %f267;
	cvta.to.global.u64 	%rd58, %rd66;
	add.s64 	%rd59, %rd58, %rd56;
	st.global.f32 	[%rd59], %f268;
$L__BB12_73:
	ld.param.u64 	%rd65, [vox_attn_q4_kv8_fp16_v4_partial_param_0];
	cvta.to.global.u64 	%rd60, %rd65;
	shl.b64 	%rd61, %rd4, 2;
	add.s64 	%rd62, %rd60, %rd61;
	mul.wide.u32 	%rd63, %r3, 16;
	add.s64 	%rd64, %rd62, %rd63;
	st.global.v4.f32 	[%rd64], {%f269, %f270, %f271, %f272};
$L__BB12_74:
	ret;

}
	// .globl	vox_attn_q4_kv8_fp16_dyn_v4_partial
.visible .entry vox_attn_q4_kv8_fp16_dyn_v4_partial(
	.param .u64 .ptr .align 1 vox_attn_q4_kv8_fp16_dyn_v4_partial_param_0,
	.param .u64 .ptr .align 1 vox_attn_q4_kv8_fp16_dyn_v4_partial_param_1,
	.param .u64 .ptr .align 1 vox_attn_q4_kv8_fp16_dyn_v4_partial_param_2,
	.param .u64 .ptr .align 1 vox_attn_q4_kv8_fp16_dyn_v4_partial_param_3,
	.param .u64 .ptr .align 1 vox_attn_q4_kv8_fp16_dyn_v4_partial_param_4,
	.param .u64 .ptr .align 1 vox_attn_q4_kv8_fp16_dyn_v4_partial_param_5,
	.param .u64 .ptr .align 1 vox_attn_q4_kv8_fp16_dyn_v4_partial_param_6,
	.param .u64 .ptr .align 1 vox_attn_q4_kv8_fp16_dyn_v4_partial_param_7,
	.param .u64 .ptr .align 1 vox_attn_q4_kv8_fp16_dyn_v4_partial_param_8,
	.param .u32 vox_attn_q4_kv8_fp16_dyn_v4_partial_param_9,
	.param .f32 vox_attn_q4_kv8_fp16_dyn_v4_partial_param_10,
	.param .u32 vox_attn_q4_kv8_fp16_dyn_v4_partial_param_11
)
{
	.reg .pred 	%p<79>;
	.reg .b32 	%r<215>;
	.reg .b32 	%f<273>;
	.reg .b64 	%rd<69>;
	// demoted variable
	.shared .align 4 .b8 _ZZ35vox_attn_q4_kv8_fp16_dyn_v4_partialE3shK[1024];
	// demoted variable
	.shared .align 4 .b8 _ZZ35vox_attn_q4_kv8_fp16_dyn_v4_partialE3shV[1024];
	ld.param.u64 	%rd15, [vox_attn_q4_kv8_fp16_dyn_v4_partial_param_0];
	ld.param.u64 	%rd23, [vox_attn_q4_kv8_fp16_dyn_v4_partial_param_1];
	ld.param.u64 	%rd16, [vox_attn_q4_kv8_fp16_dyn_v4_partial_param_2];
	ld.param.u64 	%rd17, [vox_attn_q4_kv8_fp16_dyn_v4_partial_param_3];
	ld.param.u64 	%rd18, [vox_attn_q4_kv8_fp16_dyn_v4_partial_param_4];
	ld.param.u64 	%rd19, [vox_attn_q4_kv8_fp16_dyn_v4_partial_param_5];
	ld.param.u64 	%rd20, [vox_attn_q4_kv8_fp16_dyn_v4_partial_param_6];
	ld.param.u64 	%rd21, [vox_attn_q4_kv8_fp16_dyn_v4_partial_param_7];
	ld.param.u64 	%rd22, [vox_attn_q4_kv8_fp16_dyn_v4_partial_param_8];
	ld.param.u32 	%r48, [vox_attn_q4_kv8_fp16_dyn_v4_partial_param_9];
	ld.param.f32 	%f97, [vox_attn_q4_kv8_fp16_dyn_v4_partial_param_10];
	ld.param.u32 	%r49, [vox_attn_q4_kv8_fp16_dyn_v4_partial_param_11];
	cvta.to.global.u64 	%rd1, %rd15;
	cvta.to.global.u64 	%rd2, %rd16;
	cvta.to.global.u64 	%rd3, %rd23;
	mov.u32 	%r1, %ctaid.x;
	mov.u32 	%r50, %tid.x;
	and.b32  	%r3, %r50, 31;
	setp.gt.u32 	%p1, %r1, 7;
	setp.gt.u32 	%p2, %r50, 127;
	or.pred  	%p3, %p1, %p2;
	@%p3 bra 	$L__BB13_76;
	shr.u32 	%r52, %r50, 5;
	shl.b32 	%r53, %r1, 2;
	add.s32 	%r4, %r53, %r52;
	setp.ne.s32 	%p4, %r3, 0;
	mov.b32 	%r201, 0;
	@%p4 bra 	$L__BB13_3;
	cvta.to.global.u64 	%rd24, %rd22;
	ld.global.u32 	%r201, [%rd24];
$L__BB13_3:
	mov.u32 	%r54, %ctaid.y;
	shfl.sync.idx.b32	%r7|%p5, %r201, 0, 31, -1;
	add.s32 	%r55, %r7, 1;
	setp.gt.s32 	%p6, %r48, 0;
	sub.s32 	%r56, %r55, %r48;
	max.s32 	%r57, %r56, 0;
	selp.b32 	%r58, %r57, 0, %p6;
	max.s32 	%r59, %r55, %r58;
	shl.b32 	%r60, %r54, 8;
	add.s32 	%r61, %r58, %r60;
	add.s32 	%r62, %r61, 256;
	min.u32 	%r202, %r61, %r59;
	min.u32 	%r9, %r62, %r59;
	mad.lo.s32 	%r10, %r49, %r4, %r54;
	mul.wide.s32 	%rd4, %r10, 128;
	setp.ge.s32 	%p7, %r7, %r61;
	@%p7 bra 	$L__BB13_7;
	setp.ne.s32 	%p78, %r3, 0;
	@%p78 bra 	$L__BB13_6;
	mul.wide.s32 	%rd60, %r10, 4;
	add.s64 	%rd61, %rd3, %rd60;
	mov.b32 	%r199, -246811958;
	st.global.u32 	[%rd61], %r199;
	add.s64 	%rd62, %rd2, %rd60;
	mov.b32 	%r200, 0;
	st.global.u32 	[%rd62], %r200;
$L__BB13_6:
	shl.b64 	%rd63, %rd4, 2;
	add.s64 	%rd64, %rd1, %rd63;
	mul.wide.u32 	%rd65, %r3, 16;
	add.s64 	%rd66, %rd64, %rd65;
	mov.f32 	%f240, 0f00000000;
	st.global.v4.f32 	[%rd66], {%f240, %f240, %f240, %f240};
	bra.uni 	$L__BB13_76;
$L__BB13_7:
	shl.b32 	%r63, %r4, 7;
	cvta.to.global.u64 	%rd25, %rd17;
	mul.wide.u32 	%rd26, %r63, 4;
	add.s64 	%rd27, %rd25, %rd26;
	mul.wide.u32 	%rd28, %r3, 16;
	add.s64 	%rd29, %rd27, %rd28;
	ld.global.v4.f32 	{%f1, %f2, %f3, %f4}, [%rd29];
	shl.b32 	%r64, %r1, 6;
	cvt.u64.u32 	%rd30, %r64;
	add.s32 	%r65, %r50, -64;
	shl.b32 	%r66, %r50, 2;
	mov.u32 	%r67, _ZZ35vox_attn_q4_kv8_fp16_dyn_v4_partialE3shV;
	add.s32 	%r11, %r67, %r66;
	cvt.u64.u32 	%rd31, %r65;
	add.s64 	%rd32, %rd30, %rd31;
	cvta.to.global.u64 	%rd33, %rd19;
	shl.b64 	%rd34, %rd32, 2;
	add.s64 	%rd5, %rd33, %rd34;
	mov.u32 	%r68, _ZZ35vox_attn_q4_kv8_fp16_dyn_v4_partialE3shK;
	add.s32 	%r12, %r68, %r66;
	add.s32 	%r69, %r64, %r50;
	cvta.to.global.u64 	%rd35, %rd18;
	mul.wide.u32 	%rd36, %r69, 4;
	add.s64 	%rd6, %rd35, %rd36;
	shl.b32 	%r70, %r65, 1;
	shl.b32 	%r71, %r1, 7;
	add.s32 	%r72, %r70, %r71;
	cvta.to.global.u64 	%rd37, %rd21;
	mul.wide.u32 	%rd38, %r72, 4;
	add.s64 	%rd7, %rd37, %rd38;
	add.s32 	%r73, %r72, 128;
	cvta.to.global.u64 	%rd39, %rd20;
	mul.wide.u32 	%rd40, %r73, 4;
	add.s64 	%rd8, %rd39, %rd40;
	mul.wide.u32 	%rd41, %r7, 512;
	shl.b64 	%rd42, %rd41, 2;
	add.s64 	%rd9, %rd5, %rd42;
	add.s64 	%rd10, %rd6, %rd42;
	shl.b32 	%r74, %r3, 3;
	add.s32 	%r13, %r68, %r74;
	add.s32 	%r14, %r67, %r74;
	mov.f32 	%f267, 0fF149F2CA;
	mov.f32 	%f272, 0f00000000;
	mov.f32 	%f271, %f272;
	mov.f32 	%f270, %f272;
	mov.f32 	%f269, %f272;
	mov.f32 	%f268, %f272;
$L__BB13_8:
	setp.ge.u32 	%p8, %r202, %r9;
	@%p8 bra 	$L__BB13_16;
	setp.ne.s32 	%p9, %r202, %r7;
	@%p9 bra 	$L__BB13_13;
	setp.gt.u32 	%p11, %r50, 63;
	@%p11 bra 	$L__BB13_12;
	ld.global.f32 	%f102, [%rd8];
	ld.global.f32 	%f103, [%rd8+4];
	// begin inline asm
	{ cvt.rn.f16x2.f32 %r78, %f103, %f102; }

	// end inline asm
	st.shared.u32 	[%r12], %r78;
	st.global.u32 	[%rd10], %r78;
	bra.uni 	$L__BB13_16;
$L__BB13_12:
	ld.global.f32 	%f100, [%rd7];
	ld.global.f32 	%f101, [%rd7+4];
	// begin inline asm
	{ cvt.rn.f16x2.f32 %r77, %f101, %f100; }

	// end inline asm
	st.shared.u32 	[%r11+-256], %r77;
	st.global.u32 	[%rd9], %r77;
	bra.uni 	$L__BB13_16;
$L__BB13_13:
	setp.gt.u32 	%p10, %r50, 63;
	mul.wide.u32 	%rd11, %r202, 2048;
	@%p10 bra 	$L__BB13_15;
	add.s64 	%rd44, %rd6, %rd11;
	ld.global.u32 	%r76, [%rd44];
	st.shared.u32 	[%r12], %r76;
	bra.uni 	$L__BB13_16;
$L__BB13_15:
	add.s64 	%rd43, %rd5, %rd11;
	ld.global.u32 	%r75, [%rd43];
	st.shared.u32 	[%r11+-256], %r75;
$L__BB13_16:
	add.s32 	%r16, %r202, 1;
	setp.ge.u32 	%p12, %r16, %r9;
	@%p12 bra 	$L__BB13_24;
	setp.eq.s32 	%p13, %r16, %r7;
	@%p13 bra 	$L__BB13_21;
	setp.lt.u32 	%p14, %r50, 64;
	mul.wide.u32 	%rd12, %r16, 2048;
	@%p14 bra 	$L__BB13_20;
	add.s64 	%rd45, %rd5, %rd12;
	ld.global.u32 	%r79, [%rd45];
	st.shared.u32 	[%r11], %r79;
	bra.uni 	$L__BB13_24;
$L__BB13_20:
	add.s64 	%rd46, %rd6, %rd12;
	ld.global.u32 	%r80, [%rd46];
	st.shared.u32 	[%r12+256], %r80;
	bra.uni 	$L__BB13_24;
$L__BB13_21:
	setp.lt.u32 	%p15, %r50, 64;
	@%p15 bra 	$L__BB13_23;
	ld.global.f32 	%f104, [%rd7];
	ld.global.f32 	%f105, [%rd7+4];
	// begin inline asm
	{ cvt.rn.f16x2.f32 %r81, %f105, %f104; }

	// end inline asm
	st.shared.u32 	[%r11], %r81;
	st.global.u32 	[%rd9], %r81;
	bra.uni 	$L__BB13_24;
$L__BB13_23:
	ld.global.f32 	%f106, [%rd8];
	ld.global.f32 	%f107, [%rd8+4];
	// begin inline asm
	{ cvt.rn.f16x2.f32 %r82, %f107, %f106; }

	// end inline asm
	st.shared.u32 	[%r12+256], %r82;
	st.global.u32 	[%rd10], %r82;
$L__BB13_24:
	add.s32 	%r17, %r202, 2;
	setp.ge.u32 	%p16, %r17, %r9;
	@%p16 bra 	$L__BB13_32;
	setp.eq.s32 	%p17, %r17, %r7;
	@%p17 bra 	$L__BB13_29;
	setp.lt.u32 	%p18, %r50, 64;
	mul.wide.u32 	%rd13, %r17, 2048;
	@%p18 bra 	$L__BB13_28;
	add.s64 	%rd47, %rd5, %rd13;
	ld.global.u32 	%r83, [%rd47];
	st.shared.u32 	[%r11+256], %r83;
	bra.uni 	$L__BB13_32;
$L__BB13_28:
	add.s64 	%rd48, %rd6, %rd13;
	ld.global.u32 	%r84, [%rd48];
	st.shared.u32 	[%r12+512], %r84;
	bra.uni 	$L__BB13_32;
$L__BB13_29:
	setp.lt.u32 	%p19, %r50, 64;
	@%p19 bra 	$L__BB13_31;
	ld.global.f32 	%f108, [%rd7];
	ld.global.f32 	%f109, [%rd7+4];
	// begin inline asm
	{ cvt.rn.f16x2.f32 %r85, %f109, %f108; }

	// end inline asm
	st.shared.u32 	[%r11+256], %r85;
	st.global.u32 	[%rd9], %r85;
	bra.uni 	$L__BB13_32;
$L__BB13_31:
	ld.global.f32 	%f110, [%rd8];
	ld.global.f32 	%f111, [%rd8+4];
	// begin inline asm
	{ cvt.rn.f16x2.f32 %r86, %f111, %f110; }

	// end inline asm
	st.shared.u32 	[%r12+512], %r86;
	st.global.u32 	[%rd10], %r86;
$L__BB13_32:
	add.s32 	%r18, %r202, 3;
	setp.ge.u32 	%p20, %r18, %r9;
	@%p20 bra 	$L__BB13_40;
	setp.eq.s32 	%p21, %r18, %r7;
	@%p21 bra 	$L__BB13_37;
	setp.lt.u32 	%p22, %r50, 64;
	mul.wide.u32 	%rd14, %r18, 2048;
	@%p22 bra 	$L__BB13_36;
	add.s64 	%rd49, %rd5, %rd14;
	ld.global.u32 	%r87, [%rd49];
	st.shared.u32 	[%r11+512], %r87;
	bra.uni 	$L__BB13_40;
$L__BB13_36:
	add.s64 	%rd50, %rd6, %rd14;
	ld.global.u32 	%r88, [%rd50];
	st.shared.u32 	[%r12+768], %r88;
	bra.uni 	$L__BB13_40;
$L__BB13_37:
	setp.lt.u32 	%p23, %r50, 64;
	@%p23 bra 	$L__BB13_39;
	ld.global.f32 	%f112, [%rd7];
	ld.global.f32 	%f113, [%rd7+4];
	// begin inline asm
	{ cvt.rn.f16x2.f32 %r89, %f113, %f112; }

	// end inline asm
	st.shared.u32 	[%r11+512], %r89;
	st.global.u32 	[%rd9], %r89;
	bra.uni 	$L__BB13_40;
$L__BB13_39:
	ld.global.f32 	%f114, [%rd8];
	ld.global.f32 	%f115, [%rd8+4];
	// begin inline asm
	{ cvt.rn.f16x2.f32 %r90, %f115, %f114; }

	// end inline asm
	st.shared.u32 	[%r12+768], %r90;
	st.global.u32 	[%rd10], %r90;
$L__BB13_40:
	bar.sync 	0;
	@%p8 bra 	$L__BB13_72;
	setp.ne.s32 	%p25, %r3, 0;
	ld.shared.u32 	%r91, [%r13];
	// begin inline asm
	{.reg .f16 low,high;
  mov.b32 {low,high},%r91;
  cvt.f32.f16 %f116, low;}

	// end inline asm
	// begin inline asm
	{.reg .f16 low,high;
  mov.b32 {low,high},%r91;
  cvt.f32.f16 %f117, high;}

	// end inline asm
	ld.shared.u32 	%r93, [%r13+4];
	// begin inline asm
	{.reg .f16 low,high;
  mov.b32 {low,high},%r93;
  cvt.f32.f16 %f118, low;}

	// end inline asm
	// begin inline asm
	{.reg .f16 low,high;
  mov.b32 {low,high},%r93;
  cvt.f32.f16 %f119, high;}

	// end inline asm
	mul.f32 	%f120, %f2, %f117;
	fma.rn.f32 	%f121, %f1, %f116, %f120;
	fma.rn.f32 	%f122, %f3, %f118, %f121;
	fma.rn.f32 	%f123, %f4, %f119, %f122;
	mov.b32 	%r97, %f123;
	shfl.sync.down.b32	%r98|%p26, %r97, 16, 31, -1;
	mov.b32 	%f124, %r98;
	add.f32 	%f125, %f123, %f124;
	mov.b32 	%r99, %f125;
	shfl.sync.down.b32	%r100|%p27, %r99, 8, 31, -1;
	mov.b32 	%f126, %r100;
	add.f32 	%f127, %f125, %f126;
	mov.b32 	%r101, %f127;
	shfl.sync.down.b32	%r102|%p28, %r101, 4, 31, -1;
	mov.b32 	%f128, %r102;
	add.f32 	%f129, %f127, %f128;
	mov.b32 	%r103, %f129;
	shfl.sync.down.b32	%r104|%p29, %r103, 2, 31, -1;
	mov.b32 	%f130, %r104;
	add.f32 	%f131, %f129, %f130;
	mov.b32 	%r105, %f131;
	shfl.sync.down.b32	%r106|%p30, %r105, 1, 31, -1;
	mov.b32 	%f132, %r106;
	add.f32 	%f133, %f131, %f132;
	mov.b32 	%r107, %f133;
	shfl.sync.idx.b32	%r108|%p31, %r107, 0, 31, -1;
	mov.b32 	%f134, %r108;
	mul.f32 	%f11, %f97, %f134;
	mov.b32 	%r204, 1065353216;
	mov.b32 	%r205, 0;
	mov.u32 	%r203, %r205;
	@%p25 bra 	$L__BB13_45;
	setp.leu.f32 	%p32, %f11, %f267;
	@%p32 bra 	$L__BB13_44;
	sub.f32 	%f138, %f267, %f11;
	mul.f32 	%f139, %f138, 0f3FB8AA3B;
	ex2.approx.f32 	%f140, %f139;
	fma.rn.f32 	%f268, %f268, %f140, 0f3F800000;
	mov.b32 	%r204, %f140;
	mov.b32 	%r205, 1;
	mov.b32 	%r203, 1065353216;
	mov.f32 	%f267, %f11;
	bra.uni 	$L__BB13_45;
$L__BB13_44:
	sub.f32 	%f135, %f11, %f267;
	mul.f32 	%f136, %f135, 0f3FB8AA3B;
	ex2.approx.f32 	%f137, %f136;
	add.f32 	%f268, %f268, %f137;
	mov.b32 	%r203, %f137;
$L__BB13_45:
	shfl.sync.idx.b32	%r24|%p33, %r203, 0, 31, -1;
	shfl.sync.idx.b32	%r25|%p34, %r204, 0, 31, -1;
	shfl.sync.idx.b32	%r117|%p35, %r205, 0, 31, -1;
	ld.shared.u32 	%r113, [%r14];
	// begin inline asm
	{.reg .f16 low,high;
  mov.b32 {low,high},%r113;
  cvt.f32.f16 %f141, low;}

	// end inline asm
	// begin inline asm
	{.reg .f16 low,high;
  mov.b32 {low,high},%r113;
  cvt.f32.f16 %f142, high;}

	// end inline asm
	ld.shared.u32 	%r115, [%r14+4];
	// begin inline asm
	{.reg .f16 low,high;
  mov.b32 {low,high},%r115;
  cvt.f32.f16 %f143, low;}

	// end inline asm
	// begin inline asm
	{.reg .f16 low,high;
  mov.b32 {low,high},%r115;
  cvt.f32.f16 %f144, high;}

	// end inline asm
	setp.eq.s32 	%p36, %r117, 0;
	@%p36 bra 	$L__BB13_47;
	mov.b32 	%f145, %r25;
	fma.rn.f32 	%f269, %f269, %f145, %f141;
	fma.rn.f32 	%f270, %f270, %f145, %f142;
	fma.rn.f32 	%f271, %f271, %f145, %f143;
	fma.rn.f32 	%f272, %f272, %f145, %f144;
	bra.uni 	$L__BB13_48;
$L__BB13_47:
	mov.b32 	%f146, %r24;
	fma.rn.f32 	%f269, %f141, %f146, %f269;
	fma.rn.f32 	%f270, %f142, %f146, %f270;
	fma.rn.f32 	%f271, %f143, %f146, %f271;
	fma.rn.f32 	%f272, %f144, %f146, %f272;
$L__BB13_48:
	setp.ge.u32 	%p37, %r16, %r9;
	@%p37 bra 	$L__BB13_72;
	setp.ne.s32 	%p38, %r3, 0;
	ld.shared.u32 	%r118, [%r13+256];
	// begin inline asm
	{.reg .f16 low,high;
  mov.b32 {low,high},%r118;
  cvt.f32.f16 %f147, low;}

	// end inline asm
	// begin inline asm
	{.reg .f16 low,high;
  mov.b32 {low,high},%r118;
  cvt.f32.f16 %f148, high;}

	// end inline asm
	ld.shared.u32 	%r120, [%r13+260];
	// begin inline asm
	{.reg .f16 low,high;
  mov.b32 {low,high},%r120;
  cvt.f32.f16 %f149, low;}

	// end inline asm
	// begin inline asm
	{.reg .f16 low,high;
  mov.b32 {low,high},%r120;
  cvt.f32.f16 %f150, high;}

	// end inline asm
	mul.f32 	%f151, %f2, %f148;
	fma.rn.f32 	%f152, %f1, %f147, %f151;
	fma.rn.f32 	%f153, %f3, %f149, %f152;
	fma.rn.f32 	%f154, %f4, %f150, %f153;
	mov.b32 	%r124, %f154;
	shfl.sync.down.b32	%r125|%p39, %r124, 16, 31, -1;
	mov.b32 	%f155, %r125;
	add.f32 	%f156, %f154, %f155;
	mov.b32 	%r126, %f156;
	shfl.sync.down.b32	%r127|%p40, %r126, 8, 31, -1;
	mov.b32 	%f157, %r127;
	add.f32 	%f158, %f156, %f157;
	mov.b32 	%r128, %f158;
	shfl.sync.down.b32	%r129|%p41, %r128, 4, 31, -1;
	mov.b32 	%f159, %r129;
	add.f32 	%f160, %f158, %f159;
	mov.b32 	%r130, %f160;
	shfl.sync.down.b32	%r131|%p42, %r130, 2, 31, -1;
	mov.b32 	%f161, %r131;
	add.f32 	%f162, %f160, %f161;
	mov.b32 	%r132, %f162;
	shfl.sync.down.b32	%r133|%p43, %r132, 1, 31, -1;
	mov.b32 	%f163, %r133;
	add.f32 	%f164, %f162, %f163;
	mov.b32 	%r134, %f164;
	shfl.sync.idx.b32	%r135|%p44, %r134, 0, 31, -1;
	mov.b32 	%f165, %r135;
	mul.f32 	%f32, %f97, %f165;
	mov.b32 	%r207, 1065353216;
	mov.b32 	%r208, 0;
	mov.u32 	%r206, %r208;
	@%p38 bra 	$L__BB13_53;
	setp.gt.f32 	%p45, %f32, %f267;
	@%p45 bra 	$L__BB13_52;
	sub.f32 	%f166, %f32, %f267;
	mul.f32 	%f167, %f166, 0f3FB8AA3B;
	ex2.approx.f32 	%f168, %f167;
	add.f32 	%f268, %f268, %f168;
	mov.b32 	%r206, %f168;
	bra.uni 	$L__BB13_53;
$L__BB13_52:
	sub.f32 	%f169, %f267, %f32;
	mul.f32 	%f170, %f169, 0f3FB8AA3B;
	ex2.approx.f32 	%f171, %f170;
	fma.rn.f32 	%f268, %f268, %f171, 0f3F800000;
	mov.b32 	%r207, %f171;
	mov.b32 	%r208, 1;
	mov.b32 	%r206, 1065353216;
	mov.f32 	%f267, %f32;
$L__BB13_53:
	shfl.sync.idx.b32	%r31|%p46, %r206, 0, 31, -1;
	shfl.sync.idx.b32	%r32|%p47, %r207, 0, 31, -1;
	shfl.sync.idx.b32	%r144|%p48, %r208, 0, 31, -1;
	ld.shared.u32 	%r140, [%r14+256];
	// begin inline asm
	{.reg .f16 low,high;
  mov.b32 {low,high},%r140;
  cvt.f32.f16 %f172, low;}

	// end inline asm
	// begin inline asm
	{.reg .f16 low,high;
  mov.b32 {low,high},%r140;
  cvt.f32.f16 %f173, high;}

	// end inline asm
	ld.shared.u32 	%r142, [%r14+260];
	// begin inline asm
	{.reg .f16 low,high;
  mov.b32 {low,high},%r142;
  cvt.f32.f16 %f174, low;}

	// end inline asm
	// begin inline asm
	{.reg .f16 low,high;
  mov.b32 {low,high},%r142;
  cvt.f32.f16 %f175, high;}

	// end inline asm
	setp.eq.s32 	%p49, %r144, 0;
	@%p49 bra 	$L__BB13_55;
	mov.b32 	%f176, %r32;
	fma.rn.f32 	%f269, %f269, %f176, %f172;
	fma.rn.f32 	%f270, %f270, %f176, %f173;
	fma.rn.f32 	%f271, %f271, %f176, %f174;
	fma.rn.f32 	%f272, %f272, %f176, %f175;
	bra.uni 	$L__BB13_56;
$L__BB13_55:
	mov.b32 	%f177, %r31;
	fma.rn.f32 	%f269, %f172, %f177, %f269;
	fma.rn.f32 	%f270, %f173, %f177, %f270;
	fma.rn.f32 	%f271, %f174, %f177, %f271;
	fma.rn.f32 	%f272, %f175, %f177, %f272;
$L__BB13_56:
	setp.ge.u32 	%p50, %r17, %r9;
	@%p50 bra 	$L__BB13_72;
	setp.ne.s32 	%p51, %r3, 0;
	ld.shared.u32 	%r145, [%r13+512];
	// begin inline asm
	{.reg .f16 low,high;
  mov.b32 {low,high},%r145;
  cvt.f32.f16 %f178, low;}

	// end inline asm
	// begin inline asm
	{.reg .f16 low,high;
  mov.b32 {low,high},%r145;
  cvt.f32.f16 %f179, high;}

	// end inline asm
	ld.shared.u32 	%r147, [%r13+516];
	// begin inline asm
	{.reg .f16 low,high;
  mov.b32 {low,high},%r147;
  cvt.f32.f16 %f180, low;}

	// end inline asm
	// begin inline asm
	{.reg .f16 low,high;
  mov.b32 {low,high},%r147;
  cvt.f32.f16 %f181, high;}

	// end inline asm
	mul.f32 	%f182, %f2, %f179;
	fma.rn.f32 	%f183, %f1, %f178, %f182;
	fma.rn.f32 	%f184, %f3, %f180, %f183;
	fma.rn.f32 	%f185, %f4, %f181, %f184;
	mov.b32 	%r151, %f185;
	shfl.sync.down.b32	%r152|%p52, %r151, 16, 31, -1;
	mov.b32 	%f186, %r152;
	add.f32 	%f187, %f185, %f186;
	mov.b32 	%r153, %f187;
	shfl.sync.down.b32	%r154|%p53, %r153, 8, 31, -1;
	mov.b32 	%f188, %r154;
	add.f32 	%f189, %f187, %f188;
	mov.b32 	%r155, %f189;
	shfl.sync.down.b32	%r156|%p54, %r155, 4, 31, -1;
	mov.b32 	%f190, %r156;
	add.f32 	%f191, %f189, %f190;
	mov.b32 	%r157, %f191;
	shfl.sync.down.b32	%r158|%p55, %r157, 2, 31, -1;
	mov.b32 	%f192, %r158;
	add.f32 	%f193, %f191, %f192;
	mov.b32 	%r159, %f193;
	shfl.sync.down.b32	%r160|%p56, %r159, 1, 31, -1;
	mov.b32 	%f194, %r160;
	add.f32 	%f195, %f193, %f194;
	mov.b32 	%r161, %f195;
	shfl.sync.idx.b32	%r162|%p57, %r161, 0, 31, -1;
	mov.b32 	%f196, %r162;
	mul.f32 	%f53, %f97, %f196;
	mov.b32 	%r210, 1065353216;
	mov.b32 	%r211, 0;
	mov.u32 	%r209, %r211;
	@%p51 bra 	$L__BB13_61;
	setp.gt.f32 	%p58, %f53, %f267;
	@%p58 bra 	$L__BB13_60;
	sub.f32 	%f197, %f53, %f267;
	mul.f32 	%f198, %f197, 0f3FB8AA3B;
	ex2.approx.f32 	%f199, %f198;
	add.f32 	%f268, %f268, %f199;
	mov.b32 	%r209, %f199;
	bra.uni 	$L__BB13_61;
$L__BB13_60:
	sub.f32 	%f200, %f267, %f53;
	mul.f32 	%f201, %f200, 0f3FB8AA3B;
	ex2.approx.f32 	%f202, %f201;
	fma.rn.f32 	%f268, %f268, %f202, 0f3F800000;
	mov.b32 	%r210, %f202;
	mov.b32 	%r211, 1;
	mov.b32 	%r209, 1065353216;
	mov.f32 	%f267, %f53;
$L__BB13_61:
	shfl.sync.idx.b32	%r38|%p59, %r209, 0, 31, -1;
	shfl.sync.idx.b32	%r39|%p60, %r210, 0, 31, -1;
	shfl.sync.idx.b32	%r171|%p61, %r211, 0, 31, -1;
	ld.shared.u32 	%r167, [%r14+512];
	// begin inline asm
	{.reg .f16 low,high;
  mov.b32 {low,high},%r167;
  cvt.f32.f16 %f203, low;}

	// end inline asm
	// begin inline asm
	{.reg .f16 low,high;
  mov.b32 {low,high},%r167;
  cvt.f32.f16 %f204, high;}

	// end inline asm
	ld.shared.u32 	%r169, [%r14+516];
	// begin inline asm
	{.reg .f16 low,high;
  mov.b32 {low,high},%r169;
  cvt.f32.f16 %f205, low;}

	// end inline asm
	// begin inline asm
	{.reg .f16 low,high;
  mov.b32 {low,high},%r169;
  cvt.f32.f16 %f206, high;}

	// end inline asm
	setp.eq.s32 	%p62, %r171, 0;
	@%p62 bra 	$L__BB13_63;
	mov.b32 	%f207, %r39;
	fma.rn.f32 	%f269, %f269, %f207, %f203;
	fma.rn.f32 	%f270, %f270, %f207, %f204;
	fma.rn.f32 	%f271, %f271, %f207, %f205;
	fma.rn.f32 	%f272, %f272, %f207, %f206;
	bra.uni 	$L__BB13_64;
$L__BB13_63:
	mov.b32 	%f208, %r38;
	fma.rn.f32 	%f269, %f203, %f208, %f269;
	fma.rn.f32 	%f270, %f204, %f208, %f270;
	fma.rn.f32 	%f271, %f205, %f208, %f271;
	fma.rn.f32 	%f272, %f206, %f208, %f272;
$L__BB13_64:
	setp.ge.u32 	%p63, %r18, %r9;
	@%p63 bra 	$L__BB13_72;
	setp.ne.s32 	%p64, %r3, 0;
	ld.shared.u32 	%r172, [%r13+768];
	// begin inline asm
	{.reg .f16 low,high;
  mov.b32 {low,high},%r172;
  cvt.f32.f16 %f209, low;}

	// end inline asm
	// begin inline asm
	{.reg .f16 low,high;
  mov.b32 {low,high},%r172;
  cvt.f32.f16 %f210, high;}

	// end inline asm
	ld.shared.u32 	%r174, [%r13+772];
	// begin inline asm
	{.reg .f16 low,high;
  mov.b32 {low,high},%r174;
  cvt.f32.f16 %f211, low;}

	// end inline asm
	// begin inline asm
	{.reg .f16 low,high;
  mov.b32 {low,high},%r174;
  cvt.f32.f16 %f212, high;}

	// end inline asm
	mul.f32 	%f213, %f2, %f210;
	fma.rn.f32 	%f214, %f1, %f209, %f213;
	fma.rn.f32 	%f215, %f3, %f211, %f214;
	fma.rn.f32 	%f216, %f4, %f212, %f215;
	mov.b32 	%r178, %f216;
	shfl.sync.down.b32	%r179|%p65, %r178, 16, 31, -1;
	mov.b32 	%f217, %r179;
	add.f32 	%f218, %f216, %f217;
	mov.b32 	%r180, %f218;
	shfl.sync.down.b32	%r181|%p66, %r180, 8, 31, -1;
	mov.b32 	%f219, %r181;
	add.f32 	%f220, %f218, %f219;
	mov.b32 	%r182, %f220;
	shfl.sync.down.b32	%r183|%p67, %r182, 4, 31, -1;
	mov.b32 	%f221, %r183;
	add.f32 	%f222, %f220, %f221;
	mov.b32 	%r184, %f222;
	shfl.sync.down.b32	%r185|%p68, %r184, 2, 31, -1;
	mov.b32 	%f223, %r185;
	add.f32 	%f224, %f222, %f223;
	mov.b32 	%r186, %f224;
	shfl.sync.down.b32	%r187|%p69, %r186, 1, 31, -1;
	mov.b32 	%f225, %r187;
	add.f32 	%f226, %f224, %f225;
	mov.b32 	%r188, %f226;
	shfl.sync.idx.b32	%r189|%p70, %r188, 0, 31, -1;
	mov.b32 	%f227, %r189;
	mul.f32 	%f74, %f97, %f227;
	mov.b32 	%r213, 1065353216;
	mov.b32 	%r214, 0;
	mov.u32 	%r212, %r214;
	@%p64 bra 	$L__BB13_69;
	setp.gt.f32 	%p71, %f74, %f267;
	@%p71 bra 	$L__BB13_68;
	sub.f32 	%f228, %f74, %f267;
	mul.f32 	%f229, %f228, 0f3FB8AA3B;
	ex2.approx.f32 	%f230, %f229;
	add.f32 	%f268, %f268, %f230;
	mov.b32 	%r212, %f230;
	bra.uni 	$L__BB13_69;
$L__BB13_68:
	sub.f32 	%f231, %f267, %f74;
	mul.f32 	%f232, %f231, 0f3FB8AA3B;
	ex2.approx.f32 	%f233, %f232;
	fma.rn.f32 	%f268, %f268, %f233, 0f3F800000;
	mov.b32 	%r213, %f233;
	mov.b32 	%r214, 1;
	mov.b32 	%r212, 1065353216;
	mov.f32 	%f267, %f74;
$L__BB13_69:
	shfl.sync.idx.b32	%r45|%p72, %r212, 0, 31, -1;
	shfl.sync.idx.b32	%r46|%p73, %r213, 0, 31, -1;
	shfl.sync.idx.b32	%r198|%p74, %r214, 0, 31, -1;
	ld.shared.u32 	%r194, [%r14+768];
	// begin inline asm
	{.reg .f16 low,high;
  mov.b32 {low,high},%r194;
  cvt.f32.f16 %f234, low;}

	// end inline asm
	// begin inline asm
	{.reg .f16 low,high;
  mov.b32 {low,high},%r194;
  cvt.f32.f16 %f235, high;}

	// end inline asm
	ld.shared.u32 	%r196, [%r14+772];
	// begin inline asm
	{.reg .f16 low,high;
  mov.b32 {low,high},%r196;
  cvt.f32.f16 %f236, low;}

	// end inline asm
	// begin inline asm
	{.reg .f16 low,high;
  mov.b32 {low,high},%r196;
  cvt.f32.f16 %f237, high;}

	// end inline asm
	setp.eq.s32 	%p75, %r198, 0;
	@%p75 bra 	$L__BB13_71;
	mov.b32 	%f238, %r46;
	fma.rn.f32 	%f269, %f269, %f238, %f234;
	fma.rn.f32 	%f270, %f270, %f238, %f235;
	fma.rn.f32 	%f271, %f271, %f238, %f236;
	fma.rn.f32 	%f272, %f272, %f238, %f237;
	bra.uni 	$L__BB13_72;
$L__BB13_71:
	mov.b32 	%f239, %r45;
	fma.rn.f32 	%f269, %f234, %f239, %f269;
	fma.rn.f32 	%f270, %f235, %f239, %f270;
	fma.rn.f32 	%f271, %f236, %f239, %f271;
	fma.rn.f32 	%f272, %f237, %f239, %f272;
$L__BB13_72:
	bar.sync 	0;
	add.s32 	%r202, %r202, 4;
	setp.lt.u32 	%p76, %r202, %r9;
	@%p76 bra 	$L__BB13_8;
	setp.ne.s32 	%p77, %r3, 0;
	@%p77 bra 	$L__BB13_75;
	ld.param.u64 	%rd68, [vox_attn_q4_kv8_fp16_dyn_v4_partial_param_2];
	mul.wide.s32 	%rd51, %r10, 4;
	add.s64 	%rd52, %rd3, %rd51;
	st.global.f32 	[%rd52], %f267;
	cvta.to.global.u64 	%rd53, %rd68;
	add.s64 	%rd54, %rd53, %rd51;
	st.global.f32 	[%rd54], %f268;
$L__BB13_75:
	ld.param.u64 	%rd67, [vox_attn_q4_kv8_fp16_dyn_v4_partial_param_0];
	cvta.to.global.u64 	%rd55, %rd67;
	shl.b64 	%rd56, %rd4, 2;
	add.s64 	%rd57, %rd55, %rd56;
	mul.wide.u32 	%rd58, %r3, 16;
	add.s64 	%rd59, %rd57, %rd58;
	st.global.v4.f32 	[%rd59], {%f269, %f270, %f271, %f272};
$L__BB13_76:
	ret;

}
	// .globl	vox_attn_q4_kv8_fp16_v3_reduce
.visible .entry vox_attn_q4_kv8_fp16_v3_reduce(
	.param .u64 .ptr .align 1 vox_attn_q4_kv8_fp16_v3_reduce_param_0,
	.param .u64 .ptr .align 1 vox_attn_q4_kv8_fp16_v3_reduce_param_1,
	.param .u64 .ptr .align 1 vox_attn_q4_kv8_fp16_v3_reduce_param_2,
	.param .u64 .ptr .align 1 vox_attn_q4_kv8_fp16_v3_reduce_param_3,
	.param .u32 vox_attn_q4_kv8_fp16_v3_reduce_param_4
)
{
	.reg .pred 	%p<56>;
	.reg .b32 	%r<63>;
	.reg .b32 	%f<256>;
	.reg .b64 	%rd<70>;

	ld.param.u64 	%rd11, [vox_attn_q4_kv8_fp16_v3_reduce_param_1];
	ld.param.u64 	%rd12, [vox_attn_q4_kv8_fp16_v3_reduce_param_2];
	ld.param.u64 	%rd13, [vox_attn_q4_kv8_fp16_v3_reduce_param_3];
	ld.param.u32 	%r31, [vox_attn_q4_kv8_fp16_v3_reduce_param_4];
	cvta.to.global.u64 	%rd1, %rd13;
	cvta.to.global.u64 	%rd2, %rd12;
	mov.u32 	%r1, %ctaid.x;
	mov.u32 	%r2, %tid.x;
	or.b32  	%r32, %r1, %r2;
	and.b32  	%r33, %r32, 2147483616;
	setp.ne.s32 	%p1, %r33, 0;
	@%p1 bra 	$L__BB14_27;
	setp.ne.s32 	%p2, %r2, 0;
	setp.lt.s32 	%p3, %r31, 1;
	mov.b32 	%r58, -246811958;
	or.pred  	%p4, %p2, %p3;
	@%p4 bra 	$L__BB14_15;
	mul.lo.s32 	%r3, %r31, %r1;
	and.b32  	%r4, %r31, 15;
	setp.lt.u32 	%p5, %r31, 16;
	mov.f32 	%f225, 0fF149F2CA;
	mov.b32 	%r55, 0;
	@%p5 bra 	$L__BB14_5;
	and.b32  	%r55, %r31, 2147483632;
	neg.s32 	%r53, %r55;
	mul.wide.u32 	%rd14, %r3, 4;
	add.s64 	%rd15, %rd14, %rd2;
	add.s64 	%rd68, %rd15, 32;
	mov.f32 	%f225, 0fF149F2CA;
$L__BB14_4:
	.pragma "nounroll";
	ld.global.f32 	%f63, [%rd68+-32];
	setp.gt.f32 	%p6, %f63, %f225;
	selp.f32 	%f64, %f63, %f225, %p6;
	ld.global.f32 	%f65, [%rd68+-28];
	setp.gt.f32 	%p7, %f65, %f64;
	selp.f32 	%f66, %f65, %f64, %p7;
	ld.global.f32 	%f67, [%rd68+-24];
	setp.gt.f32 	%p8, %f67, %f66;
	selp.f32 	%f68, %f67, %f66, %p8;
	ld.global.f32 	%f69, [%rd68+-20];
	setp.gt.f32 	%p9, %f69, %f68;
	selp.f32 	%f70, %f69, %f68, %p9;
	ld.global.f32 	%f71, [%rd68+-16];
	setp.gt.f32 	%p10, %f71, %f70;
	selp.f32 	%f72, %f71, %f70, %p10;
	ld.global.f32 	%f73, [%rd68+-12];
	setp.gt.f32 	%p11, %f73, %f72;
	selp.f32 	%f74, %f73, %f72, %p11;
	ld.global.f32 	%f75, [%rd68+-8];
	setp.gt.f32 	%p12, %f75, %f74;
	selp.f32 	%f76, %f75, %f74, %p12;
	ld.global.f32 	%f77, [%rd68+-4];
	setp.gt.f32 	%p13, %f77, %f76;
	selp.f32 	%f78, %f77, %f76, %p13;
	ld.global.f32 	%f79, [%rd68];
	setp.gt.f32 	%p14, %f79, %f78;
	selp.f32 	%f80, %f79, %f78, %p14;
	ld.global.f32 	%f81, [%rd68+4];
	setp.gt.f32 	%p15, %f81, %f80;
	selp.f32 	%f82, %f81, %f80, %p15;
	ld.global.f32 	%f83, [%rd68+8];
	setp.gt.f32 	%p16, %f83, %f82;
	selp.f32 	%f84, %f83, %f82, %p16;
	ld.global.f32 	%f85, [%rd68+12];
	setp.gt.f32 	%p17, %f85, %f84;
	selp.f32 	%f86, %f85, %f84, %p17;
	ld.global.f32 	%f87, [%rd68+16];
	setp.gt.f32 	%p18, %f87, %f86;
	selp.f32 	%f88, %f87, %f86, %p18;
	ld.global.f32 	%f89, [%rd68+20];
	setp.gt.f32 	%p19, %f89, %f88;
	selp.f32 	%f90, %f89, %f88, %p19;
	ld.global.f32 	%f91, [%rd68+24];
	setp.gt.f32 	%p20, %f91, %f90;
	selp.f32 	%f92, %f91, %f90, %p20;
	ld.global.f32 	%f93, [%rd68+28];
	setp.gt.f32 	%p21, %f93, %f92;
	selp.f32 	%f225, %f93, %f92, %p21;
	add.s32 	%r53, %r53, 16;
	add.s64 	%rd68, %rd68, 64;
	setp.ne.s32 	%p22, %r53, 0;
	@%p22 bra 	$L__BB14_4;
$L__BB14_5:
	setp.eq.s32 	%p23, %r4, 0;
	@%p23 bra 	$L__BB14_14;
	and.b32  	%r10, %r31, 7;
	setp.lt.u32 	%p24, %r4, 8;
	@%p24 bra 	$L__BB14_8;
	add.s32 	%r36, %r55, %r3;
	mul.wide.u32 	%rd16, %r36, 4;
	add.s64 	%rd17, %rd2, %rd16;
	ld.global.f32 	%f95, [%rd17];
	setp.gt.f32 	%p25, %f95, %f225;
	selp.f32 	%f96, %f95, %f225, %p25;
	cvt.u64.u32 	%rd18, %r3;
	cvt.u64.u32 	%rd19, %r55;
	add.s64 	%rd20, %rd19, %rd18;
	shl.b64 	%rd21, %rd20, 2;
	add.s64 	%rd22, %rd2, %rd21;
	ld.global.f32 	%f97, [%rd22+4];
	setp.gt.f32 	%p26, %f97, %f96;
	selp.f32 	%f98, %f97, %f96, %p26;
	ld.global.f32 	%f99, [%rd22+8];
	setp.gt.f32 	%p27, %f99, %f98;
	selp.f32 	%f100, %f99, %f98, %p27;
	ld.global.f32 	%f101, [%rd22+12];
	setp.gt.f32 	%p28, %f101, %f100;
	selp.f32 	%f102, %f101, %f100, %p28;
	ld.global.f32 	%f103, [%rd22+16];
	setp.gt.f32 	%p29, %f103, %f102;
	selp.f32 	%f104, %f103, %f102, %p29;
	ld.global.f32 	%f105, [%rd22+20];
	setp.gt.f32 	%p30, %f105, %f104;
	selp.f32 	%f106, %f105, %f104, %p30;
	ld.global.f32 	%f107, [%rd22+24];
	setp.gt.f32 	%p31, %f107, %f106;
	selp.f32 	%f108, %f107, %f106, %p31;
	ld.global.f32 	%f109, [%rd22+28];
	setp.gt.f32 	%p32, %f109, %f108;
	selp.f32 	%f225, %f109, %f108, %p32;
	add.s32 	%r55, %r55, 8;
$L__BB14_8:
	setp.eq.s32 	%p33, %r10, 0;
	@%p33 bra 	$L__BB14_14;
	and.b32  	%r13, %r31, 3;
	setp.lt.u32 	%p34, %r10, 4;
	@%p34 bra 	$L__BB14_11;
	add.s32 	%r37, %r55, %r3;
	mul.wide.u32 	%rd23, %r37, 4;
	add.s64 	%rd24, %rd2, %rd23;
	ld.global.f32 	%f111, [%rd24];
	setp.gt.f32 	%p35, %f111, %f225;
	selp.f32 	%f112, %f111, %f225, %p35;
	cvt.u64.u32 	%rd25, %r3;
	cvt.u64.u32 	%rd26, %r55;
	add.s64 	%rd27, %rd26, %rd25;
	shl.b64 	%rd28, %rd27, 2;
	add.s64 	%rd29, %rd2, %rd28;
	ld.global.f32 	%f113, [%rd29+4];
	setp.gt.f32 	%p36, %f113, %f112;
	selp.f32 	%f114, %f113, %f112, %p36;
	ld.global.f32 	%f115, [%rd29+8];
	setp.gt.f32 	%p37, %f115, %f114;
	selp.f32 	%f116, %f115, %f114, %p37;
	ld.global.f32 	%f117, [%rd29+12];
	setp.gt.f32 	%p38, %f117, %f116;
	selp.f32 	%f225, %f117, %f116, %p38;
	add.s32 	%r55, %r55, 4;
$L__BB14_11:
	setp.eq.s32 	%p39, %r13, 0;
	@%p39 bra 	$L__BB14_14;
	add.s32 	%r38, %r55, %r3;
	mul.wide.u32 	%rd30, %r38, 4;
	add.s64 	%rd69, %rd2, %rd30;
	neg.s32 	%r57, %r13;
$L__BB14_13:
	.pragma "nounroll";
	ld.global.f32 	%f118, [%rd69];
	setp.gt.f32 	%p40, %f118, %f225;
	selp.f32 	%f225, %f118, %f225, %p40;
	add.s64 	%rd69, %rd69, 4;
	add.s32 	%r57, %r57, 1;
	setp.ne.s32 	%p41, %r57, 0;
	@%p41 bra 	$L__BB14_13;
$L__BB14_14:
	mov.b32 	%r58, %f225;
$L__BB14_15:
	setp.lt.s32 	%p42, %r31, 1;
	shfl.sync.idx.b32	%r39|%p43, %r58, 0, 31, -1;
	mov.b32 	%f14, %r39;
	mov.f32 	%f251, 0f00000000;
	mov.f32 	%f252, %f251;
	mov.f32 	%f253, %f251;
	mov.f32 	%f254, %f251;
	mov.f32 	%f255, %f251;
	@%p42 bra 	$L__BB14_24;
	mul.lo.s32 	%r21, %r31, %r1;
	cvta.to.global.u64 	%rd31, %rd11;
	mul.wide.u32 	%rd32, %r2, 16;
	add.s64 	%rd9, %rd31, %rd32;
	and.b32  	%r22, %r31, 3;
	setp.lt.u32 	%p44, %r31, 4;
	mov.f32 	%f255, 0f00000000;
	mov.b32 	%r61, 0;
	mov.f32 	%f254, %f255;
	mov.f32 	%f253, %f255;
	mov.f32 	%f252, %f255;
	mov.f32 	%f251, %f255;
	@%p44 bra 	$L__BB14_19;
	and.b32  	%r61, %r31, 2147483644;
	mov.f32 	%f255, 0f00000000;
	mov.b32 	%r59, 0;
$L__BB14_18:
	.pragma "nounroll";
	setp.eq.s32 	%p45, %r2, 0;
	add.s32 	%r42, %r59, %r21;
	mul.wide.u32 	%rd33, %r42, 4;
	add.s64 	%rd34, %rd2, %rd33;
	ld.global.f32 	%f123, [%rd34];
	add.s64 	%rd35, %rd1, %rd33;
	ld.global.f32 	%f124, [%rd35];
	sub.f32 	%f125, %f123, %f14;
	mul.f32 	%f126, %f125, 0f3FB8AA3B;
	ex2.approx.f32 	%f127, %f126;
	fma.rn.f32 	%f128, %f124, %f127, %f255;
	mul.wide.u32 	%rd36, %r42, 512;
	add.s64 	%rd37, %rd9, %rd36;
	ld.global.v4.f32 	{%f129, %f130, %f131, %f132}, [%rd37];
	fma.rn.f32 	%f133, %f127, %f129, %f251;
	fma.rn.f32 	%f134, %f127, %f130, %f252;
	fma.rn.f32 	%f135, %f127, %f131, %f253;
	fma.rn.f32 	%f136, %f127, %f132, %f254;
	add.s32 	%r43, %r42, 1;
	ld.global.f32 	%f137, [%rd34+4];
	ld.global.f32 	%f138, [%rd35+4];
	sub.f32 	%f139, %f137, %f14;
	mul.f32 	%f140, %f139, 0f3FB8AA3B;
	ex2.approx.f32 	%f141, %f140;
	fma.rn.f32 	%f142, %f138, %f141, %f128;
	mul.wide.u32 	%rd38, %r43, 512;
	add.s64 	%rd39, %rd9, %rd38;
	ld.global.v4.f32 	{%f143, %f144, %f145, %f146}, [%rd39];
	fma.rn.f32 	%f147, %f141, %f143, %f133;
	fma.rn.f32 	%f148, %f141, %f144, %f134;
	fma.rn.f32 	%f149, %f141, %f145, %f135;
	fma.rn.f32 	%f150, %f141, %f146, %f136;
	add.s32 	%r44, %r42, 2;
	ld.global.f32 	%f151, [%rd34+8];
	ld.global.f32 	%f152, [%rd35+8];
	sub.f32 	%f153, %f151, %f14;
	mul.f32 	%f154, %f153, 0f3FB8AA3B;
	ex2.approx.f32 	%f155, %f154;
	fma.rn.f32 	%f156, %f152, %f155, %f142;
	mul.wide.u32 	%rd40, %r44, 512;
	add.s64 	%rd41, %rd9, %rd40;
	ld.global.v4.f32 	{%f157, %f158, %f159, %f160}, [%rd41];
	fma.rn.f32 	%f161, %f155, %f157, %f147;
	fma.rn.f32 	%f162, %f155, %f158, %f148;
	fma.rn.f32 	%f163, %f155, %f159, %f149;
	fma.rn.f32 	%f164, %f155, %f160, %f150;
	add.s32 	%r45, %r42, 3;
	ld.global.f32 	%f165, [%rd34+12];
	ld.global.f32 	%f166, [%rd35+12];
	sub.f32 	%f167, %f165, %f14;
	mul.f32 	%f168, %f167, 0f3FB8AA3B;
	ex2.approx.f32 	%f169, %f168;
	fma.rn.f32 	%f170, %f166, %f169, %f156;
	selp.f32 	%f255, %f170, %f255, %p45;
	mul.wide.u32 	%rd42, %r45, 512;
	add.s64 	%rd43, %rd9, %rd42;
	ld.global.v4.f32 	{%f171, %f172, %f173, %f174}, [%rd43];
	fma.rn.f32 	%f251, %f169, %f171, %f161;
	fma.rn.f32 	%f252, %f169, %f172, %f162;
	fma.rn.f32 	%f253, %f169, %f173, %f163;
	fma.rn.f32 	%f254, %f169, %f174, %f164;
	add.s32 	%r59, %r59, 4;
	setp.ne.s32 	%p46, %r59, %r61;
	@%p46 bra 	$L__BB14_18;
$L__BB14_19:
	setp.eq.s32 	%p47, %r22, 0;
	@%p47 bra 	$L__BB14_24;
	setp.eq.s32 	%p48, %r22, 1;
	@%p48 bra 	$L__BB14_22;
	setp.eq.s32 	%p49, %r2, 0;
	add.s32 	%r46, %r61, %r21;
	mul.wide.u32 	%rd44, %r46, 4;
	add.s64 	%rd45, %rd2, %rd44;
	ld.global.f32 	%f176, [%rd45];
	add.s64 	%rd46, %rd1, %rd44;
	ld.global.f32 	%f177, [%rd46];
	sub.f32 	%f178, %f176, %f14;
	mul.f32 	%f179, %f178, 0f3FB8AA3B;
	ex2.approx.f32 	%f180, %f179;
	fma.rn.f32 	%f181, %f177, %f180, %f255;
	mul.wide.u32 	%rd47, %r46, 512;
	add.s64 	%rd48, %rd9, %rd47;
	ld.global.v4.f32 	{%f182, %f183, %f184, %f185}, [%rd48];
	fma.rn.f32 	%f186, %f180, %f182, %f251;
	fma.rn.f32 	%f187, %f180, %f183, %f252;
	fma.rn.f32 	%f188, %f180, %f184, %f253;
	fma.rn.f32 	%f189, %f180, %f185, %f254;
	add.s32 	%r47, %r46, 1;
	cvt.u64.u32 	%rd49, %r21;
	cvt.u64.u32 	%rd50, %r61;
	add.s64 	%rd51, %rd50, %rd49;
	shl.b64 	%rd52, %rd51, 2;
	add.s64 	%rd53, %rd2, %rd52;
	ld.global.f32 	%f190, [%rd53+4];
	add.s64 	%rd54, %rd1, %rd52;
	ld.global.f32 	%f191, [%rd54+4];
	sub.f32 	%f192, %f190, %f14;
	mul.f32 	%f193, %f192, 0f3FB8AA3B;
	ex2.approx.f32 	%f194, %f193;
	fma.rn.f32 	%f195, %f191, %f194, %f181;
	selp.f32 	%f255, %f195, %f255, %p49;
	mul.wide.u32 	%rd55, %r47, 512;
	add.s64 	%rd56, %rd9, %rd55;
	ld.global.v4.f32 	{%f196, %f197, %f198, %f199}, [%rd56];
	fma.rn.f32 	%f251, %f194, %f196, %f186;
	fma.rn.f32 	%f252, %f194, %f197, %f187;
	fma.rn.f32 	%f253, %f194, %f198, %f188;
	fma.rn.f32 	%f254, %f194, %f199, %f189;
	add.s32 	%r61, %r61, 2;
$L__BB14_22:
	and.b32  	%r48, %r31, 1;
	setp.eq.b32 	%p50, %r48, 1;
	not.pred 	%p51, %p50;
	@%p51 bra 	$L__BB14_24;
	setp.eq.s32 	%p52, %r2, 0;
	add.s32 	%r49, %r61, %r21;
	mul.wide.u32 	%rd57, %r49, 4;
	add.s64 	%rd58, %rd2, %rd57;
	ld.global.f32 	%f200, [%rd58];
	add.s64 	%rd59, %rd1, %rd57;
	ld.global.f32 	%f201, [%rd59];
	sub.f32 	%f202, %f200, %f14;
	mul.f32 	%f203, %f202, 0f3FB8AA3B;
	ex2.approx.f32 	%f204, %f203;
	fma.rn.f32 	%f205, %f201, %f204, %f255;
	selp.f32 	%f255, %f205, %f255, %p52;
	mul.wide.u32 	%rd60, %r49, 512;
	add.s64 	%rd61, %rd9, %rd60;
	ld.global.v4.f32 	{%f206, %f207, %f208, %f209}, [%rd61];
	fma.rn.f32 	%f251, %f204, %f206, %f251;
	fma.rn.f32 	%f252, %f204, %f207, %f252;
	fma.rn.f32 	%f253, %f204, %f208, %f253;
	fma.rn.f32 	%f254, %f204, %f209, %f254;
$L__BB14_24:
	setp.ne.s32 	%p53, %r2, 0;
	mov.b32 	%r62, 0;
	@%p53 bra 	$L__BB14_26;
	setp.gt.f32 	%p54, %f255, 0f00000000;
	rcp.rn.f32 	%f210, %f255;
	selp.f32 	%f211, %f210, 0f00000000, %p54;
	mov.b32 	%r62, %f211;
$L__BB14_26:
	ld.param.u64 	%rd67, [vox_attn_q4_kv8_fp16_v3_reduce_param_0];
	shfl.sync.idx.b32	%r51|%p55, %r62, 0, 31, -1;
	mov.b32 	%f212, %r51;
	mul.f32 	%f213, %f251, %f212;
	mul.f32 	%f214, %f252, %f212;
	mul.f32 	%f215, %f253, %f212;
	mul.f32 	%f216, %f254, %f212;
	shl.b32 	%r52, %r1, 7;
	cvta.to.global.u64 	%rd62, %rd67;
	mul.wide.u32 	%rd63, %r52, 4;
	add.s64 	%rd64, %rd62, %rd63;
	mul.wide.u32 	%rd65, %r2, 16;
	add.s64 	%rd66, %rd64, %rd65;
	st.global.v4.f32 	[%rd66], {%f213, %f214, %f215, %f216};
$L__BB14_27:
	ret;

}
	// .globl	vox_causal_attn_f32
.visible .entry vox_causal_attn_f32(
	.param .u64 .ptr .align 1 vox_causal_attn_f32_param_0,
	.param .u64 .ptr .align 1 vox_causal_attn_f32_param_1,
	.param .u64 .ptr .align 1 vox_causal_attn_f32_param_2,
	.param .u64 .ptr .align 1 vox_causal_attn_f32_param_3,
	.param .u32 vox_causal_attn_f32_param_4,
	.param .u32 vox_causal_attn_f32_param_5,
	.param .u32 vox_causal_attn_f32_param_6,
	.param .u32 vox_causal_attn_f32_param_7,
	.param .u32 vox_causal_attn_f32_param_8,
	.param .f32 vox_causal_attn_f32_param_9,
	.param .u32 vox_causal_attn_f32_param_10,
	.param .u32 vox_causal_attn_f32_param_11
)
{
	.reg .pred 	%p<94>;
	.reg .b32 	%r<158>;
	.reg .b32 	%f<212>;
	.reg .b64 	%rd<55>;

	ld.param.u64 	%rd14, [vox_causal_attn_f32_param_1];
	ld.param.u64 	%rd15, [vox_causal_attn_f32_param_2];
	ld.param.u64 	%rd16, [vox_causal_attn_f32_param_3];
	ld.param.u32 	%r45, [vox_causal_attn_f32_param_4];
	ld.param.u32 	%r46, [vox_causal_attn_f32_param_5];
	ld.param.u32 	%r47, [vox_causal_attn_f32_param_6];
	ld.param.u32 	%r48, [vox_causal_attn_f32_param_7];
	ld.param.u32 	%r49, [vox_causal_attn_f32_param_8];
	ld.param.f32 	%f71, [vox_causal_attn_f32_param_9];
	ld.param.u32 	%r50, [vox_causal_attn_f32_param_10];
	ld.param.u32 	%r51, [vox_causal_attn_f32_param_11];
	cvta.to.global.u64 	%rd1, %rd14;
	cvta.to.global.u64 	%rd2, %rd15;
	cvta.to.global.u64 	%rd3, %rd16;
	mov.u32 	%r1, %ctaid.x;
	mov.u32 	%r2, %ctaid.y;
	mov.u32 	%r3, %tid.x;
	setp.gt.u32 	%p7, %r3, 31;
	@%p7 bra 	$L__BB15_81;
	setp.ge.s32 	%p8, %r1, %r47;
	setp.ge.s32 	%p9, %r2, %r45;
	or.pred  	%p10, %p9, %p8;
	add.s32 	%r52, %r49, -129;
	setp.lt.u32 	%p11, %r52, -128;
	or.pred  	%p12, %p10, %p11;
	@%p12 bra 	$L__BB15_81;
	div.s32 	%r53, %r47, %r48;
	div.s32 	%r4, %r1, %r53;
	mul.lo.s32 	%r54, %r49, %r47;
	mul.lo.s32 	%r5, %r49, %r48;
	mul.lo.s32 	%r55, %r49, %r1;
	mad.lo.s32 	%r6, %r54, %r2, %r55;
	setp.ge.u32 	%p13, %r3, %r49;
	mov.f32 	%f173, 0f00000000;
	@%p13 bra 	$L__BB15_4;
	add.s32 	%r56, %r6, %r3;
	mul.wide.u32 	%rd17, %r56, 4;
	add.s64 	%rd18, %rd1, %rd17;
	ld.global.f32 	%f173, [%rd18];
$L__BB15_4:
	setp.lt.u32 	%p14, %r49, 33;
	cvt.u64.u32 	%rd4, %r3;
	cvt.u64.u32 	%rd19, %r6;
	add.s64 	%rd20, %rd19, %rd4;
	shl.b64 	%rd21, %rd20, 2;
	add.s64 	%rd5, %rd1, %rd21;
	mov.f32 	%f174, 0f00000000;
	@%p14 bra 	$L__BB15_7;
	add.s32 	%r57, %r3, 32;
	setp.ge.u32 	%p15, %r57, %r49;
	@%p15 bra 	$L__BB15_7;
	ld.global.f32 	%f174, [%rd5+128];
$L__BB15_7:
	setp.lt.u32 	%p16, %r49, 65;
	mov.f32 	%f175, 0f00000000;
	@%p16 bra 	$L__BB15_10;
	add.s32 	%r58, %r3, 64;
	setp.ge.u32 	%p17, %r58, %r49;
	@%p17 bra 	$L__BB15_10;
	ld.global.f32 	%f175, [%rd5+256];
$L__BB15_10:
	setp.lt.u32 	%p18, %r49, 97;
	mov.f32 	%f176, 0f00000000;
	@%p18 bra 	$L__BB15_13;
	add.s32 	%r59, %r3, 96;
	setp.ge.u32 	%p19, %r59, %r49;
	@%p19 bra 	$L__BB15_13;
	ld.global.f32 	%f176, [%rd5+384];
$L__BB15_13:
	add.s32 	%r61, %r51, %r2;
	setp.gt.s32 	%p20, %r50, 0;
	sub.s32 	%r62, %r61, %r50;
	max.s32 	%r63, %r62, -1;
	add.s32 	%r64, %r61, 1;
	min.s32 	%r7, %r64, %r46;
	add.s32 	%r65, %r63, 1;
	selp.b32 	%r8, %r65, 0, %p20;
	max.s32 	%r9, %r7, %r8;
	setp.le.s32 	%p21, %r7, %r8;
	mov.b32 	%r152, -246811958;
	@%p21 bra 	$L__BB15_47;
	sub.s32 	%r66, %r9, %r8;
	add.s32 	%r10, %r8, 1;
	and.b32  	%r67, %r66, 1;
	setp.eq.b32 	%p22, %r67, 1;
	not.pred 	%p23, %p22;
	mov.f32 	%f192, 0fF149F2CA;
	mov.u32 	%r146, %r8;
	@%p23 bra 	$L__BB15_27;
	setp.ge.u32 	%p24, %r3, %r49;
	mul.lo.s32 	%r68, %r4, %r49;
	mad.lo.s32 	%r11, %r8, %r5, %r68;
	mov.f32 	%f179, 0f00000000;
	@%p24 bra 	$L__BB15_17;
	add.s32 	%r69, %r11, %r3;
	mul.wide.s32 	%rd22, %r69, 4;
	add.s64 	%rd23, %rd2, %rd22;
	ld.global.f32 	%f82, [%rd23];
	fma.rn.f32 	%f179, %f82, %f173, 0f00000000;
$L__BB15_17:
	setp.lt.u32 	%p25, %r49, 33;
	cvt.s64.s32 	%rd24, %r11;
	add.s64 	%rd25, %rd24, %rd4;
	shl.b64 	%rd26, %rd25, 2;
	add.s64 	%rd6, %rd2, %rd26;
	@%p25 bra 	$L__BB15_20;
	add.s32 	%r70, %r3, 32;
	setp.ge.u32 	%p26, %r70, %r49;
	@%p26 bra 	$L__BB15_20;
	ld.global.f32 	%f83, [%rd6+128];
	fma.rn.f32 	%f179, %f83, %f174, %f179;
$L__BB15_20:
	setp.lt.u32 	%p27, %r49, 65;
	@%p27 bra 	$L__BB15_23;
	add.s32 	%r71, %r3, 64;
	setp.ge.u32 	%p28, %r71, %r49;
	@%p28 bra 	$L__BB15_23;
	ld.global.f32 	%f84, [%rd6+256];
	fma.rn.f32 	%f179, %f84, %f175, %f179;
$L__BB15_23:
	setp.lt.u32 	%p29, %r49, 97;
	@%p29 bra 	$L__BB15_26;
	add.s32 	%r72, %r3, 96;
	setp.ge.u32 	%p30, %r72, %r49;
	@%p30 bra 	$L__BB15_26;
	ld.global.f32 	%f85, [%rd6+384];
	fma.rn.f32 	%f179, %f85, %f176, %f179;
$L__BB15_26:
	setp.eq.s32 	%p31, %r3, 0;
	mov.b32 	%r73, %f179;
	shfl.sync.down.b32	%r74|%p32, %r73, 16, 31, -1;
	mov.b32 	%f86, %r74;
	add.f32 	%f87, %f179, %f86;
	mov.b32 	%r75, %f87;
	shfl.sync.down.b32	%r76|%p33, %r75, 8, 31, -1;
	mov.b32 	%f88, %r76;
	add.f32 	%f89, %f87, %f88;
	mov.b32 	%r77, %f89;
	shfl.sync.down.b32	%r78|%p34, %r77, 4, 31, -1;
	mov.b32 	%f90, %r78;
	add.f32 	%f91, %f89, %f90;
	mov.b32 	%r79, %f91;
	shfl.sync.down.b32	%r80|%p35, %r79, 2, 31, -1;
	mov.b32 	%f92, %r80;
	add.f32 	%f93, %f91, %f92;
	mov.b32 	%r81, %f93;
	shfl.sync.down.b32	%r82|%p36, %r81, 1, 31, -1;
	mov.b32 	%f94, %r82;
	add.f32 	%f95, %f93, %f94;
	mov.b32 	%r83, %f95;
	shfl.sync.idx.b32	%r84|%p37, %r83, 0, 31, -1;
	mov.b32 	%f96, %r84;
	mul.f32 	%f97, %f71, %f96;
	setp.gt.f32 	%p38, %f97, 0fF149F2CA;
	selp.f32 	%f99, %f97, 0fF149F2CA, %p38;
	selp.f32 	%f192, %f99, 0fF149F2CA, %p31;
	mov.u32 	%r146, %r10;
$L__BB15_27:
	setp.eq.s32 	%p39, %r7, %r10;
	@%p39 bra 	$L__BB15_46;
	sub.s32 	%r151, %r146, %r9;
	mul.lo.s32 	%r85, %r146, %r48;
	add.s32 	%r86, %r85, %r48;
	add.s32 	%r87, %r4, %r86;
	mul.lo.s32 	%r149, %r49, %r87;
	add.s32 	%r150, %r3, %r149;
	add.s32 	%r88, %r4, %r85;
	mul.lo.s32 	%r148, %r49, %r88;
	add.s32 	%r147, %r3, %r148;
	add.s32 	%r90, %r3, 32;
	add.s32 	%r92, %r3, 64;
	add.s32 	%r94, %r3, 96;
$L__BB15_29:
	setp.ge.u32 	%p40, %r3, %r49;
	mov.f32 	%f185, 0f00000000;
	@%p40 bra 	$L__BB15_31;
	mul.wide.s32 	%rd27, %r147, 4;
	add.s64 	%rd28, %rd2, %rd27;
	ld.global.f32 	%f101, [%rd28];
	fma.rn.f32 	%f185, %f101, %f173, 0f00000000;
$L__BB15_31:
	setp.ge.u32 	%p41, %r90, %r49;
	setp.lt.u32 	%p42, %r49, 33;
	or.pred  	%p1, %p42, %p41;
	cvt.s64.s32 	%rd29, %r148;
	add.s64 	%rd30, %rd29, %rd4;
	shl.b64 	%rd31, %rd30, 2;
	add.s64 	%rd7, %rd2, %rd31;
	@%p1 bra 	$L__BB15_33;
	ld.global.f32 	%f102, [%rd7+128];
	fma.rn.f32 	%f185, %f102, %f174, %f185;
$L__BB15_33:
	setp.ge.u32 	%p43, %r92, %r49;
	setp.lt.u32 	%p44, %r49, 65;
	or.pred  	%p2, %p44, %p43;
	@%p2 bra 	$L__BB15_35;
	ld.global.f32 	%f103, [%rd7+256];
	fma.rn.f32 	%f185, %f103, %f175, %f185;
$L__BB15_35:
	setp.ge.u32 	%p45, %r94, %r49;
	setp.lt.u32 	%p46, %r49, 97;
	or.pred  	%p3, %p46, %p45;
	@%p3 bra 	$L__BB15_37;
	ld.global.f32 	%f104, [%rd7+384];
	fma.rn.f32 	%f185, %f104, %f176, %f185;
$L__BB15_37:
	setp.eq.s32 	%p47, %r3, 0;
	setp.ge.u32 	%p48, %r3, %r49;
	mov.b32 	%r95, %f185;
	shfl.sync.down.b32	%r96|%p49, %r95, 16, 31, -1;
	mov.b32 	%f106, %r96;
	add.f32 	%f107, %f185, %f106;
	mov.b32 	%r97, %f107;
	shfl.sync.down.b32	%r98|%p50, %r97, 8, 31, -1;
	mov.b32 	%f108, %r98;
	add.f32 	%f109, %f107, %f108;
	mov.b32 	%r99, %f109;
	shfl.sync.down.b32	%r100|%p51, %r99, 4, 31, -1;
	mov.b32 	%f110, %r100;
	add.f32 	%f111, %f109, %f110;
	mov.b32 	%r101, %f111;
	shfl.sync.down.b32	%r102|%p52, %r101, 2, 31, -1;
	mov.b32 	%f112, %r102;
	add.f32 	%f113, %f111, %f112;
	mov.b32 	%r103, %f113;
	shfl.sync.down.b32	%r104|%p53, %r103, 1, 31, -1;
	mov.b32 	%f114, %r104;
	add.f32 	%f115, %f113, %f114;
	mov.b32 	%r105, %f115;
	shfl.sync.idx.b32	%r106|%p54, %r105, 0, 31, -1;
	mov.b32 	%f116, %r106;
	mul.f32 	%f117, %f71, %f116;
	setp.gt.f32 	%p55, %f117, %f192;
	selp.f32 	%f119, %f117, %f192, %p55;
	selp.f32 	%f29, %f119, %f192, %p47;
	mov.f32 	%f189, 0f00000000;
	@%p48 bra 	$L__BB15_39;
	mul.wide.s32 	%rd32, %r150, 4;
	add.s64 	%rd33, %rd2, %rd32;
	ld.global.f32 	%f120, [%rd33];
	fma.rn.f32 	%f189, %f120, %f173, 0f00000000;
$L__BB15_39:
	cvt.s64.s32 	%rd34, %r149;
	add.s64 	%rd35, %rd34, %rd4;
	shl.b64 	%rd36, %rd35, 2;
	add.s64 	%rd8, %rd2, %rd36;
	@%p1 bra 	$L__BB15_41;
	ld.global.f32 	%f121, [%rd8+128];
	fma.rn.f32 	%f189, %f121, %f174, %f189;
$L__BB15_41:
	@%p2 bra 	$L__BB15_43;
	ld.global.f32 	%f122, [%rd8+256];
	fma.rn.f32 	%f189, %f122, %f175, %f189;
$L__BB15_43:
	@%p3 bra 	$L__BB15_45;
	ld.global.f32 	%f123, [%rd8+384];
	fma.rn.f32 	%f189, %f123, %f176, %f189;
$L__BB15_45:
	setp.eq.s32 	%p56, %r3, 0;
	mov.b32 	%r107, %f189;
	shfl.sync.down.b32	%r108|%p57, %r107, 16, 31, -1;
	mov.b32 	%f124, %r108;
	add.f32 	%f125, %f189, %f124;
	mov.b32 	%r109, %f125;
	shfl.sync.down.b32	%r110|%p58, %r109, 8, 31, -1;
	mov.b32 	%f126, %r110;
	add.f32 	%f127, %f125, %f126;
	mov.b32 	%r111, %f127;
	shfl.sync.down.b32	%r112|%p59, %r111, 4, 31, -1;
	mov.b32 	%f128, %r112;
	add.f32 	%f129, %f127, %f128;
	mov.b32 	%r113, %f129;
	shfl.sync.down.b32	%r114|%p60, %r113, 2, 31, -1;
	mov.b32 	%f130, %r114;
	add.f32 	%f131, %f129, %f130;
	mov.b32 	%r115, %f131;
	shfl.sync.down.b32	%r116|%p61, %r115, 1, 31, -1;
	mov.b32 	%f132, %r116;
	add.f32 	%f133, %f131, %f132;
	mov.b32 	%r117, %f133;
	shfl.sync.idx.b32	%r118|%p62, %r117, 0, 31, -1;
	mov.b32 	%f134, %r118;
	mul.f32 	%f135, %f71, %f134;
	setp.gt.f32 	%p63, %f135, %f29;
	selp.f32 	%f137, %f135, %f29, %p63;
	selp.f32 	%f192, %f137, %f29, %p56;
	add.s32 	%r151, %r151, 2;
	shl.b32 	%r119, %r5, 1;
	add.s32 	%r150, %r150, %r119;
	add.s32 	%r149, %r149, %r119;
	add.s32 	%r148, %r148, %r119;
	add.s32 	%r147, %r147, %r119;
	setp.ne.s32 	%p64, %r151, 0;
	@%p64 bra 	$L__BB15_29;
$L__BB15_46:
	mov.b32 	%r152, %f192;
$L__BB15_47:
	setp.le.s32 	%p65, %r7, %r8;
	shfl.sync.idx.b32	%r30|%p66, %r152, 0, 31, -1;
	mov.f32 	%f206, 0f00000000;
	mov.f32 	%f205, %f206;
	mov.f32 	%f204, %f206;
	mov.f32 	%f203, %f206;
	mov.f32 	%f202, %f206;
	@%p65 bra 	$L__BB15_68;
	mad.lo.s32 	%r120, %r8, %r48, %r4;
	mul.lo.s32 	%r155, %r49, %r120;
	add.s32 	%r154, %r3, %r155;
	sub.s32 	%r153, %r8, %r9;
	mov.b32 	%f40, %r30;
	mov.f32 	%f206, 0f00000000;
	add.s32 	%r122, %r3, 32;
	add.s32 	%r124, %r3, 64;
	add.s32 	%r126, %r3, 96;
$L__BB15_49:
	setp.ge.u32 	%p67, %r3, %r49;
	mov.f32 	%f199, 0f00000000;
	@%p67 bra 	$L__BB15_51;
	mul.wide.s32 	%rd37, %r154, 4;
	add.s64 	%rd38, %rd2, %rd37;
	ld.global.f32 	%f141, [%rd38];
	fma.rn.f32 	%f199, %f141, %f173, 0f00000000;
$L__BB15_51:
	setp.ge.s32 	%p68, %r122, %r49;
	setp.lt.u32 	%p69, %r49, 33;
	or.pred  	%p4, %p69, %p68;
	cvt.s64.s32 	%rd39, %r155;
	add.s64 	%rd9, %rd39, %rd4;
	@%p4 bra 	$L__BB15_53;
	shl.b64 	%rd40, %rd9, 2;
	add.s64 	%rd41, %rd2, %rd40;
	ld.global.f32 	%f142, [%rd41+128];
	fma.rn.f32 	%f199, %f142, %f174, %f199;
$L__BB15_53:
	setp.ge.s32 	%p70, %r124, %r49;
	setp.lt.u32 	%p71, %r49, 65;
	or.pred  	%p5, %p71, %p70;
	@%p5 bra 	$L__BB15_55;
	shl.b64 	%rd42, %rd9, 2;
	add.s64 	%rd43, %rd2, %rd42;
	ld.global.f32 	%f143, [%rd43+256];
	fma.rn.f32 	%f199, %f143, %f175, %f199;
$L__BB15_55:
	setp.ge.s32 	%p72, %r126, %r49;
	setp.lt.u32 	%p73, %r49, 97;
	or.pred  	%p6, %p73, %p72;
	@%p6 bra 	$L__BB15_57;
	shl.b64 	%rd44, %rd9, 2;
	add.s64 	%rd45, %rd2, %rd44;
	ld.global.f32 	%f144, [%rd45+384];
	fma.rn.f32 	%f199, %f144, %f176, %f199;
$L__BB15_57:
	setp.ne.s32 	%p74, %r3, 0;
	mov.b32 	%r128, %f199;
	shfl.sync.down.b32	%r129|%p75, %r128, 16, 31, -1;
	mov.b32 	%f145, %r129;
	add.f32 	%f146, %f199, %f145;
	mov.b32 	%r130, %f146;
	shfl.sync.down.b32	%r131|%p76, %r130, 8, 31, -1;
	mov.b32 	%f147, %r131;
	add.f32 	%f148, %f146, %f147;
	mov.b32 	%r132, %f148;
	shfl.sync.down.b32	%r133|%p77, %r132, 4, 31, -1;
	mov.b32 	%f149, %r133;
	add.f32 	%f150, %f148, %f149;
	mov.b32 	%r134, %f150;
	shfl.sync.down.b32	%r135|%p78, %r134, 2, 31, -1;
	mov.b32 	%f151, %r135;
	add.f32 	%f152, %f150, %f151;
	mov.b32 	%r136, %f152;
	shfl.sync.down.b32	%r137|%p79, %r136, 1, 31, -1;
	mov.b32 	%f153, %r137;
	add.f32 	%f154, %f152, %f153;
	mov.b32 	%r138, %f154;
	shfl.sync.idx.b32	%r37|%p80, %r138, 0, 31, -1;
	mov.b32 	%r156, 0;
	@%p74 bra 	$L__BB15_59;
	mov.b32 	%f155, %r37;
	mul.f32 	%f156, %f71, %f155;
	sub.f32 	%f157, %f156, %f40;
	mul.f32 	%f158, %f157, 0f3FB8AA3B;
	ex2.approx.f32 	%f159, %f158;
	add.f32 	%f202, %f202, %f159;
	mov.b32 	%r156, %f159;
$L__BB15_59:
	setp.ge.u32 	%p81, %r3, %r49;
	shfl.sync.idx.b32	%r139|%p82, %r156, 0, 31, -1;
	mov.b32 	%f56, %r139;
	@%p81 bra 	$L__BB15_61;
	mul.wide.s32 	%rd46, %r154, 4;
	add.s64 	%rd47, %rd3, %rd46;
	ld.global.f32 	%f160, [%rd47];
	fma.rn.f32 	%f203, %f160, %f56, %f203;
$L__BB15_61:
	shl.b64 	%rd48, %rd9, 2;
	add.s64 	%rd10, %rd3, %rd48;
	@%p4 bra 	$L__BB15_63;
	ld.global.f32 	%f161, [%rd10+128];
	fma.rn.f32 	%f204, %f161, %f56, %f204;
$L__BB15_63:
	@%p5 bra 	$L__BB15_65;
	ld.global.f32 	%f162, [%rd10+256];
	fma.rn.f32 	%f205, %f162, %f56, %f205;
$L__BB15_65:
	@%p6 bra 	$L__BB15_67;
	ld.global.f32 	%f163, [%rd10+384];
	fma.rn.f32 	%f206, %f163, %f56, %f206;
$L__BB15_67:
	add.s32 	%r155, %r155, %r5;
	add.s32 	%r154, %r154, %r5;
	add.s32 	%r153, %r153, 1;
	setp.ne.s32 	%p83, %r153, 0;
	@%p83 bra 	$L__BB15_49;
$L__BB15_68:
	setp.ne.s32 	%p84, %r3, 0;
	mov.b32 	%r157, 0;
	@%p84 bra 	$L__BB15_70;
	setp.gt.f32 	%p85, %f202, 0f00000000;
	rcp.rn.f32 	%f164, %f202;
	selp.f32 	%f165, %f164, 0f00000000, %p85;
	mov.b32 	%r157, %f165;
$L__BB15_70:
	ld.param.u64 	%rd54, [vox_causal_attn_f32_param_0];
	cvta.to.global.u64 	%rd11, %rd54;
	setp.ge.u32 	%p86, %r3, %r49;
	shfl.sync.idx.b32	%r141|%p87, %r157, 0, 31, -1;
	mov.b32 	%f70, %r141;
	@%p86 bra 	$L__BB15_72;
	mul.f32 	%f166, %f203, %f70;
	add.s32 	%r142, %r6, %r3;
	mul.wide.s32 	%rd49, %r142, 4;
	add.s64 	%rd50, %rd11, %rd49;
	st.global.f32 	[%rd50], %f166;
$L__BB15_72:
	setp.lt.u32 	%p88, %r49, 33;
	cvt.s64.s32 	%rd51, %r6;
	add.s64 	%rd52, %rd51, %rd4;
	shl.b64 	%rd53, %rd52, 2;
	add.s64 	%rd12, %rd11, %rd53;
	@%p88 bra 	$L__BB15_75;
	add.s32 	%r143, %r3, 32;
	setp.ge.s32 	%p89, %r143, %r49;
	@%p89 bra 	$L__BB15_75;
	mul.f32 	%f167, %f204, %f70;
	st.global.f32 	[%rd12+128], %f167;
$L__BB15_75:
	setp.lt.u32 	%p90, %r49, 65;
	@%p90 bra 	$L__BB15_78;
	add.s32 	%r144, %r3, 64;
	setp.ge.s32 	%p91, %r144, %r49;
	@%p91 bra 	$L__BB15_78;
	mul.f32 	%f168, %f205, %f70;
	st.global.f32 	[%rd12+256], %f168;
$L__BB15_78:
	setp.lt.u32 	%p92, %r49, 97;
	@%p92 bra 	$L__BB15_81;
	add.s32 	%r145, %r3, 96;
	setp.ge.s32 	%p93, %r145, %r49;
	@%p93 bra 	$L__BB15_81;
	mul.f32 	%f169, %f206, %f70;
	st.global.f32 	[%rd12+384], %f169;
$L__BB15_81:
	ret;

}
	// .globl	vox_pack_heads_f32
.visible .entry vox_pack_heads_f32(
	.param .u64 .ptr .align 1 vox_pack_heads_f32_param_0,
	.param .u64 .ptr .align 1 vox_pack_heads_f32_param_1,
	.param .u32 vox_pack_heads_f32_param_2,
	.param .u32 vox_pack_heads_f32_param_3,
	.param .u32 vox_pack_heads_f32_param_4
)
{
	.reg .pred 	%p<2>;
	.reg .b32 	%r<18>;
	.reg .b32 	%f<2>;
	.reg .b64 	%rd<9>;

	ld.param.u64 	%rd1, [vox_pack_heads_f32_param_0];
	ld.param.u64 	%rd2, [vox_pack_heads_f32_param_1];
	ld.param.u32 	%r2, [vox_pack_heads_f32_param_2];
	ld.param.u32 	%r3, [vox_pack_heads_f32_param_3];
	ld.param.u32 	%r4, [vox_pack_heads_f32_param_4];
	mov.u32 	%r5, %ctaid.x;
	mov.u32 	%r6, %ntid.x;
	mov.u32 	%r7, %tid.x;
	mad.lo.s32 	%r1, %r5, %r6, %r7;
	mul.lo.s32 	%r8, %r3, %r2;
	mul.lo.s32 	%r9, %r8, %r4;
	setp.ge.s32 	%p1, %r1, %r9;
	@%p1 bra 	$L__BB16_2;
	cvta.to.global.u64 	%rd3, %rd2;
	cvta.to.global.u64 	%rd4, %rd1;
	div.s32 	%r10, %r1, %r4;
	mul.lo.s32 	%r11, %r10, %r4;
	sub.s32 	%r12, %r1, %r11;
	div.s32 	%r13, %r10, %r2;
	mul.lo.s32 	%r14, %r13, %r2;
	sub.s32 	%r15, %r10, %r14;
	mad.lo.s32 	%r16, %r15, %r3, %r13;
	mad.lo.s32 	%r17, %r16, %r4, %r12;
	mul.wide.s32 	%rd5, %r17, 4;
	add.s64 	%rd6, %rd3, %rd5;
	ld.global.f32 	%f1, [%rd6];
	mul.wide.s32 	%rd7, %r1, 4;
	add.s64 	%rd8, %rd4, %rd7;
	st.global.f32 	[%rd8], %f1;
$L__BB16_2:
	ret;

}
	// .globl	vox_unpack_heads_f32
.visible .entry vox_unpack_heads_f32(
	.param .u64 .ptr .align 1 vox_unpack_heads_f32_param_0,
	.param .u64 .ptr .align 1 vox_unpack_heads_f32_param_1,
	.param .u32 vox_unpack_heads_f32_param_2,
	.param .u32 vox_unpack_heads_f32_param_3,
	.param .u32 vox_unpack_heads_f32_param_4
)
{
	.reg .pred 	%p<2>;
	.reg .b32 	%r<18>;
	.reg .b32 	%f<2>;
	.reg .b64 	%rd<9>;

	ld.param.u64 	%rd1, [vox_unpack_heads_f32_param_0];
	ld.param.u64 	%rd2, [vox_unpack_heads_f32_param_1];
	ld.param.u32 	%r2, [vox_unpack_heads_f32_param_2];
	ld.param.u32 	%r3, [vox_unpack_heads_f32_param_3];
	ld.param.u32 	%r4, [vox_unpack_heads_f32_param_4];
	mov.u32 	%r5, %ctaid.x;
	mov.u32 	%r6, %ntid.x;
	mov.u32 	%r7, %tid.x;
	mad.lo.s32 	%r1, %r5, %r6, %r7;
	mul.lo.s32 	%r8, %r3, %r2;
	mul.lo.s32 	%r9, %r8, %r4;
	setp.ge.s32 	%p1, %r1, %r9;
	@%p1 bra 	$L__BB17_2;
	cvta.to.global.u64 	%rd3, %rd2;
	cvta.to.global.u64 	%rd4, %rd1;
	div.s32 	%r10, %r1, %r4;
	mul.lo.s32 	%r11, %r10, %r4;
	sub.s32 	%r12, %r1, %r11;
	div.s32 	%r13, %r10, %r2;
	mul.lo.s32 	%r14, %r13, %r2;
	sub.s32 	%r15, %r10, %r14;
	mul.wide.s32 	%rd5, %r1, 4;
	add.s64 	%rd6, %rd3, %rd5;
	ld.global.f32 	%f1, [%rd6];
	mad.lo.s32 	%r16, %r15, %r3, %r13;
	mad.lo.s32 	%r17, %r16, %r4, %r12;
	mul.wide.s32 	%rd7, %r17, 4;
	add.s64 	%rd8, %rd4, %rd7;
	st.global.f32 	[%rd8], %f1;
$L__BB17_2:
	ret;

}
	// .globl	vox_expand_kv_heads_f32
.visible .entry vox_expand_kv_heads_f32(
	.param .u64 .ptr .align 1 vox_expand_kv_heads_f32_param_0,
	.param .u64 .ptr .align 1 vox_expand_kv_heads_f32_param_1,
	.param .u32 vox_expand_kv_heads_f32_param_2,
	.param .u32 vox_expand_kv_heads_f32_param_3,
	.param .u32 vox_expand_kv_heads_f32_param_4,
	.param .u32 vox_expand_kv_heads_f32_param_5
)
{
	.reg .pred 	%p<2>;
	.reg .b32 	%r<21>;
	.reg .b32 	%f<2>;
	.reg .b64 	%rd<9>;

	ld.param.u64 	%rd1, [vox_expand_kv_heads_f32_param_0];
	ld.param.u64 	%rd2, [vox_expand_kv_heads_f32_param_1];
	ld.param.u32 	%r2, [vox_expand_kv_heads_f32_param_2];
	ld.param.u32 	%r3, [vox_expand_kv_heads_f32_param_3];
	ld.param.u32 	%r4, [vox_expand_kv_heads_f32_param_4];
	ld.param.u32 	%r5, [vox_expand_kv_heads_f32_param_5];
	mov.u32 	%r6, %ctaid.x;
	mov.u32 	%r7, %ntid.x;
	mov.u32 	%r8, %tid.x;
	mad.lo.s32 	%r1, %r6, %r7, %r8;
	mul.lo.s32 	%r9, %r3, %r2;
	mul.lo.s32 	%r10, %r9, %r5;
	setp.ge.s32 	%p1, %r1, %r10;
	@%p1 bra 	$L__BB18_2;
	cvta.to.global.u64 	%rd3, %rd2;
	cvta.to.global.u64 	%rd4, %rd1;
	div.s32 	%r11, %r1, %r5;
	mul.lo.s32 	%r12, %r11, %r5;
	sub.s32 	%r13, %r1, %r12;
	div.s32 	%r14, %r11, %r2;
	mul.lo.s32 	%r15, %r14, %r2;
	sub.s32 	%r16, %r11, %r15;
	div.s32 	%r17, %r3, %r4;
	div.s32 	%r18, %r14, %r17;
	mad.lo.s32 	%r19, %r18, %r2, %r16;
	mad.lo.s32 	%r20, %r19, %r5, %r13;
	mul.wide.s32 	%rd5, %r20, 4;
	add.s64 	%rd6, %rd3, %rd5;
	ld.global.f32 	%f1, [%rd6];
	mul.wide.s32 	%rd7, %r1, 4;
	add.s64 	%rd8, %rd4, %rd7;
	st.global.f32 	[%rd8], %f1;
$L__BB18_2:
	ret;

}
	// .globl	vox_rms_norm_f32
.visible .entry vox_rms_norm_f32(
	.param .u64 .ptr .align 1 vox_rms_norm_f32_param_0,
	.param .u64 .ptr .align 1 vox_rms_norm_f32_param_1,
	.param .u64 .ptr .align 1 vox_rms_norm_f32_param_2,
	.param .u32 vox_rms_norm_f32_param_3,
	.param .u32 vox_rms_norm_f32_param_4,
	.param .f32 vox_rms_norm_f32_param_5
)
{
	.reg .pred 	%p<17>;
	.reg .b32 	%r<63>;
	.reg .b32 	%f<54>;
	.reg .b64 	%rd<66>;
	// demoted variable
	.shared .align 4 .b8 _ZZ16vox_rms_norm_f32E2sh[1024];
	ld.param.u64 	%rd16, [vox_rms_norm_f32_param_0];
	ld.param.u64 	%rd15, [vox_rms_norm_f32_param_1];
	ld.param.u64 	%rd17, [vox_rms_norm_f32_param_2];
	ld.param.u32 	%r26, [vox_rms_norm_f32_param_3];
	ld.param.u32 	%r25, [vox_rms_norm_f32_param_4];
	ld.param.f32 	%f9, [vox_rms_norm_f32_param_5];
	cvta.to.global.u64 	%rd1, %rd16;
	cvta.to.global.u64 	%rd2, %rd17;
	mov.u32 	%r1, %ctaid.x;
	setp.ge.s32 	%p1, %r1, %r26;
	@%p1 bra 	$L__BB19_18;
	cvta.to.global.u64 	%rd3, %rd15;
	cvt.u64.u32 	%rd18, %r1;
	cvt.s64.s32 	%rd19, %r25;
	mul.lo.s64 	%rd4, %rd19, %rd18;
	shl.b64 	%rd20, %rd4, 2;
	add.s64 	%rd5, %rd3, %rd20;
	mov.u32 	%r62, %tid.x;
	setp.ge.s32 	%p2, %r62, %r25;
	mov.f32 	%f53, 0f00000000;
	@%p2 bra 	$L__BB19_7;
	mov.u32 	%r3, %ntid.x;
	add.s32 	%r27, %r62, %r3;
	max.u32 	%r28, %r25, %r27;
	setp.lt.u32 	%p3, %r27, %r25;
	selp.u32 	%r29, 1, 0, %p3;
	add.s32 	%r30, %r27, %r29;
	sub.s32 	%r31, %r28, %r30;
	div.u32 	%r32, %r31, %r3;
	add.s32 	%r4, %r32, %r29;
	and.b32  	%r33, %r4, 3;
	setp.eq.s32 	%p4, %r33, 3;
	mov.f32 	%f53, 0f00000000;
	mov.u32 	%r57, %r62;
	@%p4 bra 	$L__BB19_5;
	mul.wide.u32 	%rd22, %r62, 4;
	add.s64 	%rd23, %rd20, %rd22;
	add.s64 	%rd64, %rd3, %rd23;
	mul.wide.u32 	%rd7, %r3, 4;
	add.s32 	%r34, %r4, 1;
	and.b32  	%r35, %r34, 3;
	neg.s32 	%r55, %r35;
	mov.f32 	%f53, 0f00000000;
	mov.u32 	%r57, %r62;
$L__BB19_4:
	.pragma "nounroll";
	ld.global.f32 	%f14, [%rd64];
	fma.rn.f32 	%f53, %f14, %f14, %f53;
	add.s32 	%r57, %r57, %r3;
	add.s64 	%rd64, %rd64, %rd7;
	add.s32 	%r55, %r55, 1;
	setp.ne.s32 	%p5, %r55, 0;
	@%p5 bra 	$L__BB19_4;
$L__BB19_5:
	setp.lt.u32 	%p6, %r4, 3;
	@%p6 bra 	$L__BB19_7;
$L__BB19_6:
	mul.wide.u32 	%rd24, %r57, 4;
	add.s64 	%rd25, %rd5, %rd24;
	ld.global.f32 	%f15, [%rd25];
	fma.rn.f32 	%f16, %f15, %f15, %f53;
	add.s32 	%r36, %r57, %r3;
	mul.wide.u32 	%rd26, %r36, 4;
	add.s64 	%rd27, %rd5, %rd26;
	ld.global.f32 	%f17, [%rd27];
	fma.rn.f32 	%f18, %f17, %f17, %f16;
	add.s32 	%r37, %r36, %r3;
	mul.wide.u32 	%rd28, %r37, 4;
	add.s64 	%rd29, %rd5, %rd28;
	ld.global.f32 	%f19, [%rd29];
	fma.rn.f32 	%f20, %f19, %f19, %f18;
	add.s32 	%r38, %r37, %r3;
	mul.wide.u32 	%rd30, %r38, 4;
	add.s64 	%rd31, %rd5, %rd30;
	ld.global.f32 	%f21, [%rd31];
	fma.rn.f32 	%f53, %f21, %f21, %f20;
	add.s32 	%r57, %r38, %r3;
	setp.lt.s32 	%p7, %r57, %r25;
	@%p7 bra 	$L__BB19_6;
$L__BB19_7:
	shl.b32 	%r39, %r62, 2;
	mov.u32 	%r40, _ZZ16vox_rms_norm_f32E2sh;
	add.s32 	%r13, %r40, %r39;
	st.shared.f32 	[%r13], %f53;
	bar.sync 	0;
	mov.u32 	%r14, %ntid.x;
	setp.lt.u32 	%p8, %r14, 2;
	@%p8 bra 	$L__BB19_12;
	mov.u32 	%r59, %r14;
$L__BB19_9:
	shr.u32 	%r16, %r59, 1;
	setp.ge.u32 	%p9, %r62, %r16;
	@%p9 bra 	$L__BB19_11;
	shl.b32 	%r41, %r16, 2;
	add.s32 	%r42, %r13, %r41;
	ld.shared.f32 	%f22, [%r42];
	ld.shared.f32 	%f23, [%r13];
	add.f32 	%f24, %f22, %f23;
	st.shared.f32 	[%r13], %f24;
$L__BB19_11:
	bar.sync 	0;
	setp.gt.u32 	%p10, %r59, 3;
	mov.u32 	%r59, %r16;
	@%p10 bra 	$L__BB19_9;
$L__BB19_12:
	setp.ge.s32 	%p11, %r62, %r25;
	ld.shared.f32 	%f25, [_ZZ16vox_rms_norm_f32E2sh];
	cvt.rn.f32.s32 	%f26, %r25;
	div.rn.f32 	%f27, %f25, %f26;
	add.f32 	%f28, %f9, %f27;
	rsqrt.approx.f32 	%f8, %f28;
	@%p11 bra 	$L__BB19_18;
	add.s32 	%r43, %r62, %r14;
	max.s32 	%r44, %r25, %r43;
	setp.lt.s32 	%p12, %r43, %r25;
	selp.u32 	%r45, 1, 0, %p12;
	add.s32 	%r46, %r43, %r45;
	sub.s32 	%r47, %r44, %r46;
	div.u32 	%r48, %r47, %r14;
	add.s32 	%r17, %r48, %r45;
	and.b32  	%r49, %r17, 3;
	setp.eq.s32 	%p13, %r49, 3;
	@%p13 bra 	$L__BB19_16;
	add.s32 	%r50, %r17, 1;
	and.b32  	%r51, %r50, 3;
	add.s64 	%rd10, %rd1, %rd20;
	mul.wide.u32 	%rd65, %r62, 4;
	mul.wide.u32 	%rd12, %r14, 4;
	neg.s32 	%r60, %r51;
	mad.lo.s32 	%r62, %r14, %r51, %r62;
$L__BB19_15:
	.pragma "nounroll";
	add.s64 	%rd33, %rd5, %rd65;
	ld.global.f32 	%f29, [%rd33];
	mul.f32 	%f30, %f8, %f29;
	add.s64 	%rd34, %rd2, %rd65;
	ld.global.f32 	%f31, [%rd34];
	mul.f32 	%f32, %f30, %f31;
	add.s64 	%rd35, %rd10, %rd65;
	st.global.f32 	[%rd35], %f32;
	add.s64 	%rd65, %rd65, %rd12;
	add.s32 	%r60, %r60, 1;
	setp.ne.s32 	%p14, %r60, 0;
	@%p14 bra 	$L__BB19_15;
$L__BB19_16:
	setp.lt.u32 	%p15, %r17, 3;
	@%p15 bra 	$L__BB19_18;
$L__BB19_17:
	cvt.u64.u32 	%rd36, %r62;
	mul.wide.u32 	%rd37, %r62, 4;
	add.s64 	%rd38, %rd5, %rd37;
	ld.global.f32 	%f33, [%rd38];
	mul.f32 	%f34, %f8, %f33;
	add.s64 	%rd39, %rd2, %rd37;
	ld.global.f32 	%f35, [%rd39];
	mul.f32 	%f36, %f34, %f35;
	add.s64 	%rd40, %rd4, %rd36;
	shl.b64 	%rd41, %rd40, 2;
	add.s64 	%rd42, %rd1, %rd41;
	st.global.f32 	[%rd42], %f36;
	add.s32 	%r52, %r62, %r14;
	cvt.u64.u32 	%rd43, %r52;
	mul.wide.u32 	%rd44, %r52, 4;
	add.s64 	%rd45, %rd5, %rd44;
	ld.global.f32 	%f37, [%rd45];
	mul.f32 	%f38, %f8, %f37;
	add.s64 	%rd46, %rd2, %rd44;
	ld.global.f32 	%f39, [%rd46];
	mul.f32 	%f40, %f38, %f39;
	add.s64 	%rd47, %rd4, %rd43;
	shl.b64 	%rd48, %rd47, 2;
	add.s64 	%rd49, %rd1, %rd48;
	st.global.f32 	[%rd49], %f40;
	add.s32 	%r53, %r52, %r14;
	cvt.u64.u32 	%rd50, %r53;
	mul.wide.u32 	%rd51, %r53, 4;
	add.s64 	%rd52, %rd5, %rd51;
	ld.global.f32 	%f41, [%rd52];
	mul.f32 	%f42, %f8, %f41;
	add.s64 	%rd53, %rd2, %rd51;
	ld.global.f32 	%f43, [%rd53];
	mul.f32 	%f44, %f42, %f43;
	add.s64 	%rd54, %rd4, %rd50;
	shl.b64 	%rd55, %rd54, 2;
	add.s64 	%rd56, %rd1, %rd55;
	st.global.f32 	[%rd56], %f44;
	add.s32 	%r54, %r53, %r14;
	cvt.u64.u32 	%rd57, %r54;
	mul.wide.u32 	%rd58, %r54, 4;
	add.s64 	%rd59, %rd5, %rd58;
	ld.global.f32 	%f45, [%rd59];
	mul.f32 	%f46, %f8, %f45;
	add.s64 	%rd60, %rd2, %rd58;
	ld.global.f32 	%f47, [%rd60];
	mul.f32 	%f48, %f46, %f47;
	add.s64 	%rd61, %rd4, %rd57;
	shl.b64 	%rd62, %rd61, 2;
	add.s64 	%rd63, %rd1, %rd62;
	st.global.f32 	[%rd63], %f48;
	add.s32 	%r62, %r54, %r14;
	setp.lt.s32 	%p16, %r62, %r25;
	@%p16 bra 	$L__BB19_17;
$L__BB19_18:
	ret;

}
	// .globl	vox_rms_norm_to_bf16
.visible .entry vox_rms_norm_to_bf16(
	.param .u64 .ptr .align 1 vox_rms_norm_to_bf16_param_0,
	.param .u64 .ptr .align 1 vox_rms_norm_to_bf16_param_1,
	.param .u64 .ptr .align 1 vox_rms_norm_to_bf16_param_2,
	.param .u32 vox_rms_norm_to_bf16_param_3,
	.param .u32 vox_rms_norm_to_bf16_param_4,
	.param .f32 vox_rms_norm_to_bf16_param_5
)
{
	.reg .pred 	%p<17>;
	.reg .b16 	%rs<6>;
	.reg .b32 	%r<63>;
	.reg .b32 	%f<54>;
	.reg .b64 	%rd<65>;
	// demoted variable
	.shared .align 4 .b8 _ZZ20vox_rms_norm_to_bf16E2sh[1024];
	ld.param.u64 	%rd19, [vox_rms_norm_to_bf16_param_0];
	ld.param.u64 	%rd20, [vox_rms_norm_to_bf16_param_1];
	ld.param.u64 	%rd21, [vox_rms_norm_to_bf16_param_2];
	ld.param.u32 	%r26, [vox_rms_norm_to_bf16_param_3];
	ld.param.u32 	%r25, [vox_rms_norm_to_bf16_param_4];
	ld.param.f32 	%f9, [vox_rms_norm_to_bf16_param_5];
	cvta.to.global.u64 	%rd1, %rd21;
	mov.u32 	%r1, %ctaid.x;
	setp.ge.s32 	%p1, %r1, %r26;
	@%p1 bra 	$L__BB20_19;
	cvta.to.global.u64 	%rd2, %rd20;
	cvta.to.global.u64 	%rd3, %rd19;
	cvt.u64.u32 	%rd22, %r1;
	cvt.s64.s32 	%rd23, %r25;
	mul.lo.s64 	%rd4, %rd23, %rd22;
	shl.b64 	%rd24, %rd4, 2;
	add.s64 	%rd5, %rd2, %rd24;
	mov.u32 	%r62, %tid.x;
	setp.ge.s32 	%p2, %r62, %r25;
	mov.f32 	%f53, 0f00000000;
	@%p2 bra 	$L__BB20_7;
	mov.u32 	%r3, %ntid.x;
	add.s32 	%r27, %r62, %r3;
	max.u32 	%r28, %r25, %r27;
	setp.lt.u32 	%p3, %r27, %r25;
	selp.u32 	%r29, 1, 0, %p3;
	add.s32 	%r30, %r27, %r29;
	sub.s32 	%r31, %r28, %r30;
	div.u32 	%r32, %r31, %r3;
	add.s32 	%r4, %r32, %r29;
	and.b32  	%r33, %r4, 3;
	setp.eq.s32 	%p4, %r33, 3;
	mov.f32 	%f53, 0f00000000;
	mov.u32 	%r57, %r62;
	@%p4 bra 	$L__BB20_5;
	mul.wide.u32 	%rd26, %r62, 4;
	add.s64 	%rd27, %rd24, %rd26;
	add.s64 	%rd62, %rd2, %rd27;
	mul.wide.u32 	%rd7, %r3, 4;
	add.s32 	%r34, %r4, 1;
	and.b32  	%r35, %r34, 3;
	neg.s32 	%r55, %r35;
	mov.f32 	%f53, 0f00000000;
	mov.u32 	%r57, %r62;
$L__BB20_4:
	.pragma "nounroll";
	ld.global.f32 	%f14, [%rd62];
	fma.rn.f32 	%f53, %f14, %f14, %f53;
	add.s32 	%r57, %r57, %r3;
	add.s64 	%rd62, %rd62, %rd7;
	add.s32 	%r55, %r55, 1;
	setp.ne.s32 	%p5, %r55, 0;
	@%p5 bra 	$L__BB20_4;
$L__BB20_5:
	setp.lt.u32 	%p6, %r4, 3;
	@%p6 bra 	$L__BB20_7;
$L__BB20_6:
	mul.wide.u32 	%rd28, %r57, 4;
	add.s64 	%rd29, %rd5, %rd28;
	ld.global.f32 	%f15, [%rd29];
	fma.rn.f32 	%f16, %f15, %f15, %f53;
	add.s32 	%r36, %r57, %r3;
	mul.wide.u32 	%rd30, %r36, 4;
	add.s64 	%rd31, %rd5, %rd30;
	ld.global.f32 	%f17, [%rd31];
	fma.rn.f32 	%f18, %f17, %f17, %f16;
	add.s32 	%r37, %r36, %r3;
	mul.wide.u32 	%rd32, %r37, 4;
	add.s64 	%rd33, %rd5, %rd32;
	ld.global.f32 	%f19, [%rd33];
	fma.rn.f32 	%f20, %f19, %f19, %f18;
	add.s32 	%r38, %r37, %r3;
	mul.wide.u32 	%rd34, %r38, 4;
	add.s64 	%rd35, %rd5, %rd34;
	ld.global.f32 	%f21, [%rd35];
	fma.rn.f32 	%f53, %f21, %f21, %f20;
	add.s32 	%r57, %r38, %r3;
	setp.lt.s32 	%p7, %r57, %r25;
	@%p7 bra 	$L__BB20_6;
$L__BB20_7:
	shl.b32 	%r39, %r62, 2;
	mov.u32 	%r40, _ZZ20vox_rms_norm_to_bf16E2sh;
	add.s32 	%r13, %r40, %r39;
	st.shared.f32 	[%r13], %f53;
	bar.sync 	0;
	mov.u32 	%r14, %ntid.x;
	setp.lt.u32 	%p8, %r14, 2;
	@%p8 bra 	$L__BB20_12;
	mov.u32 	%r59, %r14;
$L__BB20_9:
	shr.u32 	%r16, %r59, 1;
	setp.ge.u32 	%p9, %r62, %r16;
	@%p9 bra 	$L__BB20_11;
	shl.b32 	%r41, %r16, 2;
	add.s32 	%r42, %r13, %r41;
	ld.shared.f32 	%f22, [%r42];
	ld.shared.f32 	%f23, [%r13];
	add.f32 	%f24, %f22, %f23;
	st.shared.f32 	[%r13], %f24;
$L__BB20_11:
	bar.sync 	0;
	setp.gt.u32 	%p10, %r59, 3;
	mov.u32 	%r59, %r16;
	@%p10 bra 	$L__BB20_9;
$L__BB20_12:
	setp.ge.s32 	%p11, %r62, %r25;
	ld.shared.f32 	%f25, [_ZZ20vox_rms_norm_to_bf16E2sh];
	cvt.rn.f32.s32 	%f26, %r25;
	div.rn.f32 	%f27, %f25, %f26;
	add.f32 	%f28, %f9, %f27;
	rsqrt.approx.f32 	%f8, %f28;
	@%p11 bra 	$L__BB20_19;
	add.s32 	%r43, %r62, %r14;
	max.s32 	%r44, %r25, %r43;
	setp.lt.s32 	%p12, %r43, %r25;
	selp.u32 	%r45, 1, 0, %p12;
	add.s32 	%r46, %r43, %r45;
	sub.s32 	%r47, %r44, %r46;
	div.u32 	%r48, %r47, %r14;
	add.s32 	%r17, %r48, %r45;
	and.b32  	%r49, %r17, 3;
	setp.eq.s32 	%p13, %r49, 3;
	@%p13 bra 	$L__BB20_16;
	add.s32 	%r50, %r17, 1;
	and.b32  	%r51, %r50, 3;
	shl.b64 	%rd36, %rd4, 1;
	mul.wide.u32 	%rd37, %r62, 2;
	add.s64 	%rd38, %rd36, %rd37;
	add.s64 	%rd64, %rd3, %rd38;
	mul.wide.u32 	%rd11, %r14, 2;
	mul.wide.u32 	%rd63, %r62, 4;
	mul.wide.u32 	%rd13, %r14, 4;
	neg.s32 	%r60, %r51;
	mad.lo.s32 	%r62, %r14, %r51, %r62;
$L__BB20_15:
	.pragma "nounroll";
	add.s64 	%rd39, %rd5, %rd63;
	ld.global.f32 	%f30, [%rd39];
	mul.f32 	%f31, %f8, %f30;
	add.s64 	%rd40, %rd1, %rd63;
	ld.global.f32 	%f32, [%rd40];
	mul.f32 	%f29, %f31, %f32;
	// begin inline asm
	{  cvt.rn.bf16.f32 %rs1, %f29;}

	// end inline asm
	st.global.u16 	[%rd64], %rs1;
	add.s64 	%rd64, %rd64, %rd11;
	add.s64 	%rd63, %rd63, %rd13;
	add.s32 	%r60, %r60, 1;
	setp.ne.s32 	%p14, %r60, 0;
	@%p14 bra 	$L__BB20_15;
$L__BB20_16:
	setp.lt.u32 	%p15, %r17, 3;
	@%p15 bra 	$L__BB20_19;
	shl.b64 	%rd41, %rd4, 1;
	add.s64 	%rd18, %rd3, %rd41;
$L__BB20_18:
	mul.wide.u32 	%rd42, %r62, 4;
	add.s64 	%rd43, %rd5, %rd42;
	ld.global.f32 	%f37, [%rd43];
	mul.f32 	%f38, %f8, %f37;
	add.s64 	%rd44, %rd1, %rd42;
	ld.global.f32 	%f39, [%rd44];
	mul.f32 	%f33, %f38, %f39;
	// begin inline asm
	{  cvt.rn.bf16.f32 %rs2, %f33;}

	// end inline asm
	mul.wide.u32 	%rd45, %r62, 2;
	add.s64 	%rd46, %rd18, %rd45;
	st.global.u16 	[%rd46], %rs2;
	add.s32 	%r52, %r62, %r14;
	mul.wide.u32 	%rd47, %r52, 4;
	add.s64 	%rd48, %rd5, %rd47;
	ld.global.f32 	%f40, [%rd48];
	mul.f32 	%f41, %f8, %f40;
	add.s64 	%rd49, %rd1, %rd47;
	ld.global.f32 	%f42, [%rd49];
	mul.f32 	%f34, %f41, %f42;
	// begin inline asm
	{  cvt.rn.bf16.f32 %rs3, %f34;}

	// end inline asm
	mul.wide.u32 	%rd50, %r52, 2;
	add.s64 	%rd51, %rd18, %rd50;
	st.global.u16 	[%rd51], %rs3;
	add.s32 	%r53, %r52, %r14;
	mul.wide.u32 	%rd52, %r53, 4;
	add.s64 	%rd53, %rd5, %rd52;
	ld.global.f32 	%f43, [%rd53];
	mul.f32 	%f44, %f8, %f43;
	add.s64 	%rd54, %rd1, %rd52;
	ld.global.f32 	%f45, [%rd54];
	mul.f32 	%f35, %f44, %f45;
	// begin inline asm
	{  cvt.rn.bf16.f32 %rs4, %f35;}

	// end inline asm
	mul.wide.u32 	%rd55, %r53, 2;
	add.s64 	%rd56, %rd18, %rd55;
	st.global.u16 	[%rd56], %rs4;
	add.s32 	%r54, %r53, %r14;
	mul.wide.u32 	%rd57, %r54, 4;
	add.s64 	%rd58, %rd5, %rd57;
	ld.global.f32 	%f46, [%rd58];
	mul.f32 	%f47, %f8, %f46;
	add.s64 	%rd59, %rd1, %rd57;
	ld.global.f32 	%f48, [%rd59];
	mul.f32 	%f36, %f47, %f48;
	// begin inline asm
	{  cvt.rn.bf16.f32 %rs5, %f36;}

	// end inline asm
	mul.wide.u32 	%rd60, %r54, 2;
	add.s64 	%rd61, %rd18, %rd60;
	st.global.u16 	[%rd61], %rs5;
	add.s32 	%r62, %r54, %r14;
	setp.lt.s32 	%p16, %r62, %r25;
	@%p16 bra 	$L__BB20_18;
$L__BB20_19:
	ret;

}
	// .globl	vox_rms_norm_to_bf16_ada
.visible .entry vox_rms_norm_to_bf16_ada(
	.param .u64 .ptr .align 1 vox_rms_norm_to_bf16_ada_param_0,
	.param .u64 .ptr .align 1 vox_rms_norm_to_bf16_ada_param_1,
	.param .u64 .ptr .align 1 vox_rms_norm_to_bf16_ada_param_2,
	.param .u64 .ptr .align 1 vox_rms_norm_to_bf16_ada_param_3,
	.param .u32 vox_rms_norm_to_bf16_ada_param_4,
	.param .u32 vox_rms_norm_to_bf16_ada_param_5,
	.param .f32 vox_rms_norm_to_bf16_ada_param_6
)
{
	.reg .pred 	%p<19>;
	.reg .b16 	%rs<6>;
	.reg .b32 	%r<63>;
	.reg .b32 	%f<69>;
	.reg .b64 	%rd<72>;
	// demoted variable
	.shared .align 4 .b8 _ZZ24vox_rms_norm_to_bf16_adaE2sh[1024];
	ld.param.u64 	%rd20, [vox_rms_norm_to_bf16_ada_param_0];
	ld.param.u64 	%rd21, [vox_rms_norm_to_bf16_ada_param_1];
	ld.param.u64 	%rd22, [vox_rms_norm_to_bf16_ada_param_2];
	ld.param.u64 	%rd23, [vox_rms_norm_to_bf16_ada_param_3];
	ld.param.u32 	%r26, [vox_rms_norm_to_bf16_ada_param_4];
	ld.param.u32 	%r25, [vox_rms_norm_to_bf16_ada_param_5];
	ld.param.f32 	%f9, [vox_rms_norm_to_bf16_ada_param_6];
	cvta.to.global.u64 	%rd1, %rd23;
	cvta.to.global.u64 	%rd2, %rd22;
	mov.u32 	%r1, %ctaid.x;
	setp.ge.s32 	%p1, %r1, %r26;
	setp.eq.s64 	%p2, %rd23, 0;
	or.pred  	%p3, %p2, %p1;
	@%p3 bra 	$L__BB21_19;
	cvta.to.global.u64 	%rd3, %rd21;
	cvta.to.global.u64 	%rd4, %rd20;
	cvt.u64.u32 	%rd24, %r1;
	cvt.s64.s32 	%rd25, %r25;
	mul.lo.s64 	%rd5, %rd25, %rd24;
	shl.b64 	%rd26, %rd5, 2;
	add.s64 	%rd6, %rd3, %rd26;
	mov.u32 	%r62, %tid.x;
	setp.ge.s32 	%p4, %r62, %r25;
	mov.f32 	%f68, 0f00000000;
	@%p4 bra 	$L__BB21_7;
	mov.u32 	%r3, %ntid.x;
	add.s32 	%r27, %r62, %r3;
	max.u32 	%r28, %r25, %r27;
	setp.lt.u32 	%p5, %r27, %r25;
	selp.u32 	%r29, 1, 0, %p5;
	add.s32 	%r30, %r27, %r29;
	sub.s32 	%r31, %r28, %r30;
	div.u32 	%r32, %r31, %r3;
	add.s32 	%r4, %r32, %r29;
	and.b32  	%r33, %r4, 3;
	setp.eq.s32 	%p6, %r33, 3;
	mov.f32 	%f68, 0f00000000;
	mov.u32 	%r57, %r62;
	@%p6 bra 	$L__BB21_5;
	mul.wide.u32 	%rd28, %r62, 4;
	add.s64 	%rd29, %rd26, %rd28;
	add.s64 	%rd69, %rd3, %rd29;
	mul.wide.u32 	%rd8, %r3, 4;
	add.s32 	%r34, %r4, 1;
	and.b32  	%r35, %r34, 3;
	neg.s32 	%r55, %r35;
	mov.f32 	%f68, 0f00000000;
	mov.u32 	%r57, %r62;
$L__BB21_4:
	.pragma "nounroll";
	ld.global.f32 	%f14, [%rd69];
	fma.rn.f32 	%f68, %f14, %f14, %f68;
	add.s32 	%r57, %r57, %r3;
	add.s64 	%rd69, %rd69, %rd8;
	add.s32 	%r55, %r55, 1;
	setp.ne.s32 	%p7, %r55, 0;
	@%p7 bra 	$L__BB21_4;
$L__BB21_5:
	setp.lt.u32 	%p8, %r4, 3;
	@%p8 bra 	$L__BB21_7;
$L__BB21_6:
	mul.wide.u32 	%rd30, %r57, 4;
	add.s64 	%rd31, %rd6, %rd30;
	ld.global.f32 	%f15, [%rd31];
	fma.rn.f32 	%f16, %f15, %f15, %f68;
	add.s32 	%r36, %r57, %r3;
	mul.wide.u32 	%rd32, %r36, 4;
	add.s64 	%rd33, %rd6, %rd32;
	ld.global.f32 	%f17, [%rd33];
	fma.rn.f32 	%f18, %f17, %f17, %f16;
	add.s32 	%r37, %r36, %r3;
	mul.wide.u32 	%rd34, %r37, 4;
	add.s64 	%rd35, %rd6, %rd34;
	ld.global.f32 	%f19, [%rd35];
	fma.rn.f32 	%f20, %f19, %f19, %f18;
	add.s32 	%r38, %r37, %r3;
	mul.wide.u32 	%rd36, %r38, 4;
	add.s64 	%rd37, %rd6, %rd36;
	ld.global.f32 	%f21, [%rd37];
	fma.rn.f32 	%f68, %f21, %f21, %f20;
	add.s32 	%r57, %r38, %r3;
	setp.lt.s32 	%p9, %r57, %r25;
	@%p9 bra 	$L__BB21_6;
$L__BB21_7:
	shl.b32 	%r39, %r62, 2;
	mov.u32 	%r40, _ZZ24vox_rms_norm_to_bf16_adaE2sh;
	add.s32 	%r13, %r40, %r39;
	st.shared.f32 	[%r13], %f68;
	bar.sync 	0;
	mov.u32 	%r14, %ntid.x;
	setp.lt.u32 	%p10, %r14, 2;
	@%p10 bra 	$L__BB21_12;
	mov.u32 	%r59, %r14;
$L__BB21_9:
	shr.u32 	%r16, %r59, 1;
	setp.ge.u32 	%p11, %r62, %r16;
	@%p11 bra 	$L__BB21_11;
	shl.b32 	%r41, %r16, 2;
	add.s32 	%r42, %r13, %r41;
	ld.shared.f32 	%f22, [%r42];
	ld.shared.f32 	%f23, [%r13];
	add.f32 	%f24, %f22, %f23;
	st.shared.f32 	[%r13], %f24;
$L__BB21_11:
	bar.sync 	0;
	setp.gt.u32 	%p12, %r59, 3;
	mov.u32 	%r59, %r16;
	@%p12 bra 	$L__BB21_9;
$L__BB21_12:
	setp.ge.s32 	%p13, %r62, %r25;
	ld.shared.f32 	%f25, [_ZZ24vox_rms_norm_to_bf16_adaE2sh];
	cvt.rn.f32.s32 	%f26, %r25;
	div.rn.f32 	%f27, %f25, %f26;
	add.f32 	%f28, %f9, %f27;
	rsqrt.approx.f32 	%f8, %f28;
	@%p13 bra 	$L__BB21_19;
	add.s32 	%r43, %r62, %r14;
	max.s32 	%r44, %r25, %r43;
	setp.lt.s32 	%p14, %r43, %r25;
	selp.u32 	%r45, 1, 0, %p14;
	add.s32 	%r46, %r43, %r45;
	sub.s32 	%r47, %r44, %r46;
	div.u32 	%r48, %r47, %r14;
	add.s32 	%r17, %r48, %r45;
	and.b32  	%r49, %r17, 3;
	setp.eq.s32 	%p15, %r49, 3;
	@%p15 bra 	$L__BB21_16;
	add.s32 	%r50, %r17, 1;
	and.b32  	%r51, %r50, 3;
	shl.b64 	%rd38, %rd5, 1;
	mul.wide.u32 	%rd39, %r62, 2;
	add.s64 	%rd40, %rd38, %rd39;
	add.s64 	%rd71, %rd4, %rd40;
	mul.wide.u32 	%rd12, %r14, 2;
	mul.wide.u32 	%rd70, %r62, 4;
	mul.wide.u32 	%rd14, %r14, 4;
	neg.s32 	%r60, %r51;
	mad.lo.s32 	%r62, %r14, %r51, %r62;
$L__BB21_15:
	.pragma "nounroll";
	add.s64 	%rd41, %rd6, %rd70;
	ld.global.f32 	%f30, [%rd41];
	mul.f32 	%f31, %f8, %f30;
	add.s64 	%rd42, %rd2, %rd70;
	ld.global.f32 	%f32, [%rd42];
	mul.f32 	%f33, %f31, %f32;
	add.s64 	%rd43, %rd1, %rd70;
	ld.global.f32 	%f34, [%rd43];
	add.f32 	%f35, %f34, 0f3F800000;
	mul.f32 	%f29, %f33, %f35;
	// begin inline asm
	{  cvt.rn.bf16.f32 %rs1, %f29;}

	// end inline asm
	st.global.u16 	[%rd71], %rs1;
	add.s64 	%rd71, %rd71, %rd12;
	add.s64 	%rd70, %rd70, %rd14;
	add.s32 	%r60, %r60, 1;
	setp.ne.s32 	%p16, %r60, 0;
	@%p16 bra 	$L__BB21_15;
$L__BB21_16:
	setp.lt.u32 	%p17, %r17, 3;
	@%p17 bra 	$L__BB21_19;
	shl.b64 	%rd44, %rd5, 1;
	add.s64 	%rd19, %rd4, %rd44;
$L__BB21_18:
	mul.wide.u32 	%rd45, %r62, 4;
	add.s64 	%rd46, %rd6, %rd45;
	ld.global.f32 	%f40, [%rd46];
	mul.f32 	%f41, %f8, %f40;
	add.s64 	%rd47, %rd2, %rd45;
	ld.global.f32 	%f42, [%rd47];
	mul.f32 	%f43, %f41, %f42;
	add.s64 	%rd48, %rd1, %rd45;
	ld.global.f32 	%f44, [%rd48];
	add.f32 	%f45, %f44, 0f3F800000;
	mul.f32 	%f36, %f43, %f45;
	// begin inline asm
	{  cvt.rn.bf16.f32 %rs2, %f36;}

	// end inline asm
	mul.wide.u32 	%rd49, %r62, 2;
	add.s64 	%rd50, %rd19, %rd49;
	st.global.u16 	[%rd50], %rs2;
	add.s32 	%r52, %r62, %r14;
	mul.wide.u32 	%rd51, %r52, 4;
	add.s64 	%rd52, %rd6, %rd51;
	ld.global.f32 	%f46, [%rd52];
	mul.f32 	%f47, %f8, %f46;
	add.s64 	%rd53, %rd2, %rd51;
	ld.global.f32 	%f48, [%rd53];
	mul.f32 	%f49, %f47, %f48;
	add.s64 	%rd54, %rd1, %rd51;
	ld.global.f32 	%f50, [%rd54];
	add.f32 	%f51, %f50, 0f3F800000;
	mul.f32 	%f37, %f49, %f51;
	// begin inline asm
	{  cvt.rn.bf16.f32 %rs3, %f37;}

	// end inline asm
	mul.wide.u32 	%rd55, %r52, 2;
	add.s64 	%rd56, %rd19, %rd55;
	st.global.u16 	[%rd56], %rs3;
	add.s32 	%r53, %r52, %r14;
	mul.wide.u32 	%rd57, %r53, 4;
	add.s64 	%rd58, %rd6, %rd57;
	ld.global.f32 	%f52, [%rd58];
	mul.f32 	%f53, %f8, %f52;
	add.s64 	%rd59, %rd2, %rd57;
	ld.global.f32 	%f54, [%rd59];
	mul.f32 	%f55, %f53, %f54;
	add.s64 	%rd60, %rd1, %rd57;
	ld.global.f32 	%f56, [%rd60];
	add.f32 	%f57, %f56, 0f3F800000;
	mul.f32 	%f38, %f55, %f57;
	// begin inline asm
	{  cvt.rn.bf16.f32 %rs4, %f38;}

	// end inline asm
	mul.wide.u32 	%rd61, %r53, 2;
	add.s64 	%rd62, %rd19, %rd61;
	st.global.u16 	[%rd62], %rs4;
	add.s32 	%r54, %r53, %r14;
	mul.wide.u32 	%rd63, %r54, 4;
	add.s64 	%rd64, %rd6, %rd63;
	ld.global.f32 	%f58, [%rd64];
	mul.f32 	%f59, %f8, %f58;
	add.s64 	%rd65, %rd2, %rd63;
	ld.global.f32 	%f60, [%rd65];
	mul.f32 	%f61, %f59, %f60;
	add.s64 	%rd66, %rd1, %rd63;
	ld.global.f32 	%f62, [%rd66];
	add.f32 	%f63, %f62, 0f3F800000;
	mul.f32 	%f39, %f61, %f63;
	// begin inline asm
	{  cvt.rn.bf16.f32 %rs5, %f39;}

	// end inline asm
	mul.wide.u32 	%rd67, %r54, 2;
	add.s64 	%rd68, %rd19, %rd67;
	st.global.u16 	[%rd68], %rs5;
	add.s32 	%r62, %r54, %r14;
	setp.lt.s32 	%p18, %r62, %r25;
	@%p18 bra 	$L__BB21_18;
$L__BB21_19:
	ret;

}
	// .globl	vox_add_bias_f32
.visible .entry vox_add_bias_f32(
	.param .u64 .ptr .align 1 vox_add_bias_f32_param_0,
	.param .u64 .ptr .align 1 vox_add_bias_f32_param_1,
	.param .u32 vox_add_bias_f32_param_2,
	.param .u32 vox_add_bias_f32_param_3
)
{
	.reg .pred 	%p<2>;
	.reg .b32 	%r<9>;
	.reg .b32 	%f<4>;
	.reg .b64 	%rd<9>;

	ld.param.u64 	%rd1, [vox_add_bias_f32_param_0];
	ld.param.u64 	%rd2, [vox_add_bias_f32_param_1];
	ld.param.u32 	%r3, [vox_add_bias_f32_param_2];
	ld.param.u32 	%r2, [vox_add_bias_f32_param_3];
	mov.u32 	%r4, %ctaid.x;
	mov.u32 	%r5, %ntid.x;
	mov.u32 	%r6, %tid.x;
	mad.lo.s32 	%r1, %r4, %r5, %r6;
	mul.lo.s32 	%r7, %r2, %r3;
	setp.ge.s32 	%p1, %r1, %r7;
	@%p1 bra 	$L__BB22_2;
	cvta.to.global.u64 	%rd3, %rd2;
	cvta.to.global.u64 	%rd4, %rd1;
	rem.s32 	%r8, %r1, %r2;
	mul.wide.s32 	%rd5, %r8, 4;
	add.s64 	%rd6, %rd3, %rd5;
	ld.global.f32 	%f1, [%rd6];
	mul.wide.s32 	%rd7, %r1, 4;
	add.s64 	%rd8, %rd4, %rd7;
	ld.global.f32 	%f2, [%rd8];
	add.f32 	%f3, %f1, %f2;
	st.global.f32 	[%rd8], %f3;
$L__BB22_2:
	ret;

}
	// .globl	vox_add_inplace_f32
.visible .entry vox_add_inplace_f32(
	.param .u64 .ptr .align 1 vox_add_inplace_f32_param_0,
	.param .u64 .ptr .align 1 vox_add_inplace_f32_param_1,
	.param .u32 vox_add_inplace_f32_param_2
)
{
	.reg .pred 	%p<2>;
	.reg .b32 	%r<6>;
	.reg .b32 	%f<4>;
	.reg .b64 	%rd<8>;

	ld.param.u64 	%rd1, [vox_add_inplace_f32_param_0];
	ld.param.u64 	%rd2, [vox_add_inplace_f32_param_1];
	ld.param.u32 	%r2, [vox_add_inplace_f32_param_2];
	mov.u32 	%r3, %ctaid.x;
	mov.u32 	%r4, %ntid.x;
	mov.u32 	%r5, %tid.x;
	mad.lo.s32 	%r1, %r3, %r4, %r5;
	setp.ge.s32 	%p1, %r1, %r2;
	@%p1 bra 	$L__BB23_2;
	cvta.to.global.u64 	%rd3, %rd2;
	cvta.to.global.u64 	%rd4, %rd1;
	mul.wide.s32 	%rd5, %r1, 4;
	add.s64 	%rd6, %rd3, %rd5;
	ld.global.f32 	%f1, [%rd6];
	add.s64 	%rd7, %rd4, %rd5;
	ld.global.f32 	%f2, [%rd7];
	add.f32 	%f3, %f1, %f2;
	st.global.f32 	[%rd7], %f3;
$L__BB23_2:
	ret;

}
	// .globl	vox_mul_inplace_f32
.visible .entry vox_mul_inplace_f32(
	.param .u64 .ptr .align 1 vox_mul_inplace_f32_param_0,
	.param .u64 .ptr .align 1 vox_mul_inplace_f32_param_1,
	.param .u32 vox_mul_inplace_f32_param_2
)
{
	.reg .pred 	%p<2>;
	.reg .b32 	%r<6>;
	.reg .b32 	%f<4>;
	.reg .b64 	%rd<8>;

	ld.param.u64 	%rd1, [vox_mul_inplace_f32_param_0];
	ld.param.u64 	%rd2, [vox_mul_inplace_f32_param_1];
	ld.param.u32 	%r2, [vox_mul_inplace_f32_param_2];
	mov.u32 	%r3, %ctaid.x;
	mov.u32 	%r4, %ntid.x;
	mov.u32 	%r5, %tid.x;
	mad.lo.s32 	%r1, %r3, %r4, %r5;
	setp.ge.s32 	%p1, %r1, %r2;
	@%p1 bra 	$L__BB24_2;
	cvta.to.global.u64 	%rd3, %rd2;
	cvta.to.global.u64 	%rd4, %rd1;
	mul.wide.s32 	%rd5, %r1, 4;
	add.s64 	%rd6, %rd3, %rd5;
	ld.global.f32 	%f1, [%rd6];
	add.s64 	%rd7, %rd4, %rd5;
	ld.global.f32 	%f2, [%rd7];
	mul.f32 	%f3, %f1, %f2;
	st.global.f32 	[%rd7], %f3;
$L__BB24_2:
	ret;

}
	// .globl	vox_mul_1p_inplace_f32
.visible .entry vox_mul_1p_inplace_f32(
	.param .u64 .ptr .align 1 vox_mul_1p_inplace_f32_param_0,
	.param .u64 .ptr .align 1 vox_mul_1p_inplace_f32_param_1,
	.param .u32 vox_mul_1p_inplace_f32_param_2
)
{
	.reg .pred 	%p<2>;
	.reg .b32 	%r<6>;
	.reg .b32 	%f<5>;
	.reg .b64 	%rd<8>;

	ld.param.u64 	%rd1, [vox_mul_1p_inplace_f32_param_0];
	ld.param.u64 	%rd2, [vox_mul_1p_inplace_f32_param_1];
	ld.param.u32 	%r2, [vox_mul_1p_inplace_f32_param_2];
	mov.u32 	%r3, %ctaid.x;
	mov.u32 	%r4, %ntid.x;
	mov.u32 	%r5, %tid.x;
	mad.lo.s32 	%r1, %r3, %r4, %r5;
	setp.ge.s32 	%p1, %r1, %r2;
	@%p1 bra 	$L__BB25_2;
	cvta.to.global.u64 	%rd3, %rd2;
	cvta.to.global.u64 	%rd4, %rd1;
	mul.wide.s32 	%rd5, %r1, 4;
	add.s64 	%rd6, %rd3, %rd5;
	ld.global.f32 	%f1, [%rd6];
	add.f32 	%f2, %f1, 0f3F800000;
	add.s64 	%rd7, %rd4, %rd5;
	ld.global.f32 	%f3, [%rd7];
	mul.f32 	%f4, %f3, %f2;
	st.global.f32 	[%rd7], %f4;
$L__BB25_2:
	ret;

}
	// .globl	vox_mul_1p_rows_inplace_f32
.visible .entry vox_mul_1p_rows_inplace_f32(
	.param .u64 .ptr .align 1 vox_mul_1p_rows_inplace_f32_param_0,
	.param .u64 .ptr .align 1 vox_mul_1p_rows_inplace_f32_param_1,
	.param .u32 vox_mul_1p_rows_inplace_f32_param_2,
	.param .u32 vox_mul_1p_rows_inplace_f32_param_3
)
{
	.reg .pred 	%p<2>;
	.reg .b32 	%r<9>;
	.reg .b32 	%f<5>;
	.reg .b64 	%rd<9>;

	ld.param.u64 	%rd1, [vox_mul_1p_rows_inplace_f32_param_0];
	ld.param.u64 	%rd2, [vox_mul_1p_rows_inplace_f32_param_1];
	ld.param.u32 	%r3, [vox_mul_1p_rows_inplace_f32_param_2];
	ld.param.u32 	%r2, [vox_mul_1p_rows_inplace_f32_param_3];
	mov.u32 	%r4, %ctaid.x;
	mov.u32 	%r5, %ntid.x;
	mov.u32 	%r6, %tid.x;
	mad.lo.s32 	%r1, %r4, %r5, %r6;
	mul.lo.s32 	%r7, %r2, %r3;
	setp.ge.s32 	%p1, %r1, %r7;
	@%p1 bra 	$L__BB26_2;
	cvta.to.global.u64 	%rd3, %rd2;
	cvta.to.global.u64 	%rd4, %rd1;
	rem.s32 	%r8, %r1, %r2;
	mul.wide.s32 	%rd5, %r8, 4;
	add.s64 	%rd6, %rd3, %rd5;
	ld.global.f32 	%f1, [%rd6];
	add.f32 	%f2, %f1, 0f3F800000;
	mul.wide.s32 	%rd7, %r1, 4;
	add.s64 	%rd8, %rd4, %rd7;
	ld.global.f32 	%f3, [%rd8];
	mul.f32 	%f4, %f3, %f2;
	st.global.f32 	[%rd8], %f4;
$L__BB26_2:
	ret;

}
	// .globl	vox_silu_inplace_f32
.visible .entry vox_silu_inplace_f32(
	.param .u64 .ptr .align 1 vox_silu_inplace_f32_param_0,
	.param .u32 vox_silu_inplace_f32_param_1
)
{
	.reg .pred 	%p<2>;
	.reg .b32 	%r<6>;
	.reg .b32 	%f<6>;
	.reg .b64 	%rd<5>;

	ld.param.u64 	%rd1, [vox_silu_inplace_f32_param_0];
	ld.param.u32 	%r2, [vox_silu_inplace_f32_param_1];
	mov.u32 	%r3, %ctaid.x;
	mov.u32 	%r4, %ntid.x;
	mov.u32 	%r5, %tid.x;
	mad.lo.s32 	%r1, %r3, %r4, %r5;
	setp.ge.s32 	%p1, %r1, %r2;
	@%p1 bra 	$L__BB27_2;
	cvta.to.global.u64 	%rd2, %rd1;
	mul.wide.s32 	%rd3, %r1, 4;
	add.s64 	%rd4, %rd2, %rd3;
	ld.global.f32 	%f1, [%rd4];
	mul.f32 	%f2, %f1, 0fBFB8AA3B;
	ex2.approx.f32 	%f3, %f2;
	add.f32 	%f4, %f3, 0f3F800000;
	div.rn.f32 	%f5, %f1, %f4;
	st.global.f32 	[%rd4], %f5;
$L__BB27_2:
	ret;

}
	// .globl	vox_silu_mul_inplace_f32
.visible .entry vox_silu_mul_inplace_f32(
	.param .u64 .ptr .align 1 vox_silu_mul_inplace_f32_param_0,
	.param .u64 .ptr .align 1 vox_silu_mul_inplace_f32_param_1,
	.param .u32 vox_silu_mul_inplace_f32_param_2
)
{
	.reg .pred 	%p<2>;
	.reg .b32 	%r<6>;
	.reg .b32 	%f<8>;
	.reg .b64 	%rd<8>;

	ld.param.u64 	%rd1, [vox_silu_mul_inplace_f32_param_0];
	ld.param.u64 	%rd2, [vox_silu_mul_inplace_f32_param_1];
	ld.param.u32 	%r2, [vox_silu_mul_inplace_f32_param_2];
	mov.u32 	%r3, %ctaid.x;
	mov.u32 	%r4, %ntid.x;
	mov.u32 	%r5, %tid.x;
	mad.lo.s32 	%r1, %r3, %r4, %r5;
	setp.ge.s32 	%p1, %r1, %r2;
	@%p1 bra 	$L__BB28_2;
	cvta.to.global.u64 	%rd3, %rd1;
	cvta.to.global.u64 	%rd4, %rd2;
	mul.wide.s32 	%rd5, %r1, 4;
	add.s64 	%rd6, %rd3, %rd5;
	ld.global.f32 	%f1, [%rd6];
	mul.f32 	%f2, %f1, 0fBFB8AA3B;
	ex2.approx.f32 	%f3, %f2;
	add.f32 	%f4, %f3, 0f3F800000;
	div.rn.f32 	%f5, %f1, %f4;
	add.s64 	%rd7, %rd4, %rd5;
	ld.global.f32 	%f6, [%rd7];
	mul.f32 	%f7, %f6, %f5;
	st.global.f32 	[%rd6], %f7;
$L__BB28_2:
	ret;

}
	// .globl	vox_gelu_inplace_f32
.visible .entry vox_gelu_inplace_f32(
	.param .u64 .ptr .align 1 vox_gelu_inplace_f32_param_0,
	.param .u32 vox_gelu_inplace_f32_param_1
)
{
	.reg .pred 	%p<4>;
	.reg .b32 	%r<6>;
	.reg .b32 	%f<24>;
	.reg .b64 	%rd<5>;

	ld.param.u64 	%rd1, [vox_gelu_inplace_f32_param_0];
	ld.param.u32 	%r2, [vox_gelu_inplace_f32_param_1];
	mov.u32 	%r3, %ctaid.x;
	mov.u32 	%r4, %ntid.x;
	mov.u32 	%r5, %tid.x;
	mad.lo.s32 	%r1, %r3, %r4, %r5;
	setp.ge.s32 	%p1, %r1, %r2;
	@%p1 bra 	$L__BB29_2;
	cvta.to.global.u64 	%rd2, %rd1;
	mul.wide.s32 	%rd3, %r1, 4;
	add.s64 	%rd4, %rd2, %rd3;
	ld.global.f32 	%f1, [%rd4];
	mul.f32 	%f2, %f1, %f1;
	mul.f32 	%f3, %f1, %f2;
	fma.rn.f32 	%f4, %f3, 0f3D372713, %f1;
	mul.f32 	%f5, %f4, 0f3F4C422A;
	mul.f32 	%f6, %f1, 0f3F000000;
	abs.f32 	%f7, %f5;
	mul.f32 	%f8, %f7, 0f4038AA3B;
	ex2.approx.ftz.f32 	%f9, %f8;
	add.f32 	%f10, %f9, 0f3F800000;
	rcp.approx.ftz.f32 	%f11, %f10;
	fma.rn.f32 	%f12, %f11, 0fC0000000, 0f3F800000;
	setp.ge.f32 	%p2, %f7, 0f41102CB4;
	selp.f32 	%f13, 0f3F800000, %f12, %p2;
	copysign.f32 	%f14, %f5, %f13;
	mul.f32 	%f15, %f5, %f5;
	fma.rn.f32 	%f16, %f15, 0f3C80F082, 0fBD563CAE;
	fma.rn.f32 	%f17, %f16, %f15, 0f3E085941;
	fma.rn.f32 	%f18, %f17, %f15, 0fBEAAA9ED;
	fma.rn.f32 	%f19, %f18, %f15, 0f00000000;
	fma.rn.f32 	%f20, %f19, %f5, %f5;
	setp.ge.f32 	%p3, %f7, 0f3F19999A;
	selp.f32 	%f21, %f14, %f20, %p3;
	add.f32 	%f22, %f21, 0f3F800000;
	mul.f32 	%f23, %f6, %f22;
	st.global.f32 	[%rd4], %f23;
$L__BB29_2:
	ret;

}
	// .globl	vox_im2col_causal_k3_s1_mel_f32
.visible .entry vox_im2col_causal_k3_s1_mel_f32(
	.param .u64 .ptr .align 1 vox_im2col_causal_k3_s1_mel_f32_param_0,
	.param .u64 .ptr .align 1 vox_im2col_causal_k3_s1_mel_f32_param_1,
	.param .u32 vox_im2col_causal_k3_s1_mel_f32_param_2
)
{
	.reg .pred 	%p<5>;
	.reg .b32 	%r<16>;
	.reg .b32 	%f<5>;
	.reg .b64 	%rd<15>;

	ld.param.u64 	%rd1, [vox_im2col_causal_k3_s1_mel_f32_param_0];
	ld.param.u64 	%rd2, [vox_im2col_causal_k3_s1_mel_f32_param_1];
	ld.param.u32 	%r6, [vox_im2col_causal_k3_s1_mel_f32_param_2];
	mov.u32 	%r7, %ctaid.x;
	mov.u32 	%r8, %ntid.x;
	mov.u32 	%r9, %tid.x;
	mad.lo.s32 	%r1, %r7, %r8, %r9;
	mul.lo.s32 	%r10, %r6, 384;
	setp.ge.s32 	%p1, %r1, %r10;
	@%p1 bra 	$L__BB30_4;
	div.s32 	%r2, %r1, %r6;
	mul.lo.s32 	%r11, %r2, %r6;
	sub.s32 	%r3, %r1, %r11;
	mul.hi.s32 	%r12, %r2, 1431655766;
	shr.u32 	%r13, %r12, 31;
	add.s32 	%r4, %r12, %r13;
	add.s32 	%r14, %r2, %r3;
	mad.lo.s32 	%r15, %r4, -3, %r14;
	add.s32 	%r5, %r15, -2;
	setp.lt.s32 	%p2, %r5, 0;
	setp.ge.s32 	%p3, %r5, %r6;
	mov.f32 	%f4, 0f00000000;
	or.pred  	%p4, %p2, %p3;
	@%p4 bra 	$L__BB30_3;
	mul.wide.u32 	%rd3, %r5, 128;
	cvt.s64.s32 	%rd4, %r4;
	add.s64 	%rd5, %rd3, %rd4;
	cvta.to.global.u64 	%rd6, %rd2;
	shl.b64 	%rd7, %rd5, 2;
	add.s64 	%rd8, %rd6, %rd7;
	ld.global.f32 	%f4, [%rd8];
$L__BB30_3:
	mul.wide.s32 	%rd9, %r2, %r6;
	cvt.s64.s32 	%rd10, %r3;
	add.s64 	%rd11, %rd9, %rd10;
	cvta.to.global.u64 	%rd12, %rd1;
	shl.b64 	%rd13, %rd11, 2;
	add.s64 	%rd14, %rd12, %rd13;
	st.global.f32 	[%rd14], %f4;
$L__BB30_4:
	ret;

}
	// .globl	vox_im2col_causal_k3_s2_f32
.visible .entry vox_im2col_causal_k3_s2_f32(
	.param .u64 .ptr .align 1 vox_im2col_causal_k3_s2_f32_param_0,
	.param .u64 .ptr .align 1 vox_im2col_causal_k3_s2_f32_param_1,
	.param .u32 vox_im2col_causal_k3_s2_f32_param_2,
	.param .u32 vox_im2col_causal_k3_s2_f32_param_3,
	.param .u32 vox_im2col_causal_k3_s2_f32_param_4
)
{
	.reg .pred 	%p<5>;
	.reg .b32 	%r<20>;
	.reg .b32 	%f<5>;
	.reg .b64 	%rd<15>;

	ld.param.u64 	%rd1, [vox_im2col_causal_k3_s2_f32_param_0];
	ld.param.u64 	%rd2, [vox_im2col_causal_k3_s2_f32_param_1];
	ld.param.u32 	%r8, [vox_im2col_causal_k3_s2_f32_param_2];
	ld.param.u32 	%r6, [vox_im2col_causal_k3_s2_f32_param_3];
	ld.param.u32 	%r7, [vox_im2col_causal_k3_s2_f32_param_4];
	mov.u32 	%r9, %ctaid.x;
	mov.u32 	%r10, %ntid.x;
	mov.u32 	%r11, %tid.x;
	mad.lo.s32 	%r1, %r9, %r10, %r11;
	mul.lo.s32 	%r12, %r8, %r7;
	mul.lo.s32 	%r13, %r12, 3;
	setp.ge.s32 	%p1, %r1, %r13;
	@%p1 bra 	$L__BB31_4;
	div.s32 	%r2, %r1, %r7;
	mul.lo.s32 	%r14, %r2, %r7;
	sub.s32 	%r3, %r1, %r14;
	mul.hi.s32 	%r15, %r2, 1431655766;
	shr.u32 	%r16, %r15, 31;
	add.s32 	%r4, %r15, %r16;
	shl.b32 	%r17, %r3, 1;
	mad.lo.s32 	%r18, %r4, -3, %r2;
	add.s32 	%r19, %r18, %r17;
	add.s32 	%r5, %r19, -1;
	setp.lt.s32 	%p2, %r5, 0;
	setp.ge.s32 	%p3, %r5, %r6;
	mov.f32 	%f4, 0f00000000;
	or.pred  	%p4, %p2, %p3;
	@%p4 bra 	$L__BB31_3;
	mul.wide.s32 	%rd3, %r4, %r6;
	cvt.u64.u32 	%rd4, %r5;
	add.s64 	%rd5, %rd3, %rd4;
	cvta.to.global.u64 	%rd6, %rd2;
	shl.b64 	%rd7, %rd5, 2;
	add.s64 	%rd8, %rd6, %rd7;
	ld.global.f32 	%f4, [%rd8];
$L__BB31_3:
	mul.wide.s32 	%rd9, %r2, %r7;
	cvt.s64.s32 	%rd10, %r3;
	add.s64 	%rd11, %rd9, %rd10;
	cvta.to.global.u64 	%rd12, %rd1;
	shl.b64 	%rd13, %rd11, 2;
	add.s64 	%rd14, %rd12, %rd13;
	st.global.f32 	[%rd14], %f4;
$L__BB31_4:
	ret;

}
	// .globl	vox_add_bias_gelu_chfirst_f32
.visible .entry vox_add_bias_gelu_chfirst_f32(
	.param .u64 .ptr .align 1 vox_add_bias_gelu_chfirst_f32_param_0,
	.param .u64 .ptr .align 1 vox_add_bias_gelu_chfirst_f32_param_1,
	.param .u32 vox_add_bias_gelu_chfirst_f32_param_2,
	.param .u32 vox_add_bias_gelu_chfirst_f32_param_3
)
{
	.reg .pred 	%p<4>;
	.reg .b32 	%r<9>;
	.reg .b32 	%f<26>;
	.reg .b64 	%rd<9>;

	ld.param.u64 	%rd1, [vox_add_bias_gelu_chfirst_f32_param_0];
	ld.param.u64 	%rd2, [vox_add_bias_gelu_chfirst_f32_param_1];
	ld.param.u32 	%r3, [vox_add_bias_gelu_chfirst_f32_param_2];
	ld.param.u32 	%r2, [vox_add_bias_gelu_chfirst_f32_param_3];
	mov.u32 	%r4, %ctaid.x;
	mov.u32 	%r5, %ntid.x;
	mov.u32 	%r6, %tid.x;
	mad.lo.s32 	%r1, %r4, %r5, %r6;
	mul.lo.s32 	%r7, %r2, %r3;
	setp.ge.s32 	%p1, %r1, %r7;
	@%p1 bra 	$L__BB32_2;
	cvta.to.global.u64 	%rd3, %rd1;
	cvta.to.global.u64 	%rd4, %rd2;
	div.s32 	%r8, %r1, %r2;
	mul.wide.s32 	%rd5, %r1, 4;
	add.s64 	%rd6, %rd3, %rd5;
	ld.global.f32 	%f1, [%rd6];
	mul.wide.s32 	%rd7, %r8, 4;
	add.s64 	%rd8, %rd4, %rd7;
	ld.global.f32 	%f2, [%rd8];
	add.f32 	%f3, %f1, %f2;
	mul.f32 	%f4, %f3, %f3;
	mul.f32 	%f5, %f3, %f4;
	fma.rn.f32 	%f6, %f5, 0f3D372713, %f3;
	mul.f32 	%f7, %f6, 0f3F4C422A;
	mul.f32 	%f8, %f3, 0f3F000000;
	abs.f32 	%f9, %f7;
	mul.f32 	%f10, %f9, 0f4038AA3B;
	ex2.approx.ftz.f32 	%f11, %f10;
	add.f32 	%f12, %f11, 0f3F800000;
	rcp.approx.ftz.f32 	%f13, %f12;
	fma.rn.f32 	%f14, %f13, 0fC0000000, 0f3F800000;
	setp.ge.f32 	%p2, %f9, 0f41102CB4;
	selp.f32 	%f15, 0f3F800000, %f14, %p2;
	copysign.f32 	%f16, %f7, %f15;
	mul.f32 	%f17, %f7, %f7;
	fma.rn.f32 	%f18, %f17, 0f3C80F082, 0fBD563CAE;
	fma.rn.f32 	%f19, %f18, %f17, 0f3E085941;
	fma.rn.f32 	%f20, %f19, %f17, 0fBEAAA9ED;
	fma.rn.f32 	%f21, %f20, %f17, 0f00000000;
	fma.rn.f32 	%f22, %f21, %f7, %f7;
	setp.ge.f32 	%p3, %f9, 0f3F19999A;
	selp.f32 	%f23, %f16, %f22, %p3;
	add.f32 	%f24, %f23, 0f3F800000;
	mul.f32 	%f25, %f8, %f24;
	st.global.f32 	[%rd6], %f25;
$L__BB32_2:
	ret;

}
	// .globl	vox_chfirst_to_rowmajor_f32
.visible .entry vox_chfirst_to_rowmajor_f32(
	.param .u64 .ptr .align 1 vox_chfirst_to_rowmajor_f32_param_0,
	.param .u64 .ptr .align 1 vox_chfirst_to_rowmajor_f32_param_1,
	.param .u32 vox_chfirst_to_rowmajor_f32_param_2,
	.param .u32 vox_chfirst_to_rowmajor_f32_param_3
)
{
	.reg .pred 	%p<2>;
	.reg .b32 	%r<11>;
	.reg .b32 	%f<2>;
	.reg .b64 	%rd<15>;

	ld.param.u64 	%rd1, [vox_chfirst_to_rowmajor_f32_param_0];
	ld.param.u64 	%rd2, [vox_chfirst_to_rowmajor_f32_param_1];
	ld.param.u32 	%r2, [vox_chfirst_to_rowmajor_f32_param_2];
	ld.param.u32 	%r3, [vox_chfirst_to_rowmajor_f32_param_3];
	mov.u32 	%r4, %ctaid.x;
	mov.u32 	%r5, %ntid.x;
	mov.u32 	%r6, %tid.x;
	mad.lo.s32 	%r1, %r4, %r5, %r6;
	mul.lo.s32 	%r7, %r3, %r2;
	setp.ge.s32 	%p1, %r1, %r7;
	@%p1 bra 	$L__BB33_2;
	cvta.to.global.u64 	%rd3, %rd2;
	cvta.to.global.u64 	%rd4, %rd1;
	div.s32 	%r8, %r1, %r3;
	mul.lo.s32 	%r9, %r8, %r3;
	sub.s32 	%r10, %r1, %r9;
	cvt.s64.s32 	%rd5, %r8;
	mul.wide.s32 	%rd6, %r8, %r3;
	cvt.s64.s32 	%rd7, %r10;
	add.s64 	%rd8, %rd6, %rd7;
	shl.b64 	%rd9, %rd8, 2;
	add.s64 	%rd10, %rd3, %rd9;
	ld.global.f32 	%f1, [%rd10];
	mul.wide.s32 	%rd11, %r10, %r2;
	add.s64 	%rd12, %rd11, %rd5;
	shl.b64 	%rd13, %rd12, 2;
	add.s64 	%rd14, %rd4, %rd13;
	st.global.f32 	[%rd14], %f1;
$L__BB33_2:
	ret;

}
	// .globl	vox_f32_to_bf16
.visible .entry vox_f32_to_bf16(
	.param .u64 .ptr .align 1 vox_f32_to_bf16_param_0,
	.param .u64 .ptr .align 1 vox_f32_to_bf16_param_1,
	.param .u32 vox_f32_to_bf16_param_2
)
{
	.reg .pred 	%p<2>;
	.reg .b16 	%rs<2>;
	.reg .b32 	%r<6>;
	.reg .b32 	%f<2>;
	.reg .b64 	%rd<9>;

	ld.param.u64 	%rd1, [vox_f32_to_bf16_param_0];
	ld.param.u64 	%rd2, [vox_f32_to_bf16_param_1];
	ld.param.u32 	%r2, [vox_f32_to_bf16_param_2];
	mov.u32 	%r3, %ctaid.x;
	mov.u32 	%r4, %ntid.x;
	mov.u32 	%r5, %tid.x;
	mad.lo.s32 	%r1, %r3, %r4, %r5;
	setp.ge.s32 	%p1, %r1, %r2;
	@%p1 bra 	$L__BB34_2;
	cvta.to.global.u64 	%rd3, %rd2;
	cvta.to.global.u64 	%rd4, %rd1;
	mul.wide.s32 	%rd5, %r1, 4;
	add.s64 	%rd6, %rd3, %rd5;
	ld.global.f32 	%f1, [%rd6];
	// begin inline asm
	{  cvt.rn.bf16.f32 %rs1, %f1;}

	// end inline asm
	mul.wide.s32 	%rd7, %r1, 2;
	add.s64 	%rd8, %rd4, %rd7;
	st.global.u16 	[%rd8], %rs1;
$L__BB34_2:
	ret;

}
	// .globl	vox_f32_to_f16
.visible .entry vox_f32_to_f16(
	.param .u64 .ptr .align 1 vox_f32_to_f16_param_0,
	.param .u64 .ptr .align 1 vox_f32_to_f16_param_1,
	.param .u32 vox_f32_to_f16_param_2
)
{
	.reg .pred 	%p<2>;
	.reg .b16 	%rs<2>;
	.reg .b32 	%r<6>;
	.reg .b32 	%f<2>;
	.reg .b64 	%rd<9>;

	ld.param.u64 	%rd1, [vox_f32_to_f16_param_0];
	ld.param.u64 	%rd2, [vox_f32_to_f16_param_1];
	ld.param.u32 	%r2, [vox_f32_to_f16_param_2];
	mov.u32 	%r3, %ctaid.x;
	mov.u32 	%r4, %ntid.x;
	mov.u32 	%r5, %tid.x;
	mad.lo.s32 	%r1, %r3, %r4, %r5;
	setp.ge.s32 	%p1, %r1, %r2;
	@%p1 bra 	$L__BB35_2;
	cvta.to.global.u64 	%rd3, %rd2;
	cvta.to.global.u64 	%rd4, %rd1;
	mul.wide.s32 	%rd5, %r1, 4;
	add.s64 	%rd6, %rd3, %rd5;
	ld.global.f32 	%f1, [%rd6];
	// begin inline asm
	{  cvt.rn.f16.f32 %rs1, %f1;}

	// end inline asm
	mul.wide.s32 	%rd7, %r1, 2;
	add.s64 	%rd8, %rd4, %rd7;
	st.global.u16 	[%rd8], %rs1;
$L__BB35_2:
	ret;

}
	// .globl	vox_apply_rope_f32
.visible .entry vox_apply_rope_f32(
	.param .u64 .ptr .align 1 vox_apply_rope_f32_param_0,
	.param .u64 .ptr .align 1 vox_apply_rope_f32_param_1,
	.param .u32 vox_apply_rope_f32_param_2,
	.param .u32 vox_apply_rope_f32_param_3,
	.param .u32 vox_apply_rope_f32_param_4
)
{
	.reg .pred 	%p<2>;
	.reg .b32 	%r<21>;
	.reg .b32 	%f<10>;
	.reg .b64 	%rd<17>;

	ld.param.u64 	%rd1, [vox_apply_rope_f32_param_0];
	ld.param.u64 	%rd2, [vox_apply_rope_f32_param_1];
	ld.param.u32 	%r5, [vox_apply_rope_f32_param_2];
	ld.param.u32 	%r3, [vox_apply_rope_f32_param_3];
	ld.param.u32 	%r4, [vox_apply_rope_f32_param_4];
	shr.u32 	%r6, %r4, 31;
	add.s32 	%r7, %r4, %r6;
	shr.s32 	%r1, %r7, 1;
	mov.u32 	%r8, %ctaid.x;
	mov.u32 	%r9, %ntid.x;
	mov.u32 	%r10, %tid.x;
	mad.lo.s32 	%r2, %r8, %r9, %r10;
	mul.lo.s32 	%r11, %r3, %r5;
	mul.lo.s32 	%r12, %r11, %r1;
	setp.ge.s32 	%p1, %r2, %r12;
	@%p1 bra 	$L__BB36_2;
	cvta.to.global.u64 	%rd3, %rd2;
	cvta.to.global.u64 	%rd4, %rd1;
	div.s32 	%r13, %r2, %r1;
	mul.lo.s32 	%r14, %r13, %r1;
	sub.s32 	%r15, %r2, %r14;
	div.s32 	%r16, %r13, %r3;
	mul.lo.s32 	%r17, %r16, %r3;
	sub.s32 	%r18, %r13, %r17;
	mul.wide.s32 	%rd5, %r1, %r16;
	shl.b64 	%rd6, %rd5, 3;
	mul.wide.s32 	%rd7, %r15, 8;
	add.s64 	%rd8, %rd6, %rd7;
	add.s64 	%rd9, %rd3, %rd8;
	ld.global.f32 	%f1, [%rd9];
	ld.global.f32 	%f2, [%rd9+4];
	mul.lo.s32 	%r19, %r4, %r3;
	mul.wide.s32 	%rd10, %r16, %r19;
	mul.wide.s32 	%rd11, %r18, %r4;
	add.s64 	%rd12, %rd10, %rd11;
	shl.b32 	%r20, %r15, 1;
	cvt.s64.s32 	%rd13, %r20;
	add.s64 	%rd14, %rd12, %rd13;
	shl.b64 	%rd15, %rd14, 2;
	add.s64 	%rd16, %rd4, %rd15;
	ld.global.f32 	%f3, [%rd16];
	ld.global.f32 	%f4, [%rd16+4];
	mul.f32 	%f5, %f1, %f3;
	mul.f32 	%f6, %f2, %f4;
	sub.f32 	%f7, %f5, %f6;
	st.global.f32 	[%rd16], %f7;
	mul.f32 	%f8, %f1, %f4;
	fma.rn.f32 	%f9, %f2, %f3, %f8;
	st.global.f32 	[%rd16+4], %f9;
$L__BB36_2:
	ret;

}
	// .globl	vox_rope_freqs_1pos_f32
.visible .entry vox_rope_freqs_1pos_f32(
	.param .u64 .ptr .align 1 vox_rope_freqs_1pos_f32_param_0,
	.param .u64 .ptr .align 1 vox_rope_freqs_1pos_f32_param_1,
	.param .u64 .ptr .align 1 vox_rope_freqs_1pos_f32_param_2,
	.param .u32 vox_rope_freqs_1pos_f32_param_3
)
{
	.local .align 4 .b8 	__local_depot37[28];
	.reg .b64 	%SP;
	.reg .b64 	%SPL;
	.reg .pred 	%p<11>;
	.reg .b32 	%r<48>;
	.reg .b32 	%f<32>;
	.reg .b64 	%rd<31>;
	.reg .b64 	%fd<3>;

	mov.u64 	%SPL, __local_depot37;
	ld.param.u64 	%rd9, [vox_rope_freqs_1pos_f32_param_0];
	ld.param.u64 	%rd10, [vox_rope_freqs_1pos_f32_param_1];
	ld.param.u64 	%rd11, [vox_rope_freqs_1pos_f32_param_2];
	ld.param.u32 	%r16, [vox_rope_freqs_1pos_f32_param_3];
	add.u64 	%rd1, %SPL, 0;
	mov.u32 	%r17, %ctaid.x;
	mov.u32 	%r18, %ntid.x;
	mov.u32 	%r19, %tid.x;
	mad.lo.s32 	%r1, %r17, %r18, %r19;
	setp.ge.s32 	%p1, %r1, %r16;
	@%p1 bra 	$L__BB37_10;
	cvta.to.global.u64 	%rd13, %rd11;
	cvta.to.global.u64 	%rd14, %rd10;
	ld.global.u32 	%r20, [%rd13];
	cvt.rn.f32.s32 	%f7, %r20;
	mul.wide.s32 	%rd15, %r1, 4;
	add.s64 	%rd16, %rd14, %rd15;
	ld.global.f32 	%f8, [%rd16];
	mul.f32 	%f1, %f8, %f7;
	mul.f32 	%f9, %f1, 0f3F22F983;
	cvt.rni.s32.f32 	%r47, %f9;
	cvt.rn.f32.s32 	%f10, %r47;
	fma.rn.f32 	%f11, %f10, 0fBFC90FDA, %f1;
	fma.rn.f32 	%f12, %f10, 0fB3A22168, %f11;
	fma.rn.f32 	%f31, %f10, 0fA7C234C5, %f12;
	abs.f32 	%f3, %f1;
	setp.ltu.f32 	%p2, %f3, 0f47CE4780;
	@%p2 bra 	$L__BB37_9;
	setp.neu.f32 	%p3, %f3, 0f7F800000;
	@%p3 bra 	$L__BB37_4;
	mov.f32 	%f15, 0f00000000;
	mul.rn.f32 	%f31, %f1, %f15;
	mov.b32 	%r47, 0;
	bra.uni 	$L__BB37_9;
$L__BB37_4:
	mov.b32 	%r3, %f1;
	shl.b32 	%r22, %r3, 8;
	or.b32  	%r4, %r22, -2147483648;
	mov.b64 	%rd30, 0;
	mov.b32 	%r44, 0;
	mov.u64 	%rd28, __cudart_i2opi_f;
	mov.u64 	%rd29, %rd1;
$L__BB37_5:
	.pragma "nounroll";
	ld.global.nc.u32 	%r23, [%rd28];
	mad.wide.u32 	%rd19, %r23, %r4, %rd30;
	shr.u64 	%rd30, %rd19, 32;
	st.local.u32 	[%rd29], %rd19;
	add.s32 	%r44, %r44, 1;
	add.s64 	%rd29, %rd29, 4;
	add.s64 	%rd28, %rd28, 4;
	setp.ne.s32 	%p4, %r44, 6;
	@%p4 bra 	$L__BB37_5;
	shr.u32 	%r24, %r3, 23;
	st.local.u32 	[%rd1+24], %rd30;
	and.b32  	%r7, %r24, 31;
	and.b32  	%r25, %r24, 224;
	add.s32 	%r26, %r25, -128;
	shr.u32 	%r27, %r26, 5;
	mul.wide.u32 	%rd20, %r27, 4;
	sub.s64 	%rd8, %rd1, %rd20;
	ld.local.u32 	%r45, [%rd8+24];
	ld.local.u32 	%r46, [%rd8+20];
	setp.eq.s32 	%p5, %r7, 0;
	@%p5 bra 	$L__BB37_8;
	shf.l.wrap.b32 	%r45, %r46, %r45, %r7;
	ld.local.u32 	%r28, [%rd8+16];
	shf.l.wrap.b32 	%r46, %r28, %r46, %r7;
$L__BB37_8:
	shr.u32 	%r29, %r45, 30;
	shf.l.wrap.b32 	%r30, %r46, %r45, 2;
	shl.b32 	%r31, %r46, 2;
	shr.u32 	%r32, %r30, 31;
	add.s32 	%r33, %r32, %r29;
	neg.s32 	%r34, %r33;
	setp.lt.s32 	%p6, %r3, 0;
	selp.b32 	%r47, %r34, %r33, %p6;
	xor.b32  	%r35, %r30, %r3;
	shr.s32 	%r36, %r30, 31;
	xor.b32  	%r37, %r36, %r30;
	xor.b32  	%r38, %r36, %r31;
	cvt.u64.u32 	%rd21, %r37;
	shl.b64 	%rd22, %rd21, 32;
	cvt.u64.u32 	%rd23, %r38;
	or.b64  	%rd24, %rd22, %rd23;
	cvt.rn.f64.s64 	%fd1, %rd24;
	mul.f64 	%fd2, %fd1, 0d3BF921FB54442D19;
	cvt.rn.f32.f64 	%f13, %fd2;
	neg.f32 	%f14, %f13;
	setp.lt.s32 	%p7, %r35, 0;
	selp.f32 	%f31, %f14, %f13, %p7;
$L__BB37_9:
	mul.f32 	%f16, %f31, %f31;
	fma.rn.f32 	%f17, %f16, 0f37CBAC00, 0fBAB607ED;
	fma.rn.f32 	%f18, %f17, %f16, 0f3D2AAABB;
	fma.rn.f32 	%f19, %f18, %f16, 0fBEFFFFFF;
	fma.rn.f32 	%f20, %f19, %f16, 0f3F800000;
	fma.rn.f32 	%f21, %f16, %f31, 0f00000000;
	fma.rn.f32 	%f22, %f16, 0fB94D4153, 0f3C0885E4;
	fma.rn.f32 	%f23, %f22, %f16, 0fBE2AAAA8;
	fma.rn.f32 	%f24, %f23, %f21, %f31;
	and.b32  	%r40, %r47, 1;
	setp.eq.b32 	%p8, %r40, 1;
	selp.f32 	%f25, %f20, %f24, %p8;
	selp.f32 	%f26, %f24, %f20, %p8;
	and.b32  	%r41, %r47, 2;
	setp.eq.s32 	%p9, %r41, 0;
	neg.f32 	%f27, %f25;
	selp.f32 	%f28, %f25, %f27, %p9;
	add.s32 	%r42, %r47, 1;
	and.b32  	%r43, %r42, 2;
	setp.eq.s32 	%p10, %r43, 0;
	neg.f32 	%f29, %f26;
	selp.f32 	%f30, %f26, %f29, %p10;
	mul.wide.s32 	%rd25, %r1, 8;
	cvta.to.global.u64 	%rd26, %rd9;
	add.s64 	%rd27, %rd26, %rd25;
	st.global.f32 	[%rd27], %f30;
	st.global.f32 	[%rd27+4], %f28;
$L__BB37_10:
	ret;

}
	// .globl	vox_step_embed_from_adapter_f32
.visible .entry vox_step_embed_from_adapter_f32(
	.param .u64 .ptr .align 1 vox_step_embed_from_adapter_f32_param_0,
	.param .u64 .ptr .align 1 vox_step_embed_from_adapter_f32_param_1,
	.param .u64 .ptr .align 1 vox_step_embed_from_adapter_f32_param_2,
	.param .u32 vox_step_embed_from_adapter_f32_param_3,
	.param .u32 vox_step_embed_from_adapter_f32_param_4,
	.param .u32 vox_step_embed_from_adapter_f32_param_5
)
{
	.reg .pred 	%p<2>;
	.reg .b32 	%r<10>;
	.reg .b32 	%f<4>;
	.reg .b64 	%rd<18>;

	ld.param.u64 	%rd1, [vox_step_embed_from_adapter_f32_param_0];
	ld.param.u64 	%rd2, [vox_step_embed_from_adapter_f32_param_1];
	ld.param.u64 	%rd3, [vox_step_embed_from_adapter_f32_param_2];
	ld.param.u32 	%r2, [vox_step_embed_from_adapter_f32_param_3];
	ld.param.u32 	%r3, [vox_step_embed_from_adapter_f32_param_4];
	ld.param.u32 	%r4, [vox_step_embed_from_adapter_f32_param_5];
	mov.u32 	%r5, %ctaid.x;
	mov.u32 	%r6, %ntid.x;
	mov.u32 	%r7, %tid.x;
	mad.lo.s32 	%r1, %r5, %r6, %r7;
	setp.ge.s32 	%p1, %r1, %r4;
	@%p1 bra 	$L__BB38_2;
	cvta.to.global.u64 	%rd4, %rd3;
	cvta.to.global.u64 	%rd5, %rd2;
	cvta.to.global.u64 	%rd6, %rd1;
	mul.wide.s32 	%rd7, %r4, %r3;
	mul.wide.s32 	%rd8, %r4, %r2;
	cvt.s64.s32 	%rd9, %r1;
	add.s64 	%rd10, %rd8, %rd9;
	shl.b64 	%rd11, %rd10, 1;
	add.s64 	%rd12, %rd4, %rd11;
	ld.global.u16 	%r8, [%rd12];
	shl.b32 	%r9, %r8, 16;
	mov.b32 	%f1, %r9;
	add.s64 	%rd13, %rd7, %rd9;
	shl.b64 	%rd14, %rd13, 2;
	add.s64 	%rd15, %rd5, %rd14;
	ld.global.f32 	%f2, [%rd15];
	add.f32 	%f3, %f2, %f1;
	mul.wide.s32 	%rd16, %r1, 4;
	add.s64 	%rd17, %rd6, %rd16;
	st.global.f32 	[%rd17], %f3;
$L__BB38_2:
	ret;

}
	// .globl	vox_downsample4_concat_f32
.visible .entry vox_downsample4_concat_f32(
	.param .u64 .ptr .align 1 vox_downsample4_concat_f32_param_0,
	.param .u64 .ptr .align 1 vox_downsample4_concat_f32_param_1,
	.param .u32 vox_downsample4_concat_f32_param_2,
	.param .u32 vox_downsample4_concat_f32_param_3,
	.param .u32 vox_downsample4_concat_f32_param_4
)
{
	.reg .pred 	%p<2>;
	.reg .b32 	%r<23>;
	.reg .b32 	%f<2>;
	.reg .b64 	%rd<12>;

	ld.param.u64 	%rd1, [vox_downsample4_concat_f32_param_0];
	ld.param.u64 	%rd2, [vox_downsample4_concat_f32_param_1];
	ld.param.u32 	%r3, [vox_downsample4_concat_f32_param_2];
	ld.param.u32 	%r5, [vox_downsample4_concat_f32_param_3];
	ld.param.u32 	%r4, [vox_downsample4_concat_f32_param_4];
	shr.s32 	%r6, %r5, 31;
	shr.u32 	%r7, %r6, 30;
	add.s32 	%r8, %r5, %r7;
	shr.s32 	%r9, %r8, 2;
	shl.b32 	%r1, %r4, 2;
	mov.u32 	%r10, %ctaid.x;
	mov.u32 	%r11, %ntid.x;
	mov.u32 	%r12, %tid.x;
	mad.lo.s32 	%r2, %r10, %r11, %r12;
	mul.lo.s32 	%r13, %r1, %r9;
	setp.ge.s32 	%p1, %r2, %r13;
	@%p1 bra 	$L__BB39_2;
	cvta.to.global.u64 	%rd3, %rd2;
	cvta.to.global.u64 	%rd4, %rd1;
	div.s32 	%r14, %r2, %r1;
	mul.lo.s32 	%r15, %r14, %r1;
	sub.s32 	%r16, %r2, %r15;
	div.s32 	%r17, %r16, %r4;
	mul.lo.s32 	%r18, %r17, %r4;
	sub.s32 	%r19, %r16, %r18;
	shl.b32 	%r20, %r14, 2;
	add.s32 	%r21, %r20, %r3;
	add.s32 	%r22, %r21, %r17;
	mul.wide.s32 	%rd5, %r22, %r4;
	cvt.s64.s32 	%rd6, %r19;
	add.s64 	%rd7, %rd5, %rd6;
	shl.b64 	%rd8, %rd7, 2;
	add.s64 	%rd9, %rd3, %rd8;
	ld.global.f32 	%f1, [%rd9];
	mul.wide.s32 	%rd10, %r2, 4;
	add.s64 	%rd11, %rd4, %rd10;
	st.global.f32 	[%rd11], %f1;
$L__BB39_2:
	ret;

}
	// .globl	vox_argmax_f32
.visible .entry vox_argmax_f32(
	.param .u64 .ptr .align 1 vox_argmax_f32_param_0,
	.param .u64 .ptr .align 1 vox_argmax_f32_param_1,
	.param .u32 vox_argmax_f32_param_2
)
{
	.reg .pred 	%p<17>;
	.reg .b32 	%r<79>;
	.reg .b32 	%f<27>;
	.reg .b64 	%rd<19>;
	// demoted variable
	.shared .align 4 .b8 _ZZ14vox_argmax_f32E6sh_val[1024];
	// demoted variable
	.shared .align 4 .b8 _ZZ14vox_argmax_f32E6sh_idx[1024];
	ld.param.u64 	%rd6, [vox_argmax_f32_param_0];
	ld.param.u64 	%rd7, [vox_argmax_f32_param_1];
	ld.param.u32 	%r39, [vox_argmax_f32_param_2];
	cvta.to.global.u64 	%rd1, %rd7;
	mov.u32 	%r1, %tid.x;
	setp.ge.s32 	%p1, %r1, %r39;
	mov.b32 	%r77, 0;
	mov.f32 	%f26, 0fF149F2CA;
	@%p1 bra 	$L__BB40_7;
	mov.u32 	%r2, %ntid.x;
	add.s32 	%r66, %r1, %r2;
	max.u32 	%r43, %r39, %r66;
	setp.lt.u32 	%p2, %r66, %r39;
	selp.u32 	%r44, 1, 0, %p2;
	add.s32 	%r45, %r66, %r44;
	sub.s32 	%r46, %r43, %r45;
	div.u32 	%r47, %r46, %r2;
	add.s32 	%r48, %r47, %r44;
	add.s32 	%r4, %r48, 1;
	and.b32  	%r5, %r4, 3;
	setp.lt.u32 	%p3, %r48, 3;
	mov.f32 	%f26, 0fF149F2CA;
	mov.b32 	%r77, 0;
	mov.u32 	%r72, %r1;
	@%p3 bra 	$L__BB40_4;
	shl.b32 	%r50, %r2, 1;
	add.s32 	%r68, %r1, %r50;
	shl.b32 	%r7, %r2, 2;
	mad.lo.s32 	%r67, %r2, 3, %r1;
	and.b32  	%r51, %r4, -4;
	neg.s32 	%r65, %r51;
	mov.f32 	%f26, 0fF149F2CA;
	mov.b32 	%r77, 0;
	mov.u32 	%r72, %r1;
$L__BB40_3:
	mul.wide.u32 	%rd8, %r72, 4;
	add.s64 	%rd9, %rd1, %rd8;
	ld.global.f32 	%f13, [%rd9];
	setp.gt.f32 	%p4, %f13, %f26;
	selp.f32 	%f14, %f13, %f26, %p4;
	selp.b32 	%r52, %r72, %r77, %p4;
	add.s32 	%r53, %r72, %r2;
	mul.wide.u32 	%rd10, %r66, 4;
	add.s64 	%rd11, %rd1, %rd10;
	ld.global.f32 	%f15, [%rd11];
	setp.gt.f32 	%p5, %f15, %f14;
	selp.f32 	%f16, %f15, %f14, %p5;
	selp.b32 	%r54, %r53, %r52, %p5;
	add.s32 	%r55, %r53, %r2;
	mul.wide.u32 	%rd12, %r68, 4;
	add.s64 	%rd13, %rd1, %rd12;
	ld.global.f32 	%f17, [%rd13];
	setp.gt.f32 	%p6, %f17, %f16;
	selp.f32 	%f18, %f17, %f16, %p6;
	selp.b32 	%r56, %r55, %r54, %p6;
	add.s32 	%r57, %r55, %r2;
	mul.wide.u32 	%rd14, %r67, 4;
	add.s64 	%rd15, %rd1, %rd14;
	ld.global.f32 	%f19, [%rd15];
	setp.gt.f32 	%p7, %f19, %f18;
	selp.f32 	%f26, %f19, %f18, %p7;
	selp.b32 	%r77, %r57, %r56, %p7;
	add.s32 	%r72, %r57, %r2;
	add.s32 	%r68, %r68, %r7;
	add.s32 	%r67, %r67, %r7;
	add.s32 	%r66, %r66, %r7;
	add.s32 	%r65, %r65, 4;
	setp.ne.s32 	%p8, %r65, 0;
	@%p8 bra 	$L__BB40_3;
$L__BB40_4:
	setp.eq.s32 	%p9, %r5, 0;
	@%p9 bra 	$L__BB40_7;
	mul.wide.u32 	%rd16, %r72, 4;
	add.s64 	%rd18, %rd1, %rd16;
	mul.wide.u32 	%rd3, %r2, 4;
	neg.s32 	%r74, %r5;
$L__BB40_6:
	.pragma "nounroll";
	ld.global.f32 	%f20, [%rd18];
	setp.gt.f32 	%p10, %f20, %f26;
	selp.f32 	%f26, %f20, %f26, %p10;
	selp.b32 	%r77, %r72, %r77, %p10;
	add.s32 	%r72, %r72, %r2;
	add.s64 	%rd18, %rd18, %rd3;
	add.s32 	%r74, %r74, 1;
	setp.ne.s32 	%p11, %r74, 0;
	@%p11 bra 	$L__BB40_6;
$L__BB40_7:
	shl.b32 	%r58, %r1, 2;
	mov.u32 	%r59, _ZZ14vox_argmax_f32E6sh_val;
	add.s32 	%r33, %r59, %r58;
	st.shared.f32 	[%r33], %f26;
	mov.u32 	%r60, _ZZ14vox_argmax_f32E6sh_idx;
	add.s32 	%r34, %r60, %r58;
	st.shared.u32 	[%r34], %r77;
	bar.sync 	0;
	mov.u32 	%r78, %ntid.x;
	setp.lt.u32 	%p12, %r78, 2;
	@%p12 bra 	$L__BB40_12;
$L__BB40_8:
	mov.u32 	%r36, %r78;
	shr.u32 	%r78, %r36, 1;
	setp.ge.u32 	%p13, %r1, %r78;
	@%p13 bra 	$L__BB40_11;
	shl.b32 	%r38, %r78, 2;
	add.s32 	%r61, %r33, %r38;
	ld.shared.f32 	%f8, [%r61];
	ld.shared.f32 	%f21, [%r33];
	setp.leu.f32 	%p14, %f8, %f21;
	@%p14 bra 	$L__BB40_11;
	st.shared.f32 	[%r33], %f8;
	add.s32 	%r62, %r34, %r38;
	ld.shared.u32 	%r63, [%r62];
	st.shared.u32 	[%r34], %r63;
$L__BB40_11:
	bar.sync 	0;
	setp.gt.u32 	%p15, %r36, 3;
	@%p15 bra 	$L__BB40_8;
$L__BB40_12:
	setp.ne.s32 	%p16, %r1, 0;
	@%p16 bra 	$L__BB40_14;
	ld.shared.u32 	%r64, [_ZZ14vox_argmax_f32E6sh_idx];
	cvta.to.global.u64 	%rd17, %rd6;
	st.global.u32 	[%rd17], %r64;
$L__BB40_14:
	ret;

}
	// .globl	vox_logits_best_init_u64
.visible .entry vox_logits_best_init_u64(
	.param .u64 .ptr .align 1 vox_logits_best_init_u64_param_0
)
{
	.reg .pred 	%p<2>;
	.reg .b32 	%r<4>;
	.reg .b64 	%rd<4>;

	ld.param.u64 	%rd1, [vox_logits_best_init_u64_param_0];
	mov.u32 	%r1, %ctaid.x;
	mov.u32 	%r2, %tid.x;
	or.b32  	%r3, %r1, %r2;
	setp.ne.s32 	%p1, %r3, 0;
	@%p1 bra 	$L__BB41_2;
	cvta.to.global.u64 	%rd2, %rd1;
	mov.b64 	%rd3, 0;
	st.global.u64 	[%rd2], %rd3;
$L__BB41_2:
	ret;

}
	// .globl	vox_logits_best_bf16_top1
.visible .entry vox_logits_best_bf16_top1(
	.param .u64 .ptr .align 1 vox_logits_best_bf16_top1_param_0,
	.param .u64 .ptr .align 1 vox_logits_best_bf16_top1_param_1,
	.param .u64 .ptr .align 1 vox_logits_best_bf16_top1_param_2,
	.param .u32 vox_logits_best_bf16_top1_param_3,
	.param .u32 vox_logits_best_bf16_top1_param_4
)
{
	.reg .pred 	%p<83>;
	.reg .b16 	%rs<6>;
	.reg .b32 	%r<193>;
	.reg .b32 	%f<99>;
	.reg .b64 	%rd<46>;
	// demoted variable
	.shared .align 4 .b8 _ZZ25vox_logits_best_bf16_top1E11sh_best_val[32];
	// demoted variable
	.shared .align 4 .b8 _ZZ25vox_logits_best_bf16_top1E11sh_best_idx[32];
	ld.param.u64 	%rd8, [vox_logits_best_bf16_top1_param_0];
	ld.param.u64 	%rd9, [vox_logits_best_bf16_top1_param_1];
	ld.param.u64 	%rd10, [vox_logits_best_bf16_top1_param_2];
	ld.param.u32 	%r52, [vox_logits_best_bf16_top1_param_3];
	ld.param.u32 	%r53, [vox_logits_best_bf16_top1_param_4];
	cvta.to.global.u64 	%rd1, %rd9;
	cvta.to.global.u64 	%rd2, %rd10;
	mov.u32 	%r1, %tid.x;
	shr.u32 	%r2, %r1, 5;
	and.b32  	%r3, %r1, 31;
	mov.u32 	%r54, %ctaid.x;
	shl.b32 	%r4, %r54, 5;
	setp.ge.s32 	%p17, %r4, %r53;
	@%p17 bra 	$L__BB42_45;
	setp.ge.s32 	%p18, %r1, %r52;
	@%p18 bra 	$L__BB42_8;
	mov.u32 	%r5, %ntid.x;
	add.s32 	%r55, %r1, %r5;
	max.u32 	%r56, %r52, %r55;
	setp.lt.u32 	%p19, %r55, %r52;
	selp.u32 	%r57, 1, 0, %p19;
	add.s32 	%r58, %r55, %r57;
	sub.s32 	%r59, %r56, %r58;
	div.u32 	%r60, %r59, %r5;
	add.s32 	%r6, %r60, %r57;
	and.b32  	%r61, %r6, 3;
	setp.eq.s32 	%p20, %r61, 3;
	mov.u32 	%r182, %r1;
	@%p20 bra 	$L__BB42_5;
	add.s32 	%r63, %r6, 1;
	and.b32  	%r7, %r63, 3;
	mov.b32 	%r181, 0;
	mov.u32 	%r182, %r1;
$L__BB42_4:
	.pragma "nounroll";
	mul.wide.u32 	%rd11, %r182, 2;
	add.s64 	%rd12, %rd1, %rd11;
	ld.global.u16 	%rs1, [%rd12];
	shl.b32 	%r64, %r182, 1;
	mov.u32 	%r65, shx;
	add.s32 	%r66, %r65, %r64;
	st.shared.u16 	[%r66], %rs1;
	add.s32 	%r182, %r182, %r5;
	add.s32 	%r181, %r181, 1;
	setp.ne.s32 	%p21, %r181, %r7;
	@%p21 bra 	$L__BB42_4;
$L__BB42_5:
	setp.lt.u32 	%p22, %r6, 3;
	@%p22 bra 	$L__BB42_8;
	mov.u32 	%r68, shx;
	shl.b32 	%r71, %r5, 1;
$L__BB42_7:
	mul.wide.u32 	%rd13, %r182, 2;
	add.s64 	%rd14, %rd1, %rd13;
	ld.global.u16 	%rs2, [%rd14];
	shl.b32 	%r67, %r182, 1;
	add.s32 	%r69, %r68, %r67;
	st.shared.u16 	[%r69], %rs2;
	add.s32 	%r70, %r182, %r5;
	mul.wide.u32 	%rd15, %r70, 2;
	add.s64 	%rd16, %rd1, %rd15;
	ld.global.u16 	%rs3, [%rd16];
	add.s32 	%r72, %r69, %r71;
	st.shared.u16 	[%r72], %rs3;
	add.s32 	%r73, %r70, %r5;
	mul.wide.u32 	%rd17, %r73, 2;
	add.s64 	%rd18, %rd1, %rd17;
	ld.global.u16 	%rs4, [%rd18];
	add.s32 	%r74, %r72, %r71;
	st.shared.u16 	[%r74], %rs4;
	add.s32 	%r75, %r73, %r5;
	mul.wide.u32 	%rd19, %r75, 2;
	add.s64 	%rd20, %rd1, %rd19;
	ld.global.u16 	%rs5, [%rd20];
	add.s32 	%r76, %r74, %r71;
	st.shared.u16 	[%r76], %rs5;
	add.s32 	%r182, %r75, %r5;
	setp.lt.s32 	%p23, %r182, %r52;
	@%p23 bra 	$L__BB42_7;
$L__BB42_8:
	bar.sync 	0;
	add.s32 	%r15, %r4, %r2;
	cvt.s64.s32 	%rd3, %r52;
	not.b32 	%r78, %r3;
	add.s32 	%r16, %r52, %r78;
	shr.u32 	%r79, %r16, 5;
	add.s32 	%r80, %r79, 1;
	and.b32  	%r17, %r80, 7;
	and.b32  	%r18, %r80, 3;
	and.b32  	%r81, %r80, 268435448;
	neg.s32 	%r19, %r81;
	shl.b32 	%r82, %r3, 1;
	mov.u32 	%r83, shx;
	add.s32 	%r84, %r82, %r83;
	add.s32 	%r20, %r84, 256;
	mov.f32 	%f89, 0fF149F2CA;
	mov.b32 	%r184, 0;
	cvt.u64.u32 	%rd22, %r1;
	and.b64  	%rd23, %rd22, 31;
	mov.u32 	%r185, %r184;
$L__BB42_9:
	shl.b32 	%r85, %r184, 3;
	add.s32 	%r23, %r15, %r85;
	setp.ge.s32 	%p24, %r23, %r53;
	@%p24 bra 	$L__BB42_26;
	setp.ge.s32 	%p25, %r3, %r52;
	cvt.u64.u32 	%rd21, %r23;
	mul.lo.s64 	%rd4, %rd21, %rd3;
	mov.f32 	%f97, 0f00000000;
	@%p25 bra 	$L__BB42_22;
	setp.lt.u32 	%p26, %r16, 224;
	mov.f32 	%f97, 0f00000000;
	mov.u32 	%r191, %r3;
	@%p26 bra 	$L__BB42_14;
	add.s64 	%rd24, %rd23, %rd4;
	shl.b64 	%rd25, %rd24, 1;
	add.s64 	%rd26, %rd2, %rd25;
	add.s64 	%rd45, %rd26, 256;
	mov.f32 	%f97, 0f00000000;
	mov.u32 	%r189, %r20;
	mov.u32 	%r190, %r19;
	mov.u32 	%r191, %r3;
$L__BB42_13:
	.pragma "nounroll";
	ld.shared.u16 	%r86, [%r189+-256];
	shl.b32 	%r87, %r86, 16;
	mov.b32 	%f36, %r87;
	ld.global.u16 	%r88, [%rd45+-256];
	shl.b32 	%r89, %r88, 16;
	mov.b32 	%f37, %r89;
	fma.rn.f32 	%f38, %f36, %f37, %f97;
	ld.shared.u16 	%r90, [%r189+-192];
	shl.b32 	%r91, %r90, 16;
	mov.b32 	%f39, %r91;
	ld.global.u16 	%r92, [%rd45+-192];
	shl.b32 	%r93, %r92, 16;
	mov.b32 	%f40, %r93;
	fma.rn.f32 	%f41, %f39, %f40, %f38;
	ld.shared.u16 	%r94, [%r189+-128];
	shl.b32 	%r95, %r94, 16;
	mov.b32 	%f42, %r95;
	ld.global.u16 	%r96, [%rd45+-128];
	shl.b32 	%r97, %r96, 16;
	mov.b32 	%f43, %r97;
	fma.rn.f32 	%f44, %f42, %f43, %f41;
	ld.shared.u16 	%r98, [%r189+-64];
	shl.b32 	%r99, %r98, 16;
	mov.b32 	%f45, %r99;
	ld.global.u16 	%r100, [%rd45+-64];
	shl.b32 	%r101, %r100, 16;
	mov.b32 	%f46, %r101;
	fma.rn.f32 	%f47, %f45, %f46, %f44;
	ld.shared.u16 	%r102, [%r189];
	shl.b32 	%r103, %r102, 16;
	mov.b32 	%f48, %r103;
	ld.global.u16 	%r104, [%rd45];
	shl.b32 	%r105, %r104, 16;
	mov.b32 	%f49, %r105;
	fma.rn.f32 	%f50, %f48, %f49, %f47;
	ld.shared.u16 	%r106, [%r189+64];
	shl.b32 	%r107, %r106, 16;
	mov.b32 	%f51, %r107;
	ld.global.u16 	%r108, [%rd45+64];
	shl.b32 	%r109, %r108, 16;
	mov.b32 	%f52, %r109;
	fma.rn.f32 	%f53, %f51, %f52, %f50;
	ld.shared.u16 	%r110, [%r189+128];
	shl.b32 	%r111, %r110, 16;
	mov.b32 	%f54, %r111;
	ld.global.u16 	%r112, [%rd45+128];
	shl.b32 	%r113, %r112, 16;
	mov.b32 	%f55, %r113;
	fma.rn.f32 	%f56, %f54, %f55, %f53;
	ld.shared.u16 	%r114, [%r189+192];
	shl.b32 	%r115, %r114, 16;
	mov.b32 	%f57, %r115;
	ld.global.u16 	%r116, [%rd45+192];
	shl.b32 	%r117, %r116, 16;
	mov.b32 	%f58, %r117;
	fma.rn.f32 	%f97, %f57, %f58, %f56;
	add.s32 	%r191, %r191, 256;
	add.s32 	%r190, %r190, 8;
	add.s32 	%r189, %r189, 512;
	add.s64 	%rd45, %rd45, 512;
	setp.eq.s32 	%p27, %r190, 0;
	@%p27 bra 	$L__BB42_14;
	bra.uni 	$L__BB42_13;
$L__BB42_14:
	setp.eq.s32 	%p28, %r17, 0;
	@%p28 bra 	$L__BB42_22;
	add.s32 	%r118, %r17, -1;
	setp.lt.u32 	%p29, %r118, 3;
	@%p29 bra 	$L__BB42_17;
	shl.b32 	%r119, %r191, 1;
	mov.u32 	%r120, shx;
	add.s32 	%r121, %r120, %r119;
	ld.shared.u16 	%r122, [%r121];
	shl.b32 	%r123, %r122, 16;
	mov.b32 	%f60, %r123;
	cvt.u64.u32 	%rd27, %r191;
	add.s64 	%rd28, %rd4, %rd27;
	shl.b64 	%rd29, %rd28, 1;
	add.s64 	%rd30, %rd2, %rd29;
	ld.global.u16 	%r124, [%rd30];
	shl.b32 	%r125, %r124, 16;
	mov.b32 	%f61, %r125;
	fma.rn.f32 	%f62, %f60, %f61, %f97;
	ld.shared.u16 	%r126, [%r121+64];
	shl.b32 	%r127, %r126, 16;
	mov.b32 	%f63, %r127;
	ld.global.u16 	%r128, [%rd30+64];
	shl.b32 	%r129, %r128, 16;
	mov.b32 	%f64, %r129;
	fma.rn.f32 	%f65, %f63, %f64, %f62;
	ld.shared.u16 	%r130, [%r121+128];
	shl.b32 	%r131, %r130, 16;
	mov.b32 	%f66, %r131;
	ld.global.u16 	%r132, [%rd30+128];
	shl.b32 	%r133, %r132, 16;
	mov.b32 	%f67, %r133;
	fma.rn.f32 	%f68, %f66, %f67, %f65;
	ld.shared.u16 	%r134, [%r121+192];
	shl.b32 	%r135, %r134, 16;
	mov.b32 	%f69, %r135;
	ld.global.u16 	%r136, [%rd30+192];
	shl.b32 	%r137, %r136, 16;
	mov.b32 	%f70, %r137;
	fma.rn.f32 	%f97, %f69, %f70, %f68;
	add.s32 	%r191, %r191, 128;
$L__BB42_17:
	setp.eq.s32 	%p30, %r18, 0;
	@%p30 bra 	$L__BB42_22;
	and.b32  	%r138, %r16, 96;
	setp.eq.s32 	%p31, %r138, 0;
	@%p31 bra 	$L__BB42_20;
	shl.b32 	%r139, %r191, 1;
	mov.u32 	%r140, shx;
	add.s32 	%r141, %r140, %r139;
	ld.shared.u16 	%r142, [%r141];
	shl.b32 	%r143, %r142, 16;
	mov.b32 	%f72, %r143;
	cvt.u64.u32 	%rd31, %r191;
	add.s64 	%rd32, %rd4, %rd31;
	shl.b64 	%rd33, %rd32, 1;
	add.s64 	%rd34, %rd2, %rd33;
	ld.global.u16 	%r144, [%rd34];
	shl.b32 	%r145, %r144, 16;
	mov.b32 	%f73, %r145;
	fma.rn.f32 	%f74, %f72, %f73, %f97;
	ld.shared.u16 	%r146, [%r141+64];
	shl.b32 	%r147, %r146, 16;
	mov.b32 	%f75, %r147;
	ld.global.u16 	%r148, [%rd34+64];
	shl.b32 	%r149, %r148, 16;
	mov.b32 	%f76, %r149;
	fma.rn.f32 	%f97, %f75, %f76, %f74;
	add.s32 	%r191, %r191, 64;
$L__BB42_20:
	and.b32  	%r150, %r16, 32;
	setp.ne.s32 	%p32, %r150, 0;
	@%p32 bra 	$L__BB42_22;
	shl.b32 	%r151, %r191, 1;
	mov.u32 	%r152, shx;
	add.s32 	%r153, %r152, %r151;
	ld.shared.u16 	%r154, [%r153];
	shl.b32 	%r155, %r154, 16;
	mov.b32 	%f77, %r155;
	cvt.u64.u32 	%rd35, %r191;
	add.s64 	%rd36, %rd4, %rd35;
	shl.b64 	%rd37, %rd36, 1;
	add.s64 	%rd38, %rd2, %rd37;
	ld.global.u16 	%r156, [%rd38];
	shl.b32 	%r157, %r156, 16;
	mov.b32 	%f78, %r157;
	fma.rn.f32 	%f97, %f77, %f78, %f97;
$L__BB42_22:
	setp.ne.s32 	%p33, %r3, 0;
	mov.b32 	%r158, %f97;
	shfl.sync.down.b32	%r159|%p34, %r158, 16, 31, -1;
	mov.b32 	%f79, %r159;
	add.f32 	%f80, %f97, %f79;
	mov.b32 	%r160, %f80;
	shfl.sync.down.b32	%r161|%p35, %r160, 8, 31, -1;
	mov.b32 	%f81, %r161;
	add.f32 	%f82, %f80, %f81;
	mov.b32 	%r162, %f82;
	shfl.sync.down.b32	%r163|%p36, %r162, 4, 31, -1;
	mov.b32 	%f83, %r163;
	add.f32 	%f84, %f82, %f83;
	mov.b32 	%r164, %f84;
	shfl.sync.down.b32	%r165|%p37, %r164, 2, 31, -1;
	mov.b32 	%f85, %r165;
	add.f32 	%f86, %f84, %f85;
	mov.b32 	%r166, %f86;
	shfl.sync.down.b32	%r167|%p38, %r166, 1, 31, -1;
	mov.b32 	%f87, %r167;
	add.f32 	%f14, %f86, %f87;
	@%p33 bra 	$L__BB42_26;
	setp.gt.f32 	%p40, %f14, %f89;
	mov.pred 	%p75, -1;
	@%p40 bra 	$L__BB42_25;
	setp.eq.f32 	%p41, %f14, %f89;
	setp.lt.s32 	%p42, %r23, %r185;
	and.pred  	%p75, %p41, %p42;
$L__BB42_25:
	selp.f32 	%f89, %f14, %f89, %p75;
	selp.b32 	%r185, %r23, %r185, %p75;
$L__BB42_26:
	add.s32 	%r184, %r184, 1;
	setp.ne.s32 	%p43, %r184, 4;
	@%p43 bra 	$L__BB42_9;
	setp.ne.s32 	%p44, %r3, 0;
	@%p44 bra 	$L__BB42_29;
	shr.u32 	%r169, %r1, 3;
	and.b32  	%r170, %r169, 124;
	mov.u32 	%r171, _ZZ25vox_logits_best_bf16_top1E11sh_best_val;
	add.s32 	%r172, %r171, %r170;
	st.shared.f32 	[%r172], %f89;
	mov.u32 	%r173, _ZZ25vox_logits_best_bf16_top1E11sh_best_idx;
	add.s32 	%r174, %r173, %r170;
	st.shared.u32 	[%r174], %r185;
$L__BB42_29:
	bar.sync 	0;
	setp.ne.s32 	%p45, %r1, 0;
	@%p45 bra 	$L__BB42_45;
	ld.shared.f32 	%f17, [_ZZ25vox_logits_best_bf16_top1E11sh_best_val];
	ld.shared.u32 	%r38, [_ZZ25vox_logits_best_bf16_top1E11sh_best_idx];
	ld.shared.f32 	%f18, [_ZZ25vox_logits_best_bf16_top1E11sh_best_val+4];
	ld.shared.u32 	%r39, [_ZZ25vox_logits_best_bf16_top1E11sh_best_idx+4];
	setp.gt.f32 	%p47, %f18, %f17;
	mov.pred 	%p76, -1;
	@%p47 bra 	$L__BB42_32;
	setp.eq.f32 	%p48, %f18, %f17;
	setp.lt.s32 	%p49, %r39, %r38;
	and.pred  	%p76, %p48, %p49;
$L__BB42_32:
	selp.f32 	%f19, %f18, %f17, %p76;
	selp.b32 	%r40, %r39, %r38, %p76;
	ld.shared.f32 	%f20, [_ZZ25vox_logits_best_bf16_top1E11sh_best_val+8];
	ld.shared.u32 	%r41, [_ZZ25vox_logits_best_bf16_top1E11sh_best_idx+8];
	setp.gt.f32 	%p51, %f20, %f19;
	mov.pred 	%p77, -1;
	@%p51 bra 	$L__BB42_34;
	setp.eq.f32 	%p52, %f20, %f19;
	setp.lt.s32 	%p53, %r41, %r40;
	and.pred  	%p77, %p52, %p53;
$L__BB42_34:
	selp.f32 	%f21, %f20, %f19, %p77;
	selp.b32 	%r42, %r41, %r40, %p77;
	ld.shared.f32 	%f22, [_ZZ25vox_logits_best_bf16_top1E11sh_best_val+12];
	ld.shared.u32 	%r43, [_ZZ25vox_logits_best_bf16_top1E11sh_best_idx+12];
	setp.gt.f32 	%p55, %f22, %f21;
	mov.pred 	%p78, -1;
	@%p55 bra 	$L__BB42_36;
	setp.eq.f32 	%p56, %f22, %f21;
	setp.lt.s32 	%p57, %r43, %r42;
	and.pred  	%p78, %p56, %p57;
$L__BB42_36:
	selp.f32 	%f23, %f22, %f21, %p78;
	selp.b32 	%r44, %r43, %r42, %p78;
	ld.shared.f32 	%f24, [_ZZ25vox_logits_best_bf16_top1E11sh_best_val+16];
	ld.shared.u32 	%r45, [_ZZ25vox_logits_best_bf16_top1E11sh_best_idx+16];
	setp.gt.f32 	%p59, %f24, %f23;
	mov.pred 	%p79, -1;
	@%p59 bra 	$L__BB42_38;
	setp.eq.f32 	%p60, %f24, %f23;
	setp.lt.s32 	%p61, %r45, %r44;
	and.pred  	%p79, %p60, %p61;
$L__BB42_38:
	selp.f32 	%f25, %f24, %f23, %p79;
	selp.b32 	%r46, %r45, %r44, %p79;
	ld.shared.f32 	%f26, [_ZZ25vox_logits_best_bf16_top1E11sh_best_val+20];
	ld.shared.u32 	%r47, [_ZZ25vox_logits_best_bf16_top1E11sh_best_idx+20];
	setp.gt.f32 	%p63, %f26, %f25;
	mov.pred 	%p80, -1;
	@%p63 bra 	$L__BB42_40;
	setp.eq.f32 	%p64, %f26, %f25;
	setp.lt.s32 	%p65, %r47, %r46;
	and.pred  	%p80, %p64, %p65;
$L__BB42_40:
	selp.f32 	%f27, %f26, %f25, %p80;
	selp.b32 	%r48, %r47, %r46, %p80;
	ld.shared.f32 	%f28, [_ZZ25vox_logits_best_bf16_top1E11sh_best_val+24];
	ld.shared.u32 	%r49, [_ZZ25vox_logits_best_bf16_top1E11sh_best_idx+24];
	setp.gt.f32 	%p67, %f28, %f27;
	mov.pred 	%p81, -1;
	@%p67 bra 	$L__BB42_42;
	setp.eq.f32 	%p68, %f28, %f27;
	setp.lt.s32 	%p69, %r49, %r48;
	and.pred  	%p81, %p68, %p69;
$L__BB42_42:
	selp.f32 	%f29, %f28, %f27, %p81;
	selp.b32 	%r50, %r49, %r48, %p81;
	ld.shared.f32 	%f30, [_ZZ25vox_logits_best_bf16_top1E11sh_best_val+28];
	ld.shared.u32 	%r51, [_ZZ25vox_logits_best_bf16_top1E11sh_best_idx+28];
	setp.gt.f32 	%p71, %f30, %f29;
	mov.pred 	%p82, -1;
	@%p71 bra 	$L__BB42_44;
	setp.eq.f32 	%p72, %f30, %f29;
	setp.lt.s32 	%p73, %r51, %r50;
	and.pred  	%p82, %p72, %p73;
$L__BB42_44:
	selp.f32 	%f88, %f30, %f29, %p82;
	selp.b32 	%r175, %r51, %r50, %p82;
	mov.b32 	%r176, %f88;
	setp.gt.s32 	%p74, %r176, -1;
	selp.b32 	%r177, -2147483648, -1, %p74;
	xor.b32  	%r178, %r177, %r176;
	cvt.u64.u32 	%rd39, %r178;
	shl.b64 	%rd40, %rd39, 32;
	not.b32 	%r179, %r175;
	cvt.u64.u32 	%rd41, %r179;
	or.b64  	%rd42, %rd40, %rd41;
	cvta.to.global.u64 	%rd43, %rd8;
	atom.global.max.u64 	%rd44, [%rd43], %rd42;
$L__BB42_45:
	ret;

}
	// .globl	vox_logits_best_unpack_u64
.visible .entry vox_logits_best_unpack_u64(
	.param .u64 .ptr .align 1 vox_logits_best_unpack_u64_param_0,
	.param .u64 .ptr .align 1 vox_logits_best_unpack_u64_param_1
)
{
	.reg .pred 	%p<2>;
	.reg .b32 	%r<6>;
	.reg .b64 	%rd<5>;

	ld.param.u64 	%rd1, [vox_logits_best_unpack_u64_param_0];
	ld.param.u64 	%rd2, [vox_logits_best_unpack_u64_param_1];
	mov.u32 	%r1, %ctaid.x;
	mov.u32 	%r2, %tid.x;
	or.b32  	%r3, %r1, %r2;
	setp.ne.s32 	%p1, %r3, 0;
	@%p1 bra 	$L__BB43_2;
	cvta.to.global.u64 	%rd3, %rd2;
	cvta.to.global.u64 	%rd4, %rd1;
	ld.global.u32 	%r4, [%rd3];
	not.b32 	%r5, %r4;
	st.global.u32 	[%rd4], %r5;
$L__BB43_2:
	ret;

}
	// .globl	vox_masked_softmax_causal_inplace_f32
.visible .entry vox_masked_softmax_causal_inplace_f32(
	.param .u64 .ptr .align 1 vox_masked_softmax_causal_inplace_f32_param_0,
	.param .u32 vox_masked_softmax_causal_inplace_f32_param_1,
	.param .u32 vox_masked_softmax_causal_inplace_f32_param_2,
	.param .u32 vox_masked_softmax_causal_inplace_f32_param_3,
	.param .u32 vox_masked_softmax_causal_inplace_f32_param_4
)
{
	.reg .pred 	%p<82>;
	.reg .b32 	%r<154>;
	.reg .b32 	%f<148>;
	.reg .b64 	%rd<72>;
	// demoted variable
	.shared .align 4 .b8 _ZZ37vox_masked_softmax_causal_inplace_f32E7sh_warp[32];
	// demoted variable
	.shared .align 4 .f32 _ZZ37vox_masked_softmax_causal_inplace_f32E6sh_sum;
	ld.param.u64 	%rd16, [vox_masked_softmax_causal_inplace_f32_param_0];
	ld.param.u32 	%r44, [vox_masked_softmax_causal_inplace_f32_param_1];
	ld.param.u32 	%r45, [vox_masked_softmax_causal_inplace_f32_param_2];
	ld.param.u32 	%r46, [vox_masked_softmax_causal_inplace_f32_param_3];
	ld.param.u32 	%r47, [vox_masked_softmax_causal_inplace_f32_param_4];
	mov.u32 	%r1, %ctaid.y;
	setp.ge.s32 	%p1, %r1, %r44;
	@%p1 bra 	$L__BB44_52;
	cvta.to.global.u64 	%rd1, %rd16;
	mov.u32 	%r48, %ctaid.x;
	mul.wide.u32 	%rd17, %r44, %r48;
	cvt.u64.u32 	%rd18, %r1;
	add.s64 	%rd19, %rd17, %rd18;
	cvt.s64.s32 	%rd20, %r45;
	mul.lo.s64 	%rd2, %rd19, %rd20;
	shl.b64 	%rd21, %rd2, 2;
	add.s64 	%rd3, %rd1, %rd21;
	add.s32 	%r49, %r47, %r1;
	setp.gt.s32 	%p2, %r46, 0;
	setp.ge.s32 	%p3, %r49, %r46;
	sub.s32 	%r50, %r49, %r46;
	add.s32 	%r51, %r49, 1;
	min.s32 	%r2, %r51, %r45;
	max.s32 	%r52, %r50, -1;
	add.s32 	%r53, %r52, 1;
	selp.b32 	%r54, %r53, 0, %p3;
	selp.b32 	%r3, %r54, 0, %p2;
	max.s32 	%r4, %r2, %r3;
	mov.u32 	%r151, %tid.x;
	add.s32 	%r148, %r3, %r151;
	setp.le.s32 	%p4, %r2, %r148;
	mov.f32 	%f138, 0fF149F2CA;
	@%p4 bra 	$L__BB44_7;
	mov.u32 	%r7, %ntid.x;
	add.s32 	%r55, %r148, %r7;
	max.s32 	%r56, %r4, %r55;
	setp.lt.s32 	%p5, %r55, %r4;
	selp.u32 	%r57, 1, 0, %p5;
	add.s32 	%r58, %r55, %r57;
	sub.s32 	%r59, %r56, %r58;
	div.u32 	%r60, %r59, %r7;
	add.s32 	%r8, %r60, %r57;
	and.b32  	%r61, %r8, 3;
	setp.eq.s32 	%p6, %r61, 3;
	mov.f32 	%f138, 0fF149F2CA;
	mov.u32 	%r144, %r148;
	@%p6 bra 	$L__BB44_5;
	cvt.u64.u32 	%rd23, %r3;
	cvt.u64.u32 	%rd24, %r151;
	add.s64 	%rd25, %rd23, %rd24;
	shl.b64 	%rd26, %rd25, 2;
	add.s64 	%rd27, %rd21, %rd26;
	add.s64 	%rd69, %rd1, %rd27;
	mul.wide.u32 	%rd5, %r7, 4;
	add.s32 	%r62, %r8, 1;
	and.b32  	%r63, %r62, 3;
	neg.s32 	%r142, %r63;
	mov.f32 	%f138, 0fF149F2CA;
	mov.u32 	%r144, %r148;
$L__BB44_4:
	.pragma "nounroll";
	ld.global.f32 	%f31, [%rd69];
	setp.gt.f32 	%p7, %f31, %f138;
	selp.f32 	%f138, %f31, %f138, %p7;
	add.s32 	%r144, %r144, %r7;
	add.s64 	%rd69, %rd69, %rd5;
	add.s32 	%r142, %r142, 1;
	setp.ne.s32 	%p8, %r142, 0;
	@%p8 bra 	$L__BB44_4;
$L__BB44_5:
	setp.lt.u32 	%p9, %r8, 3;
	@%p9 bra 	$L__BB44_7;
$L__BB44_6:
	mul.wide.u32 	%rd28, %r144, 4;
	add.s64 	%rd29, %rd3, %rd28;
	ld.global.f32 	%f32, [%rd29];
	setp.gt.f32 	%p10, %f32, %f138;
	selp.f32 	%f33, %f32, %f138, %p10;
	add.s32 	%r64, %r144, %r7;
	mul.wide.u32 	%rd30, %r64, 4;
	add.s64 	%rd31, %rd3, %rd30;
	ld.global.f32 	%f34, [%rd31];
	setp.gt.f32 	%p11, %f34, %f33;
	selp.f32 	%f35, %f34, %f33, %p11;
	add.s32 	%r65, %r64, %r7;
	mul.wide.u32 	%rd32, %r65, 4;
	add.s64 	%rd33, %rd3, %rd32;
	ld.global.f32 	%f36, [%rd33];
	setp.gt.f32 	%p12, %f36, %f35;
	selp.f32 	%f37, %f36, %f35, %p12;
	add.s32 	%r66, %r65, %r7;
	mul.wide.u32 	%rd34, %r66, 4;
	add.s64 	%rd35, %rd3, %rd34;
	ld.global.f32 	%f38, [%rd35];
	setp.gt.f32 	%p13, %f38, %f37;
	selp.f32 	%f138, %f38, %f37, %p13;
	add.s32 	%r144, %r66, %r7;
	setp.lt.s32 	%p14, %r144, %r4;
	@%p14 bra 	$L__BB44_6;
$L__BB44_7:
	and.b32  	%r17, %r151, 31;
	mov.b32 	%r67, %f138;
	shfl.sync.down.b32	%r68|%p15, %r67, 16, 31, -1;
	mov.b32 	%f39, %r68;
	setp.lt.f32 	%p16, %f138, %f39;
	selp.f32 	%f40, %f39, %f138, %p16;
	mov.b32 	%r69, %f40;
	shfl.sync.down.b32	%r70|%p17, %r69, 8, 31, -1;
	mov.b32 	%f41, %r70;
	setp.lt.f32 	%p18, %f40, %f41;
	selp.f32 	%f42, %f41, %f40, %p18;
	mov.b32 	%r71, %f42;
	shfl.sync.down.b32	%r72|%p19, %r71, 4, 31, -1;
	mov.b32 	%f43, %r72;
	setp.lt.f32 	%p20, %f42, %f43;
	selp.f32 	%f44, %f43, %f42, %p20;
	mov.b32 	%r73, %f44;
	shfl.sync.down.b32	%r74|%p21, %r73, 2, 31, -1;
	mov.b32 	%f45, %r74;
	setp.lt.f32 	%p22, %f44, %f45;
	selp.f32 	%f46, %f45, %f44, %p22;
	mov.b32 	%r75, %f46;
	shfl.sync.down.b32	%r76|%p23, %r75, 1, 31, -1;
	mov.b32 	%f47, %r76;
	setp.lt.f32 	%p24, %f46, %f47;
	selp.f32 	%f8, %f47, %f46, %p24;
	setp.ne.s32 	%p25, %r17, 0;
	shr.u32 	%r77, %r151, 3;
	and.b32  	%r78, %r77, 124;
	mov.u32 	%r79, _ZZ37vox_masked_softmax_causal_inplace_f32E7sh_warp;
	add.s32 	%r18, %r79, %r78;
	@%p25 bra 	$L__BB44_9;
	st.shared.f32 	[%r18], %f8;
$L__BB44_9:
	bar.sync 	0;
	setp.gt.u32 	%p26, %r151, 31;
	shl.b32 	%r80, %r17, 2;
	add.s32 	%r19, %r79, %r80;
	mov.f32 	%f140, 0fF149F2CA;
	@%p26 bra 	$L__BB44_13;
	mov.u32 	%r82, %ntid.x;
	shr.u32 	%r83, %r82, 5;
	setp.ge.u32 	%p27, %r17, %r83;
	mov.f32 	%f139, 0fF149F2CA;
	@%p27 bra 	$L__BB44_12;
	ld.shared.f32 	%f139, [%r19];
$L__BB44_12:
	mov.b32 	%r84, %f139;
	shfl.sync.down.b32	%r85|%p28, %r84, 16, 31, -1;
	mov.b32 	%f50, %r85;
	setp.lt.f32 	%p29, %f139, %f50;
	selp.f32 	%f51, %f50, %f139, %p29;
	mov.b32 	%r86, %f51;
	shfl.sync.down.b32	%r87|%p30, %r86, 8, 31, -1;
	mov.b32 	%f52, %r87;
	setp.lt.f32 	%p31, %f51, %f52;
	selp.f32 	%f53, %f52, %f51, %p31;
	mov.b32 	%r88, %f53;
	shfl.sync.down.b32	%r89|%p32, %r88, 4, 31, -1;
	mov.b32 	%f54, %r89;
	setp.lt.f32 	%p33, %f53, %f54;
	selp.f32 	%f55, %f54, %f53, %p33;
	mov.b32 	%r90, %f55;
	shfl.sync.down.b32	%r91|%p34, %r90, 2, 31, -1;
	mov.b32 	%f56, %r91;
	setp.lt.f32 	%p35, %f55, %f56;
	selp.f32 	%f57, %f56, %f55, %p35;
	mov.b32 	%r92, %f57;
	shfl.sync.down.b32	%r93|%p36, %r92, 1, 31, -1;
	mov.b32 	%f58, %r93;
	setp.lt.f32 	%p37, %f57, %f58;
	selp.f32 	%f140, %f58, %f57, %p37;
$L__BB44_13:
	bar.sync 	0;
	setp.ne.s32 	%p38, %r151, 0;
	@%p38 bra 	$L__BB44_15;
	st.shared.f32 	[_ZZ37vox_masked_softmax_causal_inplace_f32E7sh_warp], %f140;
$L__BB44_15:
	setp.le.s32 	%p39, %r2, %r148;
	bar.sync 	0;
	mov.f32 	%f145, 0f00000000;
	ld.shared.f32 	%f13, [_ZZ37vox_masked_softmax_causal_inplace_f32E7sh_warp];
	@%p39 bra 	$L__BB44_21;
	mov.u32 	%r20, %ntid.x;
	add.s32 	%r94, %r148, %r20;
	max.s32 	%r95, %r4, %r94;
	setp.lt.s32 	%p40, %r94, %r4;
	selp.u32 	%r96, 1, 0, %p40;
	add.s32 	%r97, %r94, %r96;
	sub.s32 	%r98, %r95, %r97;
	div.u32 	%r99, %r98, %r20;
	add.s32 	%r21, %r99, %r96;
	and.b32  	%r100, %r21, 3;
	setp.eq.s32 	%p41, %r100, 3;
	mov.f32 	%f145, 0f00000000;
	@%p41 bra 	$L__BB44_19;
	cvt.u64.u32 	%rd37, %r3;
	cvt.u64.u32 	%rd38, %r151;
	add.s64 	%rd39, %rd37, %rd38;
	shl.b64 	%rd40, %rd39, 2;
	add.s64 	%rd41, %rd21, %rd40;
	add.s64 	%rd70, %rd1, %rd41;
	mul.wide.u32 	%rd9, %r20, 4;
	add.s32 	%r101, %r21, 1;
	and.b32  	%r102, %r101, 3;
	neg.s32 	%r146, %r102;
	mov.f32 	%f145, 0f00000000;
$L__BB44_18:
	.pragma "nounroll";
	ld.global.f32 	%f63, [%rd70];
	sub.f32 	%f64, %f63, %f13;
	mul.f32 	%f65, %f64, 0f3FB8AA3B;
	ex2.approx.f32 	%f66, %f65;
	add.f32 	%f145, %f145, %f66;
	add.s32 	%r148, %r148, %r20;
	add.s64 	%rd70, %rd70, %rd9;
	add.s32 	%r146, %r146, 1;
	setp.ne.s32 	%p42, %r146, 0;
	@%p42 bra 	$L__BB44_18;
$L__BB44_19:
	setp.lt.u32 	%p43, %r21, 3;
	@%p43 bra 	$L__BB44_21;
$L__BB44_20:
	mul.wide.u32 	%rd42, %r148, 4;
	add.s64 	%rd43, %rd3, %rd42;
	ld.global.f32 	%f67, [%rd43];
	sub.f32 	%f68, %f67, %f13;
	mul.f32 	%f69, %f68, 0f3FB8AA3B;
	ex2.approx.f32 	%f70, %f69;
	add.f32 	%f71, %f145, %f70;
	add.s32 	%r103, %r148, %r20;
	mul.wide.u32 	%rd44, %r103, 4;
	add.s64 	%rd45, %rd3, %rd44;
	ld.global.f32 	%f72, [%rd45];
	sub.f32 	%f73, %f72, %f13;
	mul.f32 	%f74, %f73, 0f3FB8AA3B;
	ex2.approx.f32 	%f75, %f74;
	add.f32 	%f76, %f71, %f75;
	add.s32 	%r104, %r103, %r20;
	mul.wide.u32 	%rd46, %r104, 4;
	add.s64 	%rd47, %rd3, %rd46;
	ld.global.f32 	%f77, [%rd47];
	sub.f32 	%f78, %f77, %f13;
	mul.f32 	%f79, %f78, 0f3FB8AA3B;
	ex2.approx.f32 	%f80, %f79;
	add.f32 	%f81, %f76, %f80;
	add.s32 	%r105, %r104, %r20;
	mul.wide.u32 	%rd48, %r105, 4;
	add.s64 	%rd49, %rd3, %rd48;
	ld.global.f32 	%f82, [%rd49];
	sub.f32 	%f83, %f82, %f13;
	mul.f32 	%f84, %f83, 0f3FB8AA3B;
	ex2.approx.f32 	%f85, %f84;
	add.f32 	%f145, %f81, %f85;
	add.s32 	%r148, %r105, %r20;
	setp.lt.s32 	%p44, %r148, %r4;
	@%p44 bra 	$L__BB44_20;
$L__BB44_21:
	setp.ne.s32 	%p45, %r17, 0;
	mov.b32 	%r106, %f145;
	shfl.sync.down.b32	%r107|%p46, %r106, 16, 31, -1;
	mov.b32 	%f86, %r107;
	add.f32 	%f87, %f145, %f86;
	mov.b32 	%r108, %f87;
	shfl.sync.down.b32	%r109|%p47, %r108, 8, 31, -1;
	mov.b32 	%f88, %r109;
	add.f32 	%f89, %f87, %f88;
	mov.b32 	%r110, %f89;
	shfl.sync.down.b32	%r111|%p48, %r110, 4, 31, -1;
	mov.b32 	%f90, %r111;
	add.f32 	%f91, %f89, %f90;
	mov.b32 	%r112, %f91;
	shfl.sync.down.b32	%r113|%p49, %r112, 2, 31, -1;
	mov.b32 	%f92, %r113;
	add.f32 	%f93, %f91, %f92;
	mov.b32 	%r114, %f93;
	shfl.sync.down.b32	%r115|%p50, %r114, 1, 31, -1;
	mov.b32 	%f94, %r115;
	add.f32 	%f21, %f93, %f94;
	@%p45 bra 	$L__BB44_23;
	st.shared.f32 	[%r18], %f21;
$L__BB44_23:
	setp.gt.u32 	%p51, %r151, 31;
	bar.sync 	0;
	mov.f32 	%f147, 0f00000000;
	@%p51 bra 	$L__BB44_27;
	mov.u32 	%r116, %ntid.x;
	shr.u32 	%r117, %r116, 5;
	setp.ge.u32 	%p52, %r17, %r117;
	mov.f32 	%f146, 0f00000000;
	@%p52 bra 	$L__BB44_26;
	ld.shared.f32 	%f146, [%r19];
$L__BB44_26:
	mov.b32 	%r118, %f146;
	shfl.sync.down.b32	%r119|%p53, %r118, 16, 31, -1;
	mov.b32 	%f97, %r119;
	add.f32 	%f98, %f146, %f97;
	mov.b32 	%r120, %f98;
	shfl.sync.down.b32	%r121|%p54, %r120, 8, 31, -1;
	mov.b32 	%f99, %r121;
	add.f32 	%f100, %f98, %f99;
	mov.b32 	%r122, %f100;
	shfl.sync.down.b32	%r123|%p55, %r122, 4, 31, -1;
	mov.b32 	%f101, %r123;
	add.f32 	%f102, %f100, %f101;
	mov.b32 	%r124, %f102;
	shfl.sync.down.b32	%r125|%p56, %r124, 2, 31, -1;
	mov.b32 	%f103, %r125;
	add.f32 	%f104, %f102, %f103;
	mov.b32 	%r126, %f104;
	shfl.sync.down.b32	%r127|%p57, %r126, 1, 31, -1;
	mov.b32 	%f105, %r127;
	add.f32 	%f147, %f104, %f105;
$L__BB44_27:
	setp.ne.s32 	%p58, %r151, 0;
	bar.sync 	0;
	@%p58 bra 	$L__BB44_29;
	st.shared.f32 	[_ZZ37vox_masked_softmax_causal_inplace_f32E7sh_warp], %f147;
$L__BB44_29:
	setp.ne.s32 	%p59, %r151, 0;
	bar.sync 	0;
	@%p59 bra 	$L__BB44_31;
	ld.shared.f32 	%f106, [_ZZ37vox_masked_softmax_causal_inplace_f32E7sh_warp];
	st.shared.f32 	[_ZZ37vox_masked_softmax_causal_inplace_f32E6sh_sum], %f106;
$L__BB44_31:
	bar.sync 	0;
	ld.shared.f32 	%f107, [_ZZ37vox_masked_softmax_causal_inplace_f32E6sh_sum];
	setp.gt.f32 	%p60, %f107, 0f00000000;
	rcp.rn.f32 	%f108, %f107;
	selp.f32 	%f26, %f108, 0f00000000, %p60;
	setp.ge.s32 	%p61, %r151, %r45;
	@%p61 bra 	$L__BB44_52;
	mov.u32 	%r30, %ntid.x;
	add.s32 	%r128, %r151, %r30;
	max.u32 	%r129, %r45, %r128;
	setp.lt.u32 	%p62, %r128, %r45;
	selp.u32 	%r130, 1, 0, %p62;
	add.s32 	%r131, %r128, %r130;
	sub.s32 	%r132, %r129, %r131;
	div.u32 	%r133, %r132, %r30;
	add.s32 	%r31, %r133, %r130;
	and.b32  	%r134, %r31, 3;
	setp.eq.s32 	%p63, %r134, 3;
	mov.u32 	%r153, %r151;
	@%p63 bra 	$L__BB44_38;
	add.s32 	%r135, %r31, 1;
	and.b32  	%r136, %r135, 3;
	mul.wide.u32 	%rd51, %r151, 4;
	add.s64 	%rd52, %rd21, %rd51;
	add.s64 	%rd71, %rd1, %rd52;
	mul.wide.u32 	%rd13, %r30, 4;
	neg.s32 	%r150, %r136;
	mad.lo.s32 	%r153, %r30, %r136, %r151;
$L__BB44_34:
	.pragma "nounroll";
	setp.lt.s32 	%p64, %r151, %r3;
	setp.ge.s32 	%p65, %r151, %r4;
	or.pred  	%p66, %p64, %p65;
	@%p66 bra 	$L__BB44_36;
	ld.global.f32 	%f109, [%rd71];
	sub.f32 	%f110, %f109, %f13;
	mul.f32 	%f111, %f110, 0f3FB8AA3B;
	ex2.approx.f32 	%f112, %f111;
	mul.f32 	%f113, %f26, %f112;
	st.global.f32 	[%rd71], %f113;
	bra.uni 	$L__BB44_37;
$L__BB44_36:
	mov.b32 	%r137, 0;
	st.global.u32 	[%rd71], %r137;
$L__BB44_37:
	add.s32 	%r151, %r151, %r30;
	add.s64 	%rd71, %rd71, %rd13;
	add.s32 	%r150, %r150, 1;
	setp.ne.s32 	%p67, %r150, 0;
	@%p67 bra 	$L__BB44_34;
$L__BB44_38:
	setp.lt.u32 	%p68, %r31, 3;
	@%p68 bra 	$L__BB44_52;
$L__BB44_39:
	setp.ge.s32 	%p69, %r153, %r3;
	setp.lt.s32 	%p70, %r153, %r4;
	and.pred  	%p71, %p69, %p70;
	@%p71 bra 	$L__BB44_41;
	mul.wide.u32 	%rd55, %r153, 4;
	add.s64 	%rd56, %rd3, %rd55;
	mov.b32 	%r138, 0;
	st.global.u32 	[%rd56], %r138;
	bra.uni 	$L__BB44_42;
$L__BB44_41:
	mul.wide.u32 	%rd53, %r153, 4;
	add.s64 	%rd54, %rd3, %rd53;
	ld.global.f32 	%f114, [%rd54];
	sub.f32 	%f115, %f114, %f13;
	mul.f32 	%f116, %f115, 0f3FB8AA3B;
	ex2.approx.f32 	%f117, %f116;
	mul.f32 	%f118, %f26, %f117;
	st.global.f32 	[%rd54], %f118;
$L__BB44_42:
	add.s32 	%r40, %r153, %r30;
	setp.lt.s32 	%p72, %r40, %r3;
	setp.ge.s32 	%p73, %r40, %r4;
	or.pred  	%p74, %p72, %p73;
	@%p74 bra 	$L__BB44_44;
	mul.wide.u32 	%rd57, %r40, 4;
	add.s64 	%rd58, %rd3, %rd57;
	ld.global.f32 	%f119, [%rd58];
	sub.f32 	%f120, %f119, %f13;
	mul.f32 	%f121, %f120, 0f3FB8AA3B;
	ex2.approx.f32 	%f122, %f121;
	mul.f32 	%f123, %f26, %f122;
	st.global.f32 	[%rd58], %f123;
	bra.uni 	$L__BB44_45;
$L__BB44_44:
	mul.wide.u32 	%rd59, %r40, 4;
	add.s64 	%rd60, %rd3, %rd59;
	mov.b32 	%r139, 0;
	st.global.u32 	[%rd60], %r139;
$L__BB44_45:
	add.s32 	%r41, %r40, %r30;
	setp.lt.s32 	%p75, %r41, %r3;
	setp.ge.s32 	%p76, %r41, %r4;
	or.pred  	%p77, %p75, %p76;
	@%p77 bra 	$L__BB44_47;
	mul.wide.u32 	%rd61, %r41, 4;
	add.s64 	%rd62, %rd3, %rd61;
	ld.global.f32 	%f124, [%rd62];
	sub.f32 	%f125, %f124, %f13;
	mul.f32 	%f126, %f125, 0f3FB8AA3B;
	ex2.approx.f32 	%f127, %f126;
	mul.f32 	%f128, %f26, %f127;
	st.global.f32 	[%rd62], %f128;
	bra.uni 	$L__BB44_48;
$L__BB44_47:
	mul.wide.u32 	%rd63, %r41, 4;
	add.s64 	%rd64, %rd3, %rd63;
	mov.b32 	%r140, 0;
	st.global.u32 	[%rd64], %r140;
$L__BB44_48:
	add.s32 	%r42, %r41, %r30;
	setp.lt.s32 	%p78, %r42, %r3;
	setp.ge.s32 	%p79, %r42, %r4;
	or.pred  	%p80, %p78, %p79;
	@%p80 bra 	$L__BB44_50;
	mul.wide.u32 	%rd65, %r42, 4;
	add.s64 	%rd66, %rd3, %rd65;
	ld.global.f32 	%f129, [%rd66];
	sub.f32 	%f130, %f129, %f13;
	mul.f32 	%f131, %f130, 0f3FB8AA3B;
	ex2.approx.f32 	%f132, %f131;
	mul.f32 	%f133, %f26, %f132;
	st.global.f32 	[%rd66], %f133;
	bra.uni 	$L__BB44_51;
$L__BB44_50:
	mul.wide.u32 	%rd67, %r42, 4;
	add.s64 	%rd68, %rd3, %rd67;
	mov.b32 	%r141, 0;
	st.global.u32 	[%rd68], %r141;
$L__BB44_51:
	add.s32 	%r153, %r42, %r30;
	setp.lt.s32 	%p81, %r153, %r45;
	@%p81 bra 	$L__BB44_39;
$L__BB44_52:
	ret;

}


// ===== COMPILED SASS (sm_100) =====

	.target	sm_100

	.elftype	@"ET_EXEC"


//--------------------- .note.nv.tkinfo           --------------------------
	.section	.note.nv.tkinfo,"",@"SHT_NOTE"
	.sectionflags	@"SHF_NOTE_NV_TKINFO"
	.tkinfo
        /*0018*/ 	.word	0x00000002
        /*0030*/ 	.string	""
        /*0030*/ 	.string	"ptxas"
        /*0030*/ 	.string	"Cuda compilation tools, release 13.0, V13.0.88"
        /*0030*/ 	.string	"Build cuda_13.0.r13.0/compiler.36424714_0"
        /*0030*/ 	.string	"-arch sm_100 -m 64 "



//--------------------- .note.nv.cuinfo           --------------------------
	.section	.note.nv.cuinfo,"",@"SHT_NOTE"
	.sectionflags	@"SHF_NOTE_NV_CUINFO"
        /*0018*/ 	.short	0x0002
        /*001a*/ 	.short	0x0064
        /*001c*/ 	.short	0x0082
	.zero		2


//--------------------- .nv.info                  --------------------------
	.section	.nv.info,"",@"SHT_CUDA_INFO"
	.align	4


	//----- nvinfo : EIATTR_REGCOUNT
	.align		4
        /*0000*/ 	.byte	0x04, 0x2f
        /*0002*/ 	.short	(.L_2 - .L_1)
	.align		4
.L_1:
        /*0004*/ 	.word	index@(vox_attn_q4_kv8_fp16)
        /*0008*/ 	.word	0x00000020


	//----- nvinfo : EIATTR_FRAME_SIZE
	.align		4
.L_2:
        /*000c*/ 	.byte	0x04, 0x11
        /*000e*/ 	.short	(.L_4 - .L_3)
	.align		4
.L_3:
        /*0010*/ 	.word	index@($__internal_15_$__cuda_sm20_rcp_rn_f32_slowpath)
        /*0014*/ 	.word	0x00000000


	//----- nvinfo : EIATTR_FRAME_SIZE
	.align		4
.L_4:
        /*0018*/ 	.byte	0x04, 0x11
        /*001a*/ 	.short	(.L_6 - .L_5)
	.align		4
.L_5:
        /*001c*/ 	.word	index@(vox_attn_q4_kv8_fp16)
        /*0020*/ 	.word	0x00000000


	//----- nvinfo : EIATTR_REGCOUNT
	.align		4
.L_6:
        /*0024*/ 	.byte	0x04, 0x2f
        /*0026*/ 	.short	(.L_8 - .L_7)
	.align		4
.L_7:
        /*0028*/ 	.word	index@(vox_attn_q4_kv8_f32)
        /*002c*/ 	.word	0x00000020


	//----- nvinfo : EIATTR_FRAME_SIZE
	.align		4
.L_8:
        /*0030*/ 	.byte	0x04, 0x11
        /*0032*/ 	.short	(.L_10 - .L_9)
	.align		4
.L_9:
        /*0034*/ 	.word	index@($__internal_14_$__cuda_sm20_rcp_rn_f32_slowpath)
        /*0038*/ 	.word	0x00000000


	//----- nvinfo : EIATTR_FRAME_SIZE
	.align		4
.L_10:
        /*003c*/ 	.byte	0x04, 0x11
        /*003e*/ 	.short	(.L_12 - .L_11)
	.align		4
.L_11:
        /*0040*/ 	.word	index@(vox_attn_q4_kv8_f32)
        /*0044*/ 	.word	0x00000000


	//----- nvinfo : EIATTR_REGCOUNT
	.align		4
.L_12:
        /*0048*/ 	.byte	0x04, 0x2f
        /*004a*/ 	.short	(.L_14 - .L_13)
	.align		4
.L_13:
        /*004c*/ 	.word	index@(vox_attn_q4_kv8_fp16_v2)
        /*0050*/ 	.word	0x00000020


	//----- nvinfo : EIATTR_FRAME_SIZE
	.align		4
.L_14:
        /*0054*/ 	.byte	0x04, 0x11
        /*0056*/ 	.short	(.L_16 - .L_15)
	.align		4
.L_15:
        /*0058*/ 	.word	index@($__internal_13_$__cuda_sm20_rcp_rn_f32_slowpath)
        /*005c*/ 	.word	0x00000000


	//----- nvinfo : EIATTR_FRAME_SIZE
	.align		4
.L_16:
        /*0060*/ 	.byte	0x04, 0x11
        /*0062*/ 	.short	(.L_18 - .L_17)
	.align		4
.L_17:
        /*0064*/ 	.word	index@(vox_attn_q4_kv8_fp16_v2)
        /*0068*/ 	.word	0x00000000


	//----- nvinfo : EIATTR_REGCOUNT
	.align		4
.L_18:
        /*006c*/ 	.byte	0x04, 0x2f
        /*006e*/ 	.short	(.L_20 - .L_19)
	.align		4
.L_19:
        /*0070*/ 	.word	index@(vox_attn_q4_kv8_f32_v2)
        /*0074*/ 	.word	0x00000024


	//----- nvinfo : EIATTR_FRAME_SIZE
	.align		4
.L_20:
        /*0078*/ 	.byte	0x04, 0x11
        /*007a*/ 	.short	(.L_22 - .L_21)
	.align		4
.L_21:
        /*007c*/ 	.word	index@($__internal_12_$__cuda_sm20_rcp_rn_f32_slowpath)
        /*0080*/ 	.word	0x00000000


	//----- nvinfo : EIATTR_FRAME_SIZE
	.align		4
.L_22:
        /*0084*/ 	.byte	0x04, 0x11
        /*0086*/ 	.short	(.L_24 - .L_23)
	.align		4
.L_23:
        /*0088*/ 	.word	index@(vox_attn_q4_kv8_f32_v2)
        /*008c*/ 	.word	0x00000000


	//----- nvinfo : EIATTR_REGCOUNT
	.align		4
.L_24:
        /*0090*/ 	.byte	0x04, 0x2f
        /*0092*/ 	.short	(.L_26 - .L_25)
	.align		4
.L_25:
        /*0094*/ 	.word	index@(vox_kv_append_fp16_dyn)
        /*0098*/ 	.word	0x00000010


	//----- nvinfo : EIATTR_FRAME_SIZE
	.align		4
.L_26:
        /*009c*/ 	.byte	0x04, 0x11
        /*009e*/ 	.short	(.L_28 - .L_27)
	.align		4
.L_27:
        /*00a0*/ 	.word	index@(vox_kv_append_fp16_dyn)
        /*00a4*/ 	.word	0x00000000


	//----- nvinfo : EIATTR_REGCOUNT
	.align		4
.L_28:
        /*00a8*/ 	.byte	0x04, 0x2f
        /*00aa*/ 	.short	(.L_30 - .L_29)
	.align		4
.L_29:
        /*00ac*/ 	.word	index@(vox_kv_append_f32_dyn)
        /*00b0*/ 	.word	0x00000010


	//----- nvinfo : EIATTR_FRAME_SIZE
	.align		4
.L_30:
        /*00b4*/ 	.byte	0x04, 0x11
        /*00b6*/ 	.short	(.L_32 - .L_31)
	.align		4
.L_31:
        /*00b8*/ 	.word	index@(vox_kv_append_f32_dyn)
        /*00bc*/ 	.word	0x00000000


	//----- nvinfo : EIATTR_REGCOUNT
	.align		4
.L_32:
        /*00c0*/ 	.byte	0x04, 0x2f
        /*00c2*/ 	.short	(.L_34 - .L_33)
	.align		4
.L_33:
        /*00c4*/ 	.word	index@(vox_attn_q4_kv8_fp16_dyn)
        /*00c8*/ 	.word	0x00000020


	//----- nvinfo : EIATTR_FRAME_SIZE
	.align		4
.L_34:
        /*00cc*/ 	.byte	0x04, 0x11
        /*00ce*/ 	.short	(.L_36 - .L_35)
	.align		4
.L_35:
        /*00d0*/ 	.word	index@($__internal_11_$__cuda_sm20_rcp_rn_f32_slowpath)
        /*00d4*/ 	.word	0x00000000


	//----- nvinfo : EIATTR_FRAME_SIZE
	.align		4
.L_36:
        /*00d8*/ 	.byte	0x04, 0x11
        /*00da*/ 	.short	(.L_38 - .L_37)
	.align		4
.L_37:
        /*00dc*/ 	.word	index@(vox_attn_q4_kv8_fp16_dyn)
        /*00e0*/ 	.word	0x00000000


	//----- nvinfo : EIATTR_REGCOUNT
	.align		4
.L_38:
        /*00e4*/ 	.byte	0x04, 0x2f
        /*00e6*/ 	.short	(.L_40 - .L_39)
	.align		4
.L_39:
        /*00e8*/ 	.word	index@(vox_attn_q4_kv8_f32_dyn)
        /*00ec*/ 	.word	0x00000020


	//----- nvinfo : EIATTR_FRAME_SIZE
	.align		4
.L_40:
        /*00f0*/ 	.byte	0x04, 0x11
        /*00f2*/ 	.short	(.L_42 - .L_41)
	.align		4
.L_41:
        /*00f4*/ 	.word	index@($__internal_10_$__cuda_sm20_rcp_rn_f32_slowpath)
        /*00f8*/ 	.word	0x00000000


	//----- nvinfo : EIATTR_FRAME_SIZE
	.align		4
.L_42:
        /*00fc*/ 	.byte	0x04, 0x11
        /*00fe*/ 	.short	(.L_44 - .L_43)
	.align		4
.L_43:
        /*0100*/ 	.word	index@(vox_attn_q4_kv8_f32_dyn)
        /*0104*/ 	.word	0x00000000


	//----- nvinfo : EIATTR_REGCOUNT
	.align		4
.L_44:
        /*0108*/ 	.byte	0x04, 0x2f
        /*010a*/ 	.short	(.L_46 - .L_45)
	.align		4
.L_45:
        /*010c*/ 	.word	index@(vox_attn_q4_kv8_fp16_dyn_v2)
        /*0110*/ 	.word	0x00000020


	//----- nvinfo : EIATTR_FRAME_SIZE
	.align		4
.L_46:
        /*0114*/ 	.byte	0x04, 0x11
        /*0116*/ 	.short	(.L_48 - .L_47)
	.align		4
.L_47:
        /*0118*/ 	.word	index@($__internal_9_$__cuda_sm20_rcp_rn_f32_slowpath)
        /*011c*/ 	.word	0x00000000


	//----- nvinfo : EIATTR_FRAME_SIZE
	.align		4
.L_48:
        /*0120*/ 	.byte	0x04, 0x11
        /*0122*/ 	.short	(.L_50 - .L_49)
	.align		4
.L_49:
        /*0124*/ 	.word	index@(vox_attn_q4_kv8_fp16_dyn_v2)
        /*0128*/ 	.word	0x00000000


	//----- nvinfo : EIATTR_REGCOUNT
	.align		4
.L_50:
        /*012c*/ 	.byte	0x04, 0x2f
        /*012e*/ 	.short	(.L_52 - .L_51)
	.align		4
.L_51:
        /*0130*/ 	.word	index@(vox_attn_q4_kv8_f32_dyn_v2)
        /*0134*/ 	.word	0x00000024


	//----- nvinfo : EIATTR_FRAME_SIZE
	.align		4
.L_52:
        /*0138*/ 	.byte	0x04, 0x11
        /*013a*/ 	.short	(.L_54 - .L_53)
	.align		4
.L_53:
        /*013c*/ 	.word	index@($__internal_8_$__cuda_sm20_rcp_rn_f32_slowpath)
        /*0140*/ 	.word	0x00000000


	//----- nvinfo : EIATTR_FRAME_SIZE
	.align		4
.L_54:
        /*0144*/ 	.byte	0x04, 0x11
        /*0146*/ 	.short	(.L_56 - .L_55)
	.align		4
.L_55:
        /*0148*/ 	.word	index@(vox_attn_q4_kv8_f32_dyn_v2)
        /*014c*/ 	.word	0x00000000


	//----- nvinfo : EIATTR_REGCOUNT
	.align		4
.L_56:
        /*0150*/ 	.byte	0x04, 0x2f
        /*0152*/ 	.short	(.L_58 - .L_57)
	.align		4
.L_57:
        /*0154*/ 	.word	index@(vox_attn_q4_kv8_fp16_v3_partial)
        /*0158*/ 	.word	0x00000020


	//----- nvinfo : EIATTR_FRAME_SIZE
	.align		4
.L_58:
        /*015c*/ 	.byte	0x04, 0x11
        /*015e*/ 	.short	(.L_60 - .L_59)
	.align		4
.L_59:
        /*0160*/ 	.word	index@(vox_attn_q4_kv8_fp16_v3_partial)
        /*0164*/ 	.word	0x00000000


	//----- nvinfo : EIATTR_REGCOUNT
	.align		4
.L_60:
        /*0168*/ 	.byte	0x04, 0x2f
        /*016a*/ 	.short	(.L_62 - .L_61)
	.align		4
.L_61:
        /*016c*/ 	.word	index@(vox_attn_q4_kv8_fp16_dyn_v3_partial)
        /*0170*/ 	.word	0x00000020


	//----- nvinfo : EIATTR_FRAME_SIZE
	.align		4
.L_62:
        /*0174*/ 	.byte	0x04, 0x11
        /*0176*/ 	.short	(.L_64 - .L_63)
	.align		4
.L_63:
        /*0178*/ 	.word	index@(vox_attn_q4_kv8_fp16_dyn_v3_partial)
        /*017c*/ 	.word	0x00000000


	//----- nvinfo : EIATTR_REGCOUNT
	.align		4
.L_64:
        /*0180*/ 	.byte	0x04, 0x2f
        /*0182*/ 	.short	(.L_66 - .L_65)
	.align		4
.L_65:
        /*0184*/ 	.word	index@(vox_attn_q4_kv8_fp16_v4_partial)
        /*0188*/ 	.word	0x00000028


	//----- nvinfo : EIATTR_FRAME_SIZE
	.align		4
.L_66:
        /*018c*/ 	.byte	0x04, 0x11
        /*018e*/ 	.short	(.L_68 - .L_67)
	.align		4
.L_67:
        /*0190*/ 	.word	index@(vox_attn_q4_kv8_fp16_v4_partial)
        /*0194*/ 	.word	0x00000000


	//----- nvinfo : EIATTR_REGCOUNT
	.align		4
.L_68:
        /*0198*/ 	.byte	0x04, 0x2f
        /*019a*/ 	.short	(.L_70 - .L_69)
	.align		4
.L_69:
        /*019c*/ 	.word	index@(vox_attn_q4_kv8_fp16_dyn_v4_partial)
        /*01a0*/ 	.word	0x00000028


	//----- nvinfo : EIATTR_FRAME_SIZE
	.align		4
.L_70:
        /*01a4*/ 	.byte	0x04, 0x11
        /*01a6*/ 	.short	(.L_72 - .L_71)
	.align		4
.L_71:
        /*01a8*/ 	.word	index@(vox_attn_q4_kv8_fp16_dyn_v4_partial)
        /*01ac*/ 	.word	0x00000000


	//----- nvinfo : EIATTR_REGCOUNT
	.align		4
.L_72:
        /*01b0*/ 	.byte	0x04, 0x2f
        /*01b2*/ 	.short	(.L_74 - .L_73)
	.align		4
.L_73:
        /*01b4*/ 	.word	index@(vox_attn_q4_kv8_fp16_v3_reduce)
        /*01b8*/ 	.word	0x00000025


	//----- nvinfo : EIATTR_FRAME_SIZE
	.align		4
.L_74:
        /*01bc*/ 	.byte	0x04, 0x11
        /*01be*/ 	.short	(.L_76 - .L_75)
	.align		4
.L_75:
        /*01c0*/ 	.word	index@($__internal_7_$__cuda_sm20_rcp_rn_f32_slowpath)
        /*01c4*/ 	.word	0x00000000


	//----- nvinfo : EIATTR_FRAME_SIZE
	.align		4
.L_76:
        /*01c8*/ 	.byte	0x04, 0x11
        /*01ca*/ 	.short	(.L_78 - .L_77)
	.align		4
.L_77:
        /*01cc*/ 	.word	index@(vox_attn_q4_kv8_fp16_v3_reduce)
        /*01d0*/ 	.word	0x00000000


	//----- nvinfo : EIATTR_REGCOUNT
	.align		4
.L_78:
        /*01d4*/ 	.byte	0x04, 0x2f
        /*01d6*/ 	.short	(.L_80 - .L_79)
	.align		4
.L_79:
        /*01d8*/ 	.word	index@(vox_causal_attn_f32)
        /*01dc*/ 	.word	0x00000020


	//----- nvinfo : EIATTR_FRAME_SIZE
	.align		4
.L_80:
        /*01e0*/ 	.byte	0x04, 0x11
        /*01e2*/ 	.short	(.L_82 - .L_81)
	.align		4
.L_81:
        /*01e4*/ 	.word	index@($__internal_6_$__cuda_sm20_rcp_rn_f32_slowpath)
        /*01e8*/ 	.word	0x00000000


	//----- nvinfo : EIATTR_FRAME_SIZE
	.align		4
.L_82:
        /*01ec*/ 	.byte	0x04, 0x11
        /*01ee*/ 	.short	(.L_84 - .L_83)
	.align		4
.L_83:
        /*01f0*/ 	.word	index@(vox_causal_attn_f32)
        /*01f4*/ 	.word	0x00000000


	//----- nvinfo : EIATTR_REGCOUNT
	.align		4
.L_84:
        /*01f8*/ 	.byte	0x04, 0x2f
        /*01fa*/ 	.short	(.L_86 - .L_85)
	.align		4
.L_85:
        /*01fc*/ 	.word	index@(vox_pack_heads_f32)
        /*0200*/ 	.word	0x00000010


	//----- nvinfo : EIATTR_FRAME_SIZE
	.align		4
.L_86:
        /*0204*/ 	.byte	0x04, 0x11
        /*0206*/ 	.short	(.L_88 - .L_87)
	.align		4
.L_87:
        /*0208*/ 	.word	index@(vox_pack_heads_f32)
        /*020c*/ 	.word	0x00000000


	//----- nvinfo : EIATTR_REGCOUNT
	.align		4
.L_88:
        /*0210*/ 	.byte	0x04, 0x2f
        /*0212*/ 	.short	(.L_90 - .L_89)
	.align		4
.L_89:
        /*0214*/ 	.word	index@(vox_unpack_heads_f32)
        /*0218*/ 	.word	0x00000010


	//----- nvinfo : EIATTR_FRAME_SIZE
	.align		4
.L_90:
        /*021c*/ 	.byte	0x04, 0x11
        /*021e*/ 	.short	(.L_92 - .L_91)
	.align		4
.L_91:
        /*0220*/ 	.word	index@(vox_unpack_heads_f32)
        /*0224*/ 	.word	0x00000000


	//----- nvinfo : EIATTR_REGCOUNT
	.align		4
.L_92:
        /*0228*/ 	.byte	0x04, 0x2f
        /*022a*/ 	.short	(.L_94 - .L_93)
	.align		4
.L_93:
        /*022c*/ 	.word	index@(vox_expand_kv_heads_f32)
        /*0230*/ 	.word	0x00000014


	//----- nvinfo : EIATTR_FRAME_SIZE
	.align		4
.L_94:
        /*0234*/ 	.byte	0x04, 0x11
        /*0236*/ 	.short	(.L_96 - .L_95)
	.align		4
.L_95:
        /*0238*/ 	.word	index@(vox_expand_kv_heads_f32)
        /*023c*/ 	.word	0x00000000


	//----- nvinfo : EIATTR_REGCOUNT
	.align		4
.L_96:
        /*0240*/ 	.byte	0x04, 0x2f
        /*0242*/ 	.short	(.L_98 - .L_97)
	.align		4
.L_97:
        /*0244*/ 	.word	index@(vox_rms_norm_f32)
        /*0248*/ 	.word	0x0000001a


	//----- nvinfo : EIATTR_FRAME_SIZE
	.align		4
.L_98:
        /*024c*/ 	.byte	0x04, 0x11
        /*024e*/ 	.short	(.L_100 - .L_99)
	.align		4
.L_99:
        /*0250*/ 	.word	index@($__internal_5_$__cuda_sm3x_div_rn_noftz_f32_slowpath)
        /*0254*/ 	.word	0x00000000


	//----- nvinfo : EIATTR_FRAME_SIZE
	.align		4
.L_100:
        /*0258*/ 	.byte	0x04, 0x11
        /*025a*/ 	.short	(.L_102 - .L_101)
	.align		4
.L_101:
        /*025c*/ 	.word	index@(vox_rms_norm_f32)
        /*0260*/ 	.word	0x00000000


	//----- nvinfo : EIATTR_REGCOUNT
	.align		4
.L_102:
        /*0264*/ 	.byte	0x04, 0x2f
        /*0266*/ 	.short	(.L_104 - .L_103)
	.align		4
.L_103:
        /*0268*/ 	.word	index@(vox_rms_norm_to_bf16)
        /*026c*/ 	.word	0x0000001a


	//----- nvinfo : EIATTR_FRAME_SIZE
	.align		4
.L_104:
        /*0270*/ 	.byte	0x04, 0x11
        /*0272*/ 	.short	(.L_106 - .L_105)
	.align		4
.L_105:
        /*0274*/ 	.word	index@($__internal_4_$__cuda_sm3x_div_rn_noftz_f32_slowpath)
        /*0278*/ 	.word	0x00000000


	//----- nvinfo : EIATTR_FRAME_SIZE
	.align		4
.L_106:
        /*027c*/ 	.byte	0x04, 0x11
        /*027e*/ 	.short	(.L_108 - .L_107)
	.align		4
.L_107:
        /*0280*/ 	.word	index@(vox_rms_norm_to_bf16)
        /*0284*/ 	.word	0x00000000


	//----- nvinfo : EIATTR_REGCOUNT
	.align		4
.L_108:
        /*0288*/ 	.byte	0x04, 0x2f
        /*028a*/ 	.short	(.L_110 - .L_109)
	.align		4
.L_109:
        /*028c*/ 	.word	index@(vox_rms_norm_to_bf16_ada)
        /*0290*/ 	.word	0x00000019


	//----- nvinfo : EIATTR_FRAME_SIZE
	.align		4
.L_110:
        /*0294*/ 	.byte	0x04, 0x11
        /*0296*/ 	.short	(.L_112 - .L_111)
	.align		4
.L_111:
        /*0298*/ 	.word	index@($__internal_3_$__cuda_sm3x_div_rn_noftz_f32_slowpath)
        /*029c*/ 	.word	0x00000000


	//----- nvinfo : EIATTR_FRAME_SIZE
	.align		4
.L_112:
        /*02a0*/ 	.byte	0x04, 0x11
        /*02a2*/ 	.short	(.L_114 - .L_113)
	.align		4
.L_113:
        /*02a4*/ 	.word	index@(vox_rms_norm_to_bf16_ada)
        /*02a8*/ 	.word	0x00000000


	//----- nvinfo : EIATTR_REGCOUNT
	.align		4
.L_114:
        /*02ac*/ 	.byte	0x04, 0x2f
        /*02ae*/ 	.short	(.L_116 - .L_115)
	.align		4
.L_115:
        /*02b0*/ 	.word	index@(vox_add_bias_f32)
        /*02b4*/ 	.word	0x0000000e


	//----- nvinfo : EIATTR_FRAME_SIZE
	.align		4
.L_116:
        /*02b8*/ 	.byte	0x04, 0x11
        /*02ba*/ 	.short	(.L_118 - .L_117)
	.align		4
.L_117:
        /*02bc*/ 	.word	index@(vox_add_bias_f32)
        /*02c0*/ 	.word	0x00000000


	//----- nvinfo : EIATTR_REGCOUNT
	.align		4
.L_118:
        /*02c4*/ 	.byte	0x04, 0x2f
        /*02c6*/ 	.short	(.L_120 - .L_119)
	.align		4
.L_119:
        /*02c8*/ 	.word	index@(vox_add_inplace_f32)
        /*02cc*/ 	.word	0x0000000a


	//----- nvinfo : EIATTR_FRAME_SIZE
	.align		4
.L_120:
        /*02d0*/ 	.byte	0x04, 0x11
        /*02d2*/ 	.short	(.L_122 - .L_121)
	.align		4
.L_121:
        /*02d4*/ 	.word	index@(vox_add_inplace_f32)
        /*02d8*/ 	.word	0x00000000


	//----- nvinfo : EIATTR_REGCOUNT
	.align		4
.L_122:
        /*02dc*/ 	.byte	0x04, 0x2f
        /*02de*/ 	.short	(.L_124 - .L_123)
	.align		4
.L_123:
        /*02e0*/ 	.word	index@(vox_mul_inplace_f32)
        /*02e4*/ 	.word	0x0000000a


	//----- nvinfo : EIATTR_FRAME_SIZE
	.align		4
.L_124:
        /*02e8*/ 	.byte	0x04, 0x11
        /*02ea*/ 	.short	(.L_126 - .L_125)
	.align		4
.L_125:
        /*02ec*/ 	.word	index@(vox_mul_inplace_f32)
        /*02f0*/ 	.word	0x00000000


	//----- nvinfo : EIATTR_REGCOUNT
	.align		4
.L_126:
        /*02f4*/ 	.byte	0x04, 0x2f
        /*02f6*/ 	.short	(.L_128 - .L_127)
	.align		4
.L_127:
        /*02f8*/ 	.word	index@(vox_mul_1p_inplace_f32)
        /*02fc*/ 	.word	0x0000000a


	//----- nvinfo : EIATTR_FRAME_SIZE
	.align		4
.L_128:
        /*0300*/ 	.byte	0x04, 0x11
        /*0302*/ 	.short	(.L_130 - .L_129)
	.align		4
.L_129:
        /*0304*/ 	.word	index@(vox_mul_1p_inplace_f32)
        /*0308*/ 	.word	0x00000000


	//----- nvinfo : EIATTR_REGCOUNT
	.align		4
.L_130:
        /*030c*/ 	.byte	0x04, 0x2f
        /*030e*/ 	.short	(.L_132 - .L_131)
	.align		4
.L_131:
        /*0310*/ 	.word	index@(vox_mul_1p_rows_inplace_f32)
        /*0314*/ 	.word	0x0000000e


	//----- nvinfo : EIATTR_FRAME_SIZE
	.align		4
.L_132:
        /*0318*/ 	.byte	0x04, 0x11
        /*031a*/ 	.short	(.L_134 - .L_133)
	.align		4
.L_133:
        /*031c*/ 	.word	index@(vox_mul_1p_rows_inplace_f32)
        /*0320*/ 	.word	0x00000000


	//----- nvinfo : EIATTR_REGCOUNT
	.align		4
.L_134:
        /*0324*/ 	.byte	0x04, 0x2f
        /*0326*/ 	.short	(.L_136 - .L_135)
	.align		4
.L_135:
        /*0328*/ 	.word	index@(vox_silu_inplace_f32)
        /*032c*/ 	.word	0x00000010


	//----- nvinfo : EIATTR_FRAME_SIZE
	.align		4
.L_136:
        /*0330*/ 	.byte	0x04, 0x11
        /*0332*/ 	.short	(.L_138 - .L_137)
	.align		4
.L_137:
        /*0334*/ 	.word	index@($__internal_2_$__cuda_sm3x_div_rn_noftz_f32_slowpath)
        /*0338*/ 	.word	0x00000000


	//----- nvinfo : EIATTR_FRAME_SIZE
	.align		4
.L_138:
        /*033c*/ 	.byte	0x04, 0x11
        /*033e*/ 	.short	(.L_140 - .L_139)
	.align		4
.L_139:
        /*0340*/ 	.word	index@(vox_silu_inplace_f32)
        /*0344*/ 	.word	0x00000000


	//----- nvinfo : EIATTR_REGCOUNT
	.align		4
.L_140:
        /*0348*/ 	.byte	0x04, 0x2f
        /*034a*/ 	.short	(.L_142 - .L_141)
	.align		4
.L_141:
        /*034c*/ 	.word	index@(vox_silu_mul_inplace_f32)
        /*0350*/ 	.word	0x00000012


	//----- nvinfo : EIATTR_FRAME_SIZE
	.align		4
.L_142:
        /*0354*/ 	.byte	0x04, 0x11
        /*0356*/ 	.short	(.L_144 - .L_143)
	.align		4
.L_143:
        /*0358*/ 	.word	index@($__internal_1_$__cuda_sm3x_div_rn_noftz_f32_slowpath)
        /*035c*/ 	.word	0x00000000


	//----- nvinfo : EIATTR_FRAME_SIZE
	.align		4
.L_144:
        /*0360*/ 	.byte	0x04, 0x11
        /*0362*/ 	.short	(.L_146 - .L_145)
	.align		4
.L_145:
        /*0364*/ 	.word	index@(vox_silu_mul_inplace_f32)
        /*0368*/ 	.word	0x00000000


	//----- nvinfo : EIATTR_REGCOUNT
	.align		4
.L_146:
        /*036c*/ 	.byte	0x04, 0x2f
        /*036e*/ 	.short	(.L_148 - .L_147)
	.align		4
.L_147:
        /*0370*/ 	.word	index@(vox_gelu_inplace_f32)
        /*0374*/ 	.word	0x0000000d


	//----- nvinfo : EIATTR_FRAME_SIZE
	.align		4
.L_148:
        /*0378*/ 	.byte	0x04, 0x11
        /*037a*/ 	.short	(.L_150 - .L_149)
	.align		4
.L_149:
        /*037c*/ 	.word	index@(vox_gelu_inplace_f32)
        /*0380*/ 	.word	0x00000000


	//----- nvinfo : EIATTR_REGCOUNT
	.align		4
.L_150:
        /*0384*/ 	.byte	0x04, 0x2f
        /*0386*/ 	.short	(.L_152 - .L_151)
	.align		4
.L_151:
        /*0388*/ 	.word	index@(vox_im2col_causal_k3_s1_mel_f32)
        /*038c*/ 	.word	0x0000000e


	//----- nvinfo : EIATTR_FRAME_SIZE
	.align		4
.L_152:
        /*0390*/ 	.byte	0x04, 0x11
        /*0392*/ 	.short	(.L_154 - .L_153)
	.align		4
.L_153:
        /*0394*/ 	.word	index@(vox_im2col_causal_k3_s1_mel_f32)
        /*0398*/ 	.word	0x00000000


	//----- nvinfo : EIATTR_REGCOUNT
	.align		4
.L_154:
        /*039c*/ 	.byte	0x04, 0x2f
        /*039e*/ 	.short	(.L_156 - .L_155)
	.align		4
.L_155:
        /*03a0*/ 	.word	index@(vox_im2col_causal_k3_s2_f32)
        /*03a4*/ 	.word	0x0000000e


	//----- nvinfo : EIATTR_FRAME_SIZE
	.align		4
.L_156:
        /*03a8*/ 	.byte	0x04, 0x11
        /*03aa*/ 	.short	(.L_158 - .L_157)
	.align		4
.L_157:
        /*03ac*/ 	.word	index@(vox_im2col_causal_k3_s2_f32)
        /*03b0*/ 	.word	0x00000000


	//----- nvinfo : EIATTR_REGCOUNT
	.align		4
.L_158:
        /*03b4*/ 	.byte	0x04, 0x2f
        /*03b6*/ 	.short	(.L_160 - .L_159)
	.align		4
.L_159:
        /*03b8*/ 	.word	index@(vox_add_bias_gelu_chfirst_f32)
        /*03bc*/ 	.word	0x0000000d


	//----- nvinfo : EIATTR_FRAME_SIZE
	.align		4
.L_160:
        /*03c0*/ 	.byte	0x04, 0x11
        /*03c2*/ 	.short	(.L_162 - .L_161)
	.align		4
.L_161:
        /*03c4*/ 	.word	index@(vox_add_bias_gelu_chfirst_f32)
        /*03c8*/ 	.word	0x00000000


	//----- nvinfo : EIATTR_REGCOUNT
	.align		4
.L_162:
        /*03cc*/ 	.byte	0x04, 0x2f
        /*03ce*/ 	.short	(.L_164 - .L_163)
	.align		4
.L_163:
        /*03d0*/ 	.word	index@(vox_chfirst_to_rowmajor_f32)
        /*03d4*/ 	.word	0x0000000e


	//----- nvinfo : EIATTR_FRAME_SIZE
	.align		4
.L_164:
        /*03d8*/ 	.byte	0x04, 0x11
        /*03da*/ 	.short	(.L_166 - .L_165)
	.align		4
.L_165:
        /*03dc*/ 	.word	index@(vox_chfirst_to_rowmajor_f32)
        /*03e0*/ 	.word	0x00000000


	//----- nvinfo : EIATTR_REGCOUNT
	.align		4
.L_166:
        /*03e4*/ 	.byte	0x04, 0x2f
        /*03e6*/ 	.short	(.L_168 - .L_167)
	.align		4
.L_167:
        /*03e8*/ 	.word	index@(vox_f32_to_bf16)
        /*03ec*/ 	.word	0x0000000a


	//----- nvinfo : EIATTR_FRAME_SIZE
	.align		4
.L_168:
        /*03f0*/ 	.byte	0x04, 0x11
        /*03f2*/ 	.short	(.L_170 - .L_169)
	.align		4
.L_169:
        /*03f4*/ 	.word	index@(vox_f32_to_bf16)
        /*03f8*/ 	.word	0x00000000


	//----- nvinfo : EIATTR_REGCOUNT
	.align		4
.L_170:
        /*03fc*/ 	.byte	0x04, 0x2f
        /*03fe*/ 	.short	(.L_172 - .L_171)
	.align		4
.L_171:
        /*0400*/ 	.word	index@(vox_f32_to_f16)
        /*0404*/ 	.word	0x0000000a


	//----- nvinfo : EIATTR_FRAME_SIZE
	.align		4
.L_172:
        /*0408*/ 	.byte	0x04, 0x11
        /*040a*/ 	.short	(.L_174 - .L_173)
	.align		4
.L_173:
        /*040c*/ 	.word	index@(vox_f32_to_f16)
        /*0410*/ 	.word	0x00000000


	//----- nvinfo : EIATTR_REGCOUNT
	.align		4
.L_174:
        /*0414*/ 	.byte	0x04, 0x2f
        /*0416*/ 	.short	(.L_176 - .L_175)
	.align		4
.L_175:
        /*0418*/ 	.word	index@(vox_apply_rope_f32)
        /*041c*/ 	.word	0x00000010


	//----- nvinfo : EIATTR_FRAME_SIZE
	.align		4
.L_176:
        /*0420*/ 	.byte	0x04, 0x11
        /*0422*/ 	.short	(.L_178 - .L_177)
	.align		4
.L_177:
        /*0424*/ 	.word	index@(vox_apply_rope_f32)
        /*0428*/ 	.word	0x00000000


	//----- nvinfo : EIATTR_REGCOUNT
	.align		4
.L_178:
        /*042c*/ 	.byte	0x04, 0x2f
        /*042e*/ 	.short	(.L_180 - .L_179)
	.align		4
.L_179:
        /*0430*/ 	.word	index@(vox_rope_freqs_1pos_f32)
        /*0434*/ 	.word	0x00000012


	//----- nvinfo : EIATTR_FRAME_SIZE
	.align		4
.L_180:
        /*0438*/ 	.byte	0x04, 0x11
        /*043a*/ 	.short	(.L_182 - .L_181)
	.align		4
.L_181:
        /*043c*/ 	.word	index@(vox_rope_freqs_1pos_f32)
        /*0440*/ 	.word	0x00000000


	//----- nvinfo : EIATTR_REGCOUNT
	.align		4
.L_182:
        /*0444*/ 	.byte	0x04, 0x2f
        /*0446*/ 	.short	(.L_184 - .L_183)
	.align		4
.L_183:
        /*0448*/ 	.word	index@(vox_step_embed_from_adapter_f32)
        /*044c*/ 	.word	0x0000000e


	//----- nvinfo : EIATTR_FRAME_SIZE
	.align		4
.L_184:
        /*0450*/ 	.byte	0x04, 0x11
        /*0452*/ 	.short	(.L_186 - .L_185)
	.align		4
.L_185:
        /*0454*/ 	.word	index@(vox_step_embed_from_adapter_f32)
        /*0458*/ 	.word	0x00000000


	//----- nvinfo : EIATTR_REGCOUNT
	.align		4
.L_186:
        /*045c*/ 	.byte	0x04, 0x2f
        /*045e*/ 	.short	(.L_188 - .L_187)
	.align		4
.L_187:
        /*0460*/ 	.word	index@(vox_downsample4_concat_f32)
        /*0464*/ 	.word	0x0000000e


	//----- nvinfo : EIATTR_FRAME_SIZE
	.align		4
.L_188:
        /*0468*/ 	.byte	0x04, 0x11
        /*046a*/ 	.short	(.L_190 - .L_189)
	.align		4
.L_189:
        /*046c*/ 	.word	index@(vox_downsample4_concat_f32)
        /*0470*/ 	.word	0x00000000


	//----- nvinfo : EIATTR_REGCOUNT
	.align		4
.L_190:
        /*0474*/ 	.byte	0x04, 0x2f
        /*0476*/ 	.short	(.L_192 - .L_191)
	.align		4
.L_191:
        /*0478*/ 	.word	index@(vox_argmax_f32)
        /*047c*/ 	.word	0x00000020


	//----- nvinfo : EIATTR_FRAME_SIZE
	.align		4
.L_192:
        /*0480*/ 	.byte	0x04, 0x11
        /*0482*/ 	.short	(.L_194 - .L_193)
	.align		4
.L_193:
        /*0484*/ 	.word	index@(vox_argmax_f32)
        /*0488*/ 	.word	0x00000000


	//----- nvinfo : EIATTR_REGCOUNT
	.align		4
.L_194:
        /*048c*/ 	.byte	0x04, 0x2f
        /*048e*/ 	.short	(.L_196 - .L_195)
	.align		4
.L_195:
        /*0490*/ 	.word	index@(vox_logits_best_init_u64)
        /*0494*/ 	.word	0x00000006


	//----- nvinfo : EIATTR_FRAME_SIZE
	.align		4
.L_196:
        /*0498*/ 	.byte	0x04, 0x11
        /*049a*/ 	.short	(.L_198 - .L_197)
	.align		4
.L_197:
        /*049c*/ 	.word	index@(vox_logits_best_init_u64)
        /*04a0*/ 	.word	0x00000000


	//----- nvinfo : EIATTR_REGCOUNT
	.align		4
.L_198:
        /*04a4*/ 	.byte	0x04, 0x2f
        /*04a6*/ 	.short	(.L_200 - .L_199)
	.align		4
.L_199:
        /*04a8*/ 	.word	index@(vox_logits_best_bf16_top1)
        /*04ac*/ 	.word	0x0000001f


	//----- nvinfo : EIATTR_FRAME_SIZE
	.align		4
.L_200:
        /*04b0*/ 	.byte	0x04, 0x11
        /*04b2*/ 	.short	(.L_202 - .L_201)
	.align		4
.L_201:
        /*04b4*/ 	.word	index@(vox_logits_best_bf16_top1)
        /*04b8*/ 	.word	0x00000000


	//----- nvinfo : EIATTR_REGCOUNT
	.align		4
.L_202:
        /*04bc*/ 	.byte	0x04, 0x2f
        /*04be*/ 	.short	(.L_204 - .L_203)
	.align		4
.L_203:
        /*04c0*/ 	.word	index@(vox_logits_best_unpack_u64)
        /*04c4*/ 	.word	0x0000000a


	//----- nvinfo : EIATTR_FRAME_SIZE
	.align		4
.L_204:
        /*04c8*/ 	.byte	0x04, 0x11
        /*04ca*/ 	.short	(.L_206 - .L_205)
	.align		4
.L_205:
        /*04cc*/ 	.word	index@(vox_logits_best_unpack_u64)
        /*04d0*/ 	.word	0x00000000


	//----- nvinfo : EIATTR_REGCOUNT
	.align		4
.L_206:
        /*04d4*/ 	.byte	0x04, 0x2f
        /*04d6*/ 	.short	(.L_208 - .L_207)
	.align		4
.L_207:
        /*04d8*/ 	.word	index@(vox_masked_softmax_causal_inplace_f32)
        /*04dc*/ 	.word	0x0000001d


	//----- nvinfo : EIATTR_FRAME_SIZE
	.align		4
.L_208:
        /*04e0*/ 	.byte	0x04, 0x11
        /*04e2*/ 	.short	(.L_210 - .L_209)
	.align		4
.L_209:
        /*04e4*/ 	.word	index@($__internal_0_$__cuda_sm20_rcp_rn_f32_slowpath)
        /*04e8*/ 	.word	0x00000000


	//----- nvinfo : EIATTR_FRAME_SIZE
	.align		4
.L_210:
        /*04ec*/ 	.byte	0x04, 0x11
        /*04ee*/ 	.short	(.L_212 - .L_211)
	.align		4
.L_211:
        /*04f0*/ 	.word	index@(vox_masked_softmax_causal_inplace_f32)
        /*04f4*/ 	.word	0x00000000


	//----- nvinfo : EIATTR_MIN_STACK_SIZE
	.align		4
.L_212:
        /*04f8*/ 	.byte	0x04, 0x12
        /*04fa*/ 	.short	(.L_214 - .L_213)
	.align		4
.L_213:
        /*04fc*/ 	.word	index@(vox_masked_softmax_causal_inplace_f32)
        /*0500*/ 	.word	0x00000000


	//----- nvinfo : EIATTR_MIN_STACK_SIZE
	.align		4
.L_214:
        /*0504*/ 	.byte	0x04, 0x12
        /*0506*/ 	.short	(.L_216 - .L_215)
	.align		4
.L_215:
        /*0508*/ 	.word	index@(vox_logits_best_unpack_u64)
        /*050c*/ 	.word	0x00000000


	//----- nvinfo : EIATTR_MIN_STACK_SIZE
	.align		4
.L_216:
        /*0510*/ 	.byte	0x04, 0x12
        /*0512*/ 	.short	(.L_218 - .L_217)
	.align		4
.L_217:
        /*0514*/ 	.word	index@(vox_logits_best_bf16_top1)
        /*0518*/ 	.word	0x00000000


	//----- nvinfo : EIATTR_MIN_STACK_SIZE
	.align		4
.L_218:
        /*051c*/ 	.byte	0x04, 0x12
        /*051e*/ 	.short	(.L_220 - .L_219)
	.align		4
.L_219:
        /*0520*/ 	.word	index@(vox_logits_best_init_u64)
        /*0524*/ 	.word	0x00000000


	//----- nvinfo : EIATTR_MIN_STACK_SIZE
	.align		4
.L_220:
        /*0528*/ 	.byte	0x04, 0x12
        /*052a*/ 	.short	(.L_222 - .L_221)
	.align		4
.L_221:
        /*052c*/ 	.word	index@(vox_argmax_f32)
        /*0530*/ 	.word	0x00000000


	//----- nvinfo : EIATTR_MIN_STACK_SIZE
	.align		4
.L_222:
        /*0534*/ 	.byte	0x04, 0x12
        /*0536*/ 	.short	(.L_224 - .L_223)
	.align		4
.L_223:
        /*0538*/ 	.word	index@(vox_downsample4_concat_f32)
        /*053c*/ 	.word	0x00000000


	//----- nvinfo : EIATTR_MIN_STACK_SIZE
	.align		4
.L_224:
        /*0540*/ 	.byte	0x04, 0x12
        /*0542*/ 	.short	(.L_226 - .L_225)
	.align		4
.L_225:
        /*0544*/ 	.word	index@(vox_step_embed_from_adapter_f32)
        /*0548*/ 	.word	0x00000000


	//----- nvinfo : EIATTR_MIN_STACK_SIZE
	.align		4
.L_226:
        /*054c*/ 	.byte	0x04, 0x12
        /*054e*/ 	.short	(.L_228 - .L_227)
	.align		4
.L_227:
        /*0550*/ 	.word	index@(vox_rope_freqs_1pos_f32)
        /*0554*/ 	.word	0x00000000


	//----- nvinfo : EIATTR_MIN_STACK_SIZE
	.align		4
.L_228:
        /*0558*/ 	.byte	0x04, 0x12
        /*055a*/ 	.short	(.L_230 - .L_229)
	.align		4
.L_229:
        /*055c*/ 	.word	index@(vox_apply_rope_f32)
        /*0560*/ 	.word	0x00000000


	//----- nvinfo : EIATTR_MIN_STACK_SIZE
	.align		4
.L_230:
        /*0564*/ 	.byte	0x04, 0x12
        /*0566*/ 	.short	(.L_232 - .L_231)
	.align		4
.L_231:
        /*0568*/ 	.word	index@(vox_f32_to_f16)
        /*056c*/ 	.word	0x00000000


	//----- nvinfo : EIATTR_MIN_STACK_SIZE
	.align		4
.L_232:
        /*0570*/ 	.byte	0x04, 0x12
        /*0572*/ 	.short	(.L_234 - .L_233)
	.align		4
.L_233:
        /*0574*/ 	.word	index@(vox_f32_to_bf16)
        /*0578*/ 	.word	0x00000000


	//----- nvinfo : EIATTR_MIN_STACK_SIZE
	.align		4
.L_234:
        /*057c*/ 	.byte	0x04, 0x12
        /*057e*/ 	.short	(.L_236 - .L_235)
	.align		4
.L_235:
        /*0580*/ 	.word	index@(vox_chfirst_to_rowmajor_f32)
        /*0584*/ 	.word	0x00000000


	//----- nvinfo : EIATTR_MIN_STACK_SIZE
	.align		4
.L_236:
        /*0588*/ 	.byte	0x04, 0x12
        /*058a*/ 	.short	(.L_238 - .L_237)
	.align		4
.L_237:
        /*058c*/ 	.word	index@(vox_add_bias_gelu_chfirst_f32)
        /*0590*/ 	.word	0x00000000


	//----- nvinfo : EIATTR_MIN_STACK_SIZE
	.align		4
.L_238:
        /*0594*/ 	.byte	0x04, 0x12
        /*0596*/ 	.short	(.L_240 - .L_239)
	.align		4
.L_239:
        /*0598*/ 	.word	index@(vox_im2col_causal_k3_s2_f32)
        /*059c*/ 	.word	0x00000000


	//----- nvinfo : EIATTR_MIN_STACK_SIZE
	.align		4
.L_240:
        /*05a0*/ 	.byte	0x04, 0x12
        /*05a2*/ 	.short	(.L_242 - .L_241)
	.align		4
.L_241:
        /*05a4*/ 	.word	index@(vox_im2col_causal_k3_s1_mel_f32)
        /*05a8*/ 	.word	0x00000000


	//----- nvinfo : EIATTR_MIN_STACK_SIZE
	.align		4
.L_242:
        /*05ac*/ 	.byte	0x04, 0x12
        /*05ae*/ 	.short	(.L_244 - .L_243)
	.align		4
.L_243:
        /*05b0*/ 	.word	index@(vox_gelu_inplace_f32)
        /*05b4*/ 	.word	0x00000000


	//----- nvinfo : EIATTR_MIN_STACK_SIZE
	.align		4
.L_244:
        /*05b8*/ 	.byte	0x04, 0x12
        /*05ba*/ 	.short	(.L_246 - .L_245)
	.align		4
.L_245:
        /*05bc*/ 	.word	index@(vox_silu_mul_inplace_f32)
        /*05c0*/ 	.word	0x00000000


	//----- nvinfo : EIATTR_MIN_STACK_SIZE
	.align		4
.L_246:
        /*05c4*/ 	.byte	0x04, 0x12
        /*05c6*/ 	.short	(.L_248 - .L_247)
	.align		4
.L_247:
        /*05c8*/ 	.word	index@(vox_silu_inplace_f32)
        /*05cc*/ 	.word	0x00000000


	//----- nvinfo : EIATTR_MIN_STACK_SIZE
	.align		4
.L_248:
        /*05d0*/ 	.byte	0x04, 0x12
        /*05d2*/ 	.short	(.L_250 - .L_249)
	.align		4
.L_249:
        /*05d4*/ 	.word	index@(vox_mul_1p_rows_inplace_f32)
        /*05d8*/ 	.word	0x00000000


	//----- nvinfo : EIATTR_MIN_STACK_SIZE
	.align		4
.L_250:
        /*05dc*/ 	.byte	0x04, 0x12
        /*05de*/ 	.short	(.L_252 - .L_251)
	.align		4
.L_251:
        /*05e0*/ 	.word	index@(vox_mul_1p_inplace_f32)
        /*05e4*/ 	.word	0x00000000


	//----- nvinfo : EIATTR_MIN_STACK_SIZE
	.align		4
.L_252:
        /*05e8*/ 	.byte	0x04, 0x12
        /*05ea*/ 	.short	(.L_254 - .L_253)
	.align		4
.L_253:
        /*05ec*/ 	.word	index@(vox_mul_inplace_f32)
        /*05f0*/ 	.word	0x00000000


	//----- nvinfo : EIATTR_MIN_STACK_SIZE
	.align		4
.L_254:
        /*05f4*/ 	.byte	0x04, 0x12
        /*05f6*/ 	.short	(.L_256 - .L_255)
	.align		4
.L_255:
        /*05f8*/ 	.word	index@(vox_add_inplace_f32)
        /*05fc*/ 	.word	0x00000000


	//----- nvinfo : EIATTR_MIN_STACK_SIZE
	.align		4
.L_256:
        /*0600*/ 	.byte	0x04, 0x12
        /*0602*/ 	.short	(.L_258 - .L_257)
	.align		4
.L_257:
        /*0604*/ 	.word	index@(vox_add_bias_f32)
        /*0608*/ 	.word	0x00000000


	//----- nvinfo : EIATTR_MIN_STACK_SIZE
	.align		4
.L_258:
        /*060c*/ 	.byte	0x04, 0x12
        /*060e*/ 	.short	(.L_260 - .L_259)
	.align		4
.L_259:
        /*0610*/ 	.word	index@(vox_rms_norm_to_bf16_ada)
        /*0614*/ 	.word	0x00000000


	//----- nvinfo : EIATTR_MIN_STACK_SIZE
	.align		4
.L_260:
        /*0618*/ 	.byte	0x04, 0x12
        /*061a*/ 	.short	(.L_262 - .L_261)
	.align		4
.L_261:
        /*061c*/ 	.word	index@(vox_rms_norm_to_bf16)
        /*0620*/ 	.word	0x00000000


	//----- nvinfo : EIATTR_MIN_STACK_SIZE
	.align		4
.L_262:
        /*0624*/ 	.byte	0x04, 0x12
        /*0626*/ 	.short	(.L_264 - .L_263)
	.align		4
.L_263:
        /*0628*/ 	.word	index@(vox_rms_norm_f32)
        /*062c*/ 	.word	0x00000000


	//----- nvinfo : EIATTR_MIN_STACK_SIZE
	.align		4
.L_264:
        /*0630*/ 	.byte	0x04, 0x12
        /*0632*/ 	.short	(.L_266 - .L_265)
	.align		4
.L_265:
        /*0634*/ 	.word	index@(vox_expand_kv_heads_f32)
        /*0638*/ 	.word	0x00000000


	//----- nvinfo : EIATTR_MIN_STACK_SIZE
	.align		4
.L_266:
        /*063c*/ 	.byte	0x04, 0x12
        /*063e*/ 	.short	(.L_268 - .L_267)
	.align		4
.L_267:
        /*0640*/ 	.word	index@(vox_unpack_heads_f32)
        /*0644*/ 	.word	0x00000000


	//----- nvinfo : EIATTR_MIN_STACK_SIZE
	.align		4
.L_268:
        /*0648*/ 	.byte	0x04, 0x12
        /*064a*/ 	.short	(.L_270 - .L_269)
	.align		4
.L_269:
        /*064c*/ 	.word	index@(vox_pack_heads_f32)
        /*0650*/ 	.word	0x00000000


	//----- nvinfo : EIATTR_MIN_STACK_SIZE
	.align		4
.L_270:
        /*0654*/ 	.byte	0x04, 0x12
        /*0656*/ 	.short	(.L_272 - .L_271)
	.align		4
.L_271:
        /*0658*/ 	.word	index@(vox_causal_attn_f32)
        /*065c*/ 	.word	0x00000000


	//----- nvinfo : EIATTR_MIN_STACK_SIZE
	.align		4
.L_272:
        /*0660*/ 	.byte	0x04, 0x12
        /*0662*/ 	.short	(.L_274 - .L_273)
	.align		4
.L_273:
        /*0664*/ 	.word	index@(vox_attn_q4_kv8_fp16_v3_reduce)
        /*0668*/ 	.word	0x00000000


	//----- nvinfo : EIATTR_MIN_STACK_SIZE
	.align		4
.L_274:
        /*066c*/ 	.byte	0x04, 0x12
        /*066e*/ 	.short	(.L_276 - .L_275)
	.align		4
.L_275:
        /*0670*/ 	.word	index@(vox_attn_q4_kv8_fp16_dyn_v4_partial)
        /*0674*/ 	.word	0x00000000


	//----- nvinfo : EIATTR_MIN_STACK_SIZE
	.align		4
.L_276:
        /*0678*/ 	.byte	0x04, 0x12
        /*067a*/ 	.short	(.L_278 - .L_277)
	.align		4
.L_277:
        /*067c*/ 	.word	index@(vox_attn_q4_kv8_fp16_v4_partial)
        /*0680*/ 	.word	0x00000000


	//----- nvinfo : EIATTR_MIN_STACK_SIZE
	.align		4
.L_278:
        /*0684*/ 	.byte	0x04, 0x12
        /*0686*/ 	.short	(.L_280 - .L_279)
	.align		4
.L_279:
        /*0688*/ 	.word	index@(vox_attn_q4_kv8_fp16_dyn_v3_partial)
        /*068c*/ 	.word	0x00000000


	//----- nvinfo : EIATTR_MIN_STACK_SIZE
	.align		4
.L_280:
        /*0690*/ 	.byte	0x04, 0x12
        /*0692*/ 	.short	(.L_282 - .L_281)
	.align		4
.L_281:
        /*0694*/ 	.word	index@(vox_attn_q4_kv8_fp16_v3_partial)
        /*0698*/ 	.word	0x00000000


	//----- nvinfo : EIATTR_MIN_STACK_SIZE
	.align		4
.L_282:
        /*069c*/ 	.byte	0x04, 0x12
        /*069e*/ 	.short	(.L_284 - .L_283)
	.align		4
.L_283:
        /*06a0*/ 	.word	index@(vox_attn_q4_kv8_f32_dyn_v2)
        /*06a4*/ 	.word	0x00000000


	//----- nvinfo : EIATTR_MIN_STACK_SIZE
	.align		4
.L_284:
        /*06a8*/ 	.byte	0x04, 0x12
        /*06aa*/ 	.short	(.L_286 - .L_285)
	.align		4
.L_285:
        /*06ac*/ 	.word	index@(vox_attn_q4_kv8_fp16_dyn_v2)
        /*06b0*/ 	.word	0x00000000


	//----- nvinfo : EIATTR_MIN_STACK_SIZE
	.align		4
.L_286:
        /*06b4*/ 	.byte	0x04, 0x12
        /*06b6*/ 	.short	(.L_288 - .L_287)
	.align		4
.L_287:
        /*06b8*/ 	.word	index@(vox_attn_q4_kv8_f32_dyn)
        /*06bc*/ 	.word	0x00000000


	//----- nvinfo : EIATTR_MIN_STACK_SIZE
	.align		4
.L_288:
        /*06c0*/ 	.byte	0x04, 0x12
        /*06c2*/ 	.short	(.L_290 - .L_289)
	.align		4
.L_289:
        /*06c4*/ 	.word	index@(vox_attn_q4_kv8_fp16_dyn)
        /*06c8*/ 	.word	0x00000000


	//----- nvinfo : EIATTR_MIN_STACK_SIZE
	.align		4
.L_290:
        /*06cc*/ 	.byte	0x04, 0x12
        /*06ce*/ 	.short	(.L_292 - .L_291)
	.align		4
.L_291:
        /*06d0*/ 	.word	index@(vox_kv_append_f32_dyn)
        /*06d4*/ 	.word	0x00000000


	//----- nvinfo : EIATTR_MIN_STACK_SIZE
	.align		4
.L_292:
        /*06d8*/ 	.byte	0x04, 0x12
        /*06da*/ 	.short	(.L_294 - .L_293)
	.align		4
.L_293:
        /*06dc*/ 	.word	index@(vox_kv_append_fp16_dyn)
        /*06e0*/ 	.word	0x00000000


	//----- nvinfo : EIATTR_MIN_STACK_SIZE
	.align		4
.L_294:
        /*06e4*/ 	.byte	0x04, 0x12
        /*06e6*/ 	.short	(.L_296 - .L_295)
	.align		4
.L_295:
        /*06e8*/ 	.word	index@(vox_attn_q4_kv8_f32_v2)
        /*06ec*/ 	.word	0x00000000


	//----- nvinfo : EIATTR_MIN_STACK_SIZE
	.align		4
.L_296:
        /*06f0*/ 	.byte	0x04, 0x12
        /*06f2*/ 	.short	(.L_298 - .L_297)
	.align		4
.L_297:
        /*06f4*/ 	.word	index@(vox_attn_q4_kv8_fp16_v2)
        /*06f8*/ 	.word	0x00000000


	//----- nvinfo : EIATTR_MIN_STACK_SIZE
	.align		4
.L_298:
        /*06fc*/ 	.byte	0x04, 0x12
        /*06fe*/ 	.short	(.L_300 - .L_299)
	.align		4
.L_299:
        /*0700*/ 	.word	index@(vox_attn_q4_kv8_f32)
        /*0704*/ 	.word	0x00000000


	//----- nvinfo : EIATTR_MIN_STACK_SIZE
	.align		4
.L_300:
        /*0708*/ 	.byte	0x04, 0x12
        /*070a*/ 	.short	(.L_302 - .L_301)
	.align		4
.L_301:
        /*070c*/ 	.word	index@(vox_attn_q4_kv8_fp16)
        /*0710*/ 	.word	0x00000000
.L_302:


//--------------------- .nv.compat                --------------------------
	.section	.nv.compat,"",@"SHT_CUDA_COMPAT_INFO"
	.align	4
        /*0000*/ 	.byte	0x02, 0x09, 0x00, 0x00, 0x02, 0x02, 0x01, 0x00, 0x02, 0x05, 0x05, 0x00, 0x03, 0x07, 0x01, 0x01
        /*0010*/ 	.byte	0x02, 0x03, 0x00, 0x00, 0x02, 0x06, 0x01, 0x00, 0x04, 0x0b, 0x08, 0x00, 0x01, 0x00, 0x00, 0x00
        /*0020*/ 	.byte	0x00, 0x00, 0x00, 0x00


//--------------------- .nv.info.vox_masked_softmax_causal_inplace_f32 --------------------------
	.section	.nv.info.vox_masked_softmax_causal_inplace_f32,"",@"SHT_CUDA_INFO"
	.sectionflags	@""
	.align	4


	//----- nvinfo : EIATTR_CUDA_API_VERSION
	.align		4
        /*0000*/ 	.byte	0x04, 0x37
        /*0002*/ 	.short	(.L_304 - .L_303)
.L_303:
        /*0004*/ 	.word	0x00000082


	//----- nvinfo : EIATTR_KPARAM_INFO
	.align		4
.L_304:
        /*0008*/ 	.byte	0x04, 0x17
        /*000a*/ 	.short	(.L_306 - .L_305)
.L_305:
        /*000c*/ 	.word	0x00000000
        /*0010*/ 	.short	0x0004
        /*0012*/ 	.short	0x0014
        /*0014*/ 	.byte	0x00, 0xf0, 0x11, 0x00


	//----- nvinfo : EIATTR_KPARAM_INFO
	.align		4
.L_306:
        /*0018*/ 	.byte	0x04, 0x17
        /*001a*/ 	.short	(.L_308 - .L_307)
.L_307:
        /*001c*/ 	.word	0x00000000
        /*0020*/ 	.short	0x0003
        /*0022*/ 	.short	0x0010
        /*0024*/ 	.byte	0x00, 0xf0, 0x11, 0x00


	//----- nvinfo : EIATTR_KPARAM_INFO
	.align		4
.L_308:
        /*0028*/ 	.byte	0x04, 0x17
        /*002a*/ 	.short	(.L_310 - .L_309)
.L_309:
        /*002c*/ 	.word	0x00000000
        /*0030*/ 	.short	0x0002
        /*0032*/ 	.short	0x000c
        /*0034*/ 	.byte	0x00, 0xf0, 0x11, 0x00


	//----- nvinfo : EIATTR_KPARAM_INFO
	.align		4
.L_310:
        /*0038*/ 	.byte	0x04, 0x17
        /*003a*/ 	.short	(.L_312 - .L_311)
.L_311:
        /*003c*/ 	.word	0x00000000
        /*0040*/ 	.short	0x0001
        /*0042*/ 	.short	0x0008
        /*0044*/ 	.byte	0x00, 0xf0, 0x11, 0x00


	//----- nvinfo : EIATTR_KPARAM_INFO
	.align		4
.L_312:
        /*0048*/ 	.byte	0x04, 0x17
        /*004a*/ 	.short	(.L_314 - .L_313)
.L_313:
        /*004c*/ 	.word	0x00000000
        /*0050*/ 	.short	0x0000
        /*0052*/ 	.short	0x0000
        /*0054*/ 	.byte	0x00, 0xf5, 0x21, 0x00


	//----- nvinfo : EIATTR_SPARSE_MMA_MASK
	.align		4
.L_314:
        /*0058*/ 	.byte	0x03, 0x50
        /*005a*/ 	.short	0x0000


	//----- nvinfo : EIATTR_MAXREG_COUNT
	.align		4
        /*005c*/ 	.byte	0x03, 0x1b
        /*005e*/ 	.short	0x00ff


	//----- nvinfo : EIATTR_NUM_BARRIERS
	.align		4
        /*0060*/ 	.byte	0x02, 0x4c
        /*0062*/ 	.byte	0x01
	.zero		1


	//----- nvinfo : EIATTR_MERCURY_ISA_VERSION
	.align		4
        /*0064*/ 	.byte	0x03, 0x5f
        /*0066*/ 	.short	0x0101


	//----- nvinfo : EIATTR_COOP_GROUP_MASK_REGIDS
	.align		4
        /*0068*/ 	.byte	0x04, 0x29
        /*006a*/ 	.short	(.L_316 - .L_315)


	//   ....[0]....
.L_315:
        /*006c*/ 	.word	0xffffffff


	//   ....[1]....
        /*0070*/ 	.word	0xffffffff


	//   ....[2]....
        /*0074*/ 	.word	0xffffffff


	//   ....[3]....
        /*0078*/ 	.word	0xffffffff


	//   ....[4]....
        /*007c*/ 	.word	0xffffffff


	//   ....[5]....
        /*0080*/ 	.word	0xffffffff


	//   ....[6]....
        /*0084*/ 	.word	0xffffffff


	//   ....[7]....
        /*0088*/ 	.word	0xffffffff


	//   ....[8]....
        /*008c*/ 	.word	0xffffffff


	//   ....[9]....
        /*0090*/ 	.word	0xffffffff


	//   ....[10]....
        /*0094*/ 	.word	0xffffffff


	//   ....[11]....
        /*0098*/ 	.word	0xffffffff


	//   ....[12]....
        /*009c*/ 	.word	0xffffffff


	//   ....[13]....
        /*00a0*/ 	.word	0xffffffff


	//   ....[14]....
        /*00a4*/ 	.word	0xffffffff


	//   ....[15]....
        /*00a8*/ 	.word	0xffffffff


	//   ....[16]....
        /*00ac*/ 	.word	0xffffffff


	//   ....[17]....
        /*00b0*/ 	.word	0xffffffff


	//   ....[18]....
        /*00b4*/ 	.word	0xffffffff


	//   ....[19]....
        /*00b8*/ 	.word	0xffffffff


	//   ....[20]....
        /*00bc*/ 	.word	0x05000011


	//   ....[21]....
        /*00c0*/ 	.word	0x05000011


	//   ....[22]....
        /*00c4*/ 	.word	0x05000011


	//   ....[23]....
        /*00c8*/ 	.word	0x05000011


	//   ....[24]....
        /*00cc*/ 	.word	0x05000011


	//   ....[25]....
        /*00d0*/ 	.word	0x05000011


	//   ....[26]....
        /*00d4*/ 	.word	0x05000011


	//   ....[27]....
        /*00d8*/ 	.word	0x05000011


	//   ....[28]....
        /*00dc*/ 	.word	0x05000011


	//   ....[29]....
        /*00e0*/ 	.word	0x05000011


	//----- nvinfo : EIATTR_COOP_GROUP_INSTR_OFFSETS
	.align		4
.L_316:
        /*00e4*/ 	.byte	0x04, 0x28
        /*00e6*/ 	.short	(.L_318 - .L_317)


	//   ....[0]....
.L_317:
        /*00e8*/ 	.word	0x00000730


	//   ....[1]....
        /*00ec*/ 	.word	0x000007a0


	//   ....[2]....
        /*00f0*/ 	.word	0x000007d0


	//   ....[3]....
        /*00f4*/ 	.word	0x00000800


	//   ....[4]....
        /*00f8*/ 	.word	0x00000850


	//   ....[5]....
        /*00fc*/ 	.word	0x00000950


	//   ....[6]....
        /*0100*/ 	.word	0x00000980


	//   ....[7]....
        /*0104*/ 	.word	0x000009b0


	//   ....[8]....
        /*0108*/ 	.word	0x000009e0


	//   ....[9]....
        /*010c*/ 	.word	0x00000a10


	//   ....[10]....
        /*0110*/ 	.word	0x00001130


	//   ....[11]....
        /*0114*/ 	.word	0x00001170


	//   ....[12]....
        /*0118*/ 	.word	0x00001190


	//   ....[13]....
        /*011c*/ 	.word	0x000011b0


	//   ....[14]....
        /*0120*/ 	.word	0x000011d0


	//   ....[15]....
        /*0124*/ 	.word	0x000012a0


	//   ....[16]....
        /*0128*/ 	.word	0x000012c0


	//   ....[17]....
        /*012c*/ 	.word	0x000012e0


	//   ....[18]....
        /*0130*/ 	.word	0x00001300


	//   ....[19]....
        /*0134*/ 	.word	0x00001320


	//   ....[20]....
        /*0138*/ 	.word	0x00001d50


	//   ....[21]....
        /*013c*/ 	.word	0x00001dd0


	//   ....[22]....
        /*0140*/ 	.word	0x00001e50


	//   ....[23]....
        /*0144*/ 	.word	0x00001ed0


	//   ....[24]....
        /*0148*/ 	.word	0x00001f50


	//   ....[25]....
        /*014c*/ 	.word	0x00001fd0


	//   ....[26]....
        /*0150*/ 	.word	0x00002040


	//   ....[27]....
        /*0154*/ 	.word	0x000020b0


	//   ....[28]....
        /*0158*/ 	.word	0x00002120


	//   ....[29]....
        /*015c*/ 	.word	0x00002190


	//----- nvinfo : EIATTR_VRC_CTA_INIT_COUNT
	.align		4
.L_318:
        /*0160*/ 	.byte	0x02, 0x4a
	.zero		1
	.zero		1


	//----- nvinfo : EIATTR_EXIT_INSTR_OFFSETS
	.align		4
        /*0164*/ 	.byte	0x04, 0x1c
        /*0166*/ 	.short	(.L_320 - .L_319)


	//   ....[0]....
.L_319:
        /*0168*/ 	.word	0x00000040


	//   ....[1]....
        /*016c*/ 	.word	0x000014b0


	//   ....[2]....
        /*0170*/ 	.word	0x000018c0


	//   ....[3]....
        /*0174*/ 	.word	0x00001cf0


	//----- nvinfo : EIATTR_CRS_STACK_SIZE
	.align		4
.L_320:
        /*0178*/ 	.byte	0x04, 0x1e
        /*017a*/ 	.short	(.L_322 - .L_321)
.L_321:
        /*017c*/ 	.word	0x00000000


	//----- nvinfo : EIATTR_CBANK_PARAM_SIZE
	.align		4
.L_322:
        /*0180*/ 	.byte	0x03, 0x19
        /*0182*/ 	.short	0x0018


	//----- nvinfo : EIATTR_PARAM_CBANK
	.align		4
        /*0184*/ 	.byte	0x04, 0x0a
        /*0186*/ 	.short	(.L_324 - .L_323)
	.align		4
.L_323:
        /*0188*/ 	.word	index@(.nv.constant0.vox_masked_softmax_causal_inplace_f32)
        /*018c*/ 	.short	0x0380
        /*018e*/ 	.short	0x0018


	//----- nvinfo : EIATTR_SW_WAR
	.align		4
.L_324:
        /*0190*/ 	.byte	0x04, 0x36
        /*0192*/ 	.short	(.L_326 - .L_325)
.L_325:
        /*0194*/ 	.word	0x00000008
.L_326:


//--------------------- .nv.info.vox_logits_best_unpack_u64 --------------------------
	.section	.nv.info.vox_logits_best_unpack_u64,"",@"SHT_CUDA_INFO"
	.sectionflags	@""
	.align	4


	//----- nvinfo : EIATTR_CUDA_API_VERSION
	.align		4
        /*0000*/ 	.byte	0x04, 0x37
        /*0002*/ 	.short	(.L_328 - .L_327)
.L_327:
        /*0004*/ 	.word	0x00000082


	//----- nvinfo : EIATTR_KPARAM_INFO
	.align		4
.L_328:
        /*0008*/ 	.byte	0x04, 0x17
        /*000a*/ 	.short	(.L_330 - .L_329)
.L_329:
        /*000c*/ 	.word	0x00000000
        /*0010*/ 	.short	0x0001
        /*0012*/ 	.short	0x0008
        /*0014*/ 	.byte	0x00, 0xf5, 0x21, 0x00


	//----- nvinfo : EIATTR_KPARAM_INFO
	.align		4
.L_330:
        /*0018*/ 	.byte	0x04, 0x17
        /*001a*/ 	.short	(.L_332 - .L_331)
.L_331:
        /*001c*/ 	.word	0x00000000
        /*0020*/ 	.short	0x0000
        /*0022*/ 	.short	0x0000
        /*0024*/ 	.byte	0x00, 0xf5, 0x21, 0x00


	//----- nvinfo : EIATTR_SPARSE_MMA_MASK
	.align		4
.L_332:
        /*0028*/ 	.byte	0x03, 0x50
        /*002a*/ 	.short	0x0000


	//----- nvinfo : EIATTR_MAXREG_COUNT
	.align		4
        /*002c*/ 	.byte	0x03, 0x1b
        /*002e*/ 	.short	0x00ff


	//----- nvinfo : EIATTR_MERCURY_ISA_VERSION
	.align		4
        /*0030*/ 	.byte	0x03, 0x5f
        /*0032*/ 	.short	0x0101


	//----- nvinfo : EIATTR_VRC_CTA_INIT_COUNT
	.align		4
        /*0034*/ 	.byte	0x02, 0x4a
	.zero		1
	.zero		1


	//----- nvinfo : EIATTR_EXIT_INSTR_OFFSETS
	.align		4
        /*0038*/ 	.byte	0x04, 0x1c
        /*003a*/ 	.short	(.L_334 - .L_333)


	//   ....[0]....
.L_333:
        /*003c*/ 	.word	0x00000040


	//   ....[1]....
        /*0040*/ 	.word	0x000000b0


	//----- nvinfo : EIATTR_CBANK_PARAM_SIZE
	.align		4
.L_334:
        /*0044*/ 	.byte	0x03, 0x19
        /*0046*/ 	.short	0x0010


	//----- nvinfo : EIATTR_PARAM_CBANK
	.align		4
        /*0048*/ 	.byte	0x04, 0x0a
        /*004a*/ 	.short	(.L_336 - .L_335)
	.align		4
.L_335:
        /*004c*/ 	.word	index@(.nv.constant0.vox_logits_best_unpack_u64)
        /*0050*/ 	.short	0x0380
        /*0052*/ 	.short	0x0010


	//----- nvinfo : EIATTR_SW_WAR
	.align		4
.L_336:
        /*0054*/ 	.byte	0x04, 0x36
        /*0056*/ 	.short	(.L_338 - .L_337)
.L_337:
        /*0058*/ 	.word	0x00000008
.L_338:


//--------------------- .nv.info.vox_logits_best_bf16_top1 --------------------------
	.section	.nv.info.vox_logits_best_bf16_top1,"",@"SHT_CUDA_INFO"
	.sectionflags	@""
	.align	4


	//----- nvinfo : EIATTR_CUDA_API_VERSION
	.align		4
        /*0000*/ 	.byte	0x04, 0x37
        /*0002*/ 	.short	(.L_340 - .L_339)
.L_339:
        /*0004*/ 	.word	0x00000082


	//----- nvinfo : EIATTR_KPARAM_INFO
	.align		4
.L_340:
        /*0008*/ 	.byte	0x04, 0x17
        /*000a*/ 	.short	(.L_342 - .L_341)
.L_341:
        /*000c*/ 	.word	0x00000000
        /*0010*/ 	.short	0x0004
        /*0012*/ 	.short	0x001c
        /*0014*/ 	.byte	0x00, 0xf0, 0x11, 0x00


	//----- nvinfo : EIATTR_KPARAM_INFO
	.align		4
.L_342:
        /*0018*/ 	.byte	0x04, 0x17
        /*001a*/ 	.short	(.L_344 - .L_343)
.L_343:
        /*001c*/ 	.word	0x00000000
        /*0020*/ 	.short	0x0003
        /*0022*/ 	.short	0x0018
        /*0024*/ 	.byte	0x00, 0xf0, 0x11, 0x00


	//----- nvinfo : EIATTR_KPARAM_INFO
	.align		4
.L_344:
        /*0028*/ 	.byte	0x04, 0x17
        /*002a*/ 	.short	(.L_346 - .L_345)
.L_345:
        /*002c*/ 	.word	0x00000000
        /*0030*/ 	.short	0x0002
        /*0032*/ 	.short	0x0010
        /*0034*/ 	.byte	0x00, 0xf5, 0x21, 0x00


	//----- nvinfo : EIATTR_KPARAM_INFO
	.align		4
.L_346:
        /*0038*/ 	.byte	0x04, 0x17
        /*003a*/ 	.short	(.L_348 - .L_347)
.L_347:
        /*003c*/ 	.word	0x00000000
        /*0040*/ 	.short	0x0001
        /*0042*/ 	.short	0x0008
        /*0044*/ 	.byte	0x00, 0xf5, 0x21, 0x00


	//----- nvinfo : EIATTR_KPARAM_INFO
	.align		4
.L_348:
        /*0048*/ 	.byte	0x04, 0x17
        /*004a*/ 	.short	(.L_350 - .L_349)
.L_349:
        /*004c*/ 	.word	0x00000000
        /*0050*/ 	.short	0x0000
        /*0052*/ 	.short	0x0000
        /*0054*/ 	.byte	0x00, 0xf5, 0x21, 0x00


	//----- nvinfo : EIATTR_SPARSE_MMA_MASK
	.align		4
.L_350:
        /*0058*/ 	.byte	0x03, 0x50
        /*005a*/ 	.short	0x0000


	//----- nvinfo : EIATTR_MAXREG_COUNT
	.align		4
        /*005c*/ 	.byte	0x03, 0x1b
        /*005e*/ 	.short	0x00ff


	//----- nvinfo : EIATTR_NUM_BARRIERS
	.align		4
        /*0060*/ 	.byte	0x02, 0x4c
        /*0062*/ 	.byte	0x01
	.zero		1


	//----- nvinfo : EIATTR_MERCURY_ISA_VERSION
	.align		4
        /*0064*/ 	.byte	0x03, 0x5f
        /*0066*/ 	.short	0x0101


	//----- nvinfo : EIATTR_COOP_GROUP_MASK_REGIDS
	.align		4
        /*0068*/ 	.byte	0x04, 0x29
        /*006a*/ 	.short	(.L_352 - .L_351)


	//   ....[0]....
.L_351:
        /*006c*/ 	.word	0xffffffff


	//   ....[1]....
        /*0070*/ 	.word	0xffffffff


	//   ....[2]....
        /*0074*/ 	.word	0xffffffff


	//   ....[3]....
        /*0078*/ 	.word	0xffffffff


	//   ....[4]....
        /*007c*/ 	.word	0xffffffff


	//   ....[5]....
        /*0080*/ 	.word	0x05000010


	//   ....[6]....
        /*0084*/ 	.word	0x05000010


	//   ....[7]....
        /*0088*/ 	.word	0x05000010


	//   ....[8]....
        /*008c*/ 	.word	0x05000010


	//   ....[9]....
        /*0090*/ 	.word	0x05000010


	//----- nvinfo : EIATTR_COOP_GROUP_INSTR_OFFSETS
	.align		4
.L_352:
        /*0094*/ 	.byte	0x04, 0x28
        /*0096*/ 	.short	(.L_354 - .L_353)


	//   ....[0]....
.L_353:
        /*0098*/ 	.word	0x00001110


	//   ....[1]....
        /*009c*/ 	.word	0x00001130


	//   ....[2]....
        /*00a0*/ 	.word	0x00001150


	//   ....[3]....
        /*00a4*/ 	.word	0x00001170


	//   ....[4]....
        /*00a8*/ 	.word	0x00001190


	//   ....[5]....
        /*00ac*/ 	.word	0x00001730


	//   ....[6]....
        /*00b0*/ 	.word	0x000017c0


	//   ....[7]....
        /*00b4*/ 	.word	0x00001830


	//   ....[8]....
        /*00b8*/ 	.word	0x000018a0


	//   ....[9]....
        /*00bc*/ 	.word	0x00001910


	//----- nvinfo : EIATTR_VRC_CTA_INIT_COUNT
	.align		4
.L_354:
        /*00c0*/ 	.byte	0x02, 0x4a
	.zero		1
	.zero		1


	//----- nvinfo : EIATTR_EXIT_INSTR_OFFSETS
	.align		4
        /*00c4*/ 	.byte	0x04, 0x1c
        /*00c6*/ 	.short	(.L_356 - .L_355)


	//   ....[0]....
.L_355:
        /*00c8*/ 	.word	0x00000050


	//   ....[1]....
        /*00cc*/ 	.word	0x00001330


	//   ....[2]....
        /*00d0*/ 	.word	0x000016c0


	//----- nvinfo : EIATTR_CRS_STACK_SIZE
	.align		4
.L_356:
        /*00d4*/ 	.byte	0x04, 0x1e
        /*00d6*/ 	.short	(.L_358 - .L_357)
.L_357:
        /*00d8*/ 	.word	0x00000000


	//----- nvinfo : EIATTR_CBANK_PARAM_SIZE
	.align		4
.L_358:
        /*00dc*/ 	.byte	0x03, 0x19
        /*00de*/ 	.short	0x0020


	//----- nvinfo : EIATTR_PARAM_CBANK
	.align		4
        /*00e0*/ 	.byte	0x04, 0x0a
        /*00e2*/ 	.short	(.L_360 - .L_359)
	.align		4
.L_359:
        /*00e4*/ 	.word	index@(.nv.constant0.vox_logits_best_bf16_top1)
        /*00e8*/ 	.short	0x0380
        /*00ea*/ 	.short	0x0020


	//----- nvinfo : EIATTR_SW_WAR
	.align		4
.L_360:
        /*00ec*/ 	.byte	0x04, 0x36
        /*00ee*/ 	.short	(.L_362 - .L_361)
.L_361:
        /*00f0*/ 	.word	0x00000008
.L_362:


//--------------------- .nv.info.vox_logits_best_init_u64 --------------------------
	.section	.nv.info.vox_logits_best_init_u64,"",@"SHT_CUDA_INFO"
	.sectionflags	@""
	.align	4


	//----- nvinfo : EIATTR_CUDA_API_VERSION
	.align		4
        /*0000*/ 	.byte	0x04, 0x37
        /*0002*/ 	.short	(.L_364 - .L_363)
.L_363:
        /*0004*/ 	.word	0x00000082


	//----- nvinfo : EIATTR_KPARAM_INFO
	.align		4
.L_364:
        /*0008*/ 	.byte	0x04, 0x17
        /*000a*/ 	.short	(.L_366 - .L_365)
.L_365:
        /*000c*/ 	.word	0x00000000
        /*0010*/ 	.short	0x0000
        /*0012*/ 	.short	0x0000
        /*0014*/ 	.byte	0x00, 0xf5, 0x21, 0x00


	//----- nvinfo : EIATTR_SPARSE_MMA_MASK
	.align		4
.L_366:
        /*0018*/ 	.byte	0x03, 0x50
        /*001a*/ 	.short	0x0000


	//----- nvinfo : EIATTR_MAXREG_COUNT
	.align		4
        /*001c*/ 	.byte	0x03, 0x1b
        /*001e*/ 	.short	0x00ff


	//----- nvinfo : EIATTR_MERCURY_ISA_VERSION
	.align		4
        /*0020*/ 	.byte	0x03, 0x5f
        /*0022*/ 	.short	0x0101


	//----- nvinfo : EIATTR_VRC_CTA_INIT_COUNT
	.align		4
        /*0024*/ 	.byte	0x02, 0x4a
	.zero		1
	.zero		1


	//----- nvinfo : EIATTR_EXIT_INSTR_OFFSETS
	.align		4
        /*0028*/ 	.byte	0x04, 0x1c
        /*002a*/ 	.short	(.L_368 - .L_367)


	//   ....[0]....
.L_367:
        /*002c*/ 	.word	0x00000040


	//   ....[1]....
        /*0030*/ 	.word	0x00000080


	//----- nvinfo : EIATTR_CBANK_PARAM_SIZE
	.align		4
.L_368:
        /*0034*/ 	.byte	0x03, 0x19
        /*0036*/ 	.short	0x0008


	//----- nvinfo : EIATTR_PARAM_CBANK
	.align		4
        /*0038*/ 	.byte	0x04, 0x0a
        /*003a*/ 	.short	(.L_370 - .L_369)
	.align		4
.L_369:
        /*003c*/ 	.word	index@(.nv.constant0.vox_logits_best_init_u64)
        /*0040*/ 	.short	0x0380
        /*0042*/ 	.short	0x0008


	//----- nvinfo : EIATTR_SW_WAR
	.align		4
.L_370:
        /*0044*/ 	.byte	0x04, 0x36
        /*0046*/ 	.short	(.L_372 - .L_371)
.L_371:
        /*0048*/ 	.word	0x00000008
.L_372:


//--------------------- .nv.info.vox_argmax_f32   --------------------------
	.section	.nv.info.vox_argmax_f32,"",@"SHT_CUDA_INFO"
	.sectionflags	@""
	.align	4


	//----- nvinfo : EIATTR_CUDA_API_VERSION
	.align		4
        /*0000*/ 	.byte	0x04, 0x37
        /*0002*/ 	.short	(.L_374 - .L_373)
.L_373:
        /*0004*/ 	.word	0x00000082


	//----- nvinfo : EIATTR_KPARAM_INFO
	.align		4
.L_374:
        /*0008*/ 	.byte	0x04, 0x17
        /*000a*/ 	.short	(.L_376 - .L_375)
.L_375:
        /*000c*/ 	.word	0x00000000
        /*0010*/ 	.short	0x0002
        /*0012*/ 	.short	0x0010
        /*0014*/ 	.byte	0x00, 0xf0, 0x11, 0x00


	//----- nvinfo : EIATTR_KPARAM_INFO
	.align		4
.L_376:
        /*0018*/ 	.byte	0x04, 0x17
        /*001a*/ 	.short	(.L_378 - .L_377)
.L_377:
        /*001c*/ 	.word	0x00000000
        /*0020*/ 	.short	0x0001
        /*0022*/ 	.short	0x0008
        /*0024*/ 	.byte	0x00, 0xf5, 0x21, 0x00


	//----- nvinfo : EIATTR_KPARAM_INFO
	.align		4
.L_378:
        /*0028*/ 	.byte	0x04, 0x17
        /*002a*/ 	.short	(.L_380 - .L_379)
.L_379:
        /*002c*/ 	.word	0x00000000
        /*0030*/ 	.short	0x0000
        /*0032*/ 	.short	0x0000
        /*0034*/ 	.byte	0x00, 0xf5, 0x21, 0x00


	//----- nvinfo : EIATTR_SPARSE_MMA_MASK
	.align		4
.L_380:
        /*0038*/ 	.byte	0x03, 0x50
        /*003a*/ 	.short	0x0000


	//----- nvinfo : EIATTR_MAXREG_COUNT
	.align		4
        /*003c*/ 	.byte	0x03, 0x1b
        /*003e*/ 	.short	0x00ff


	//----- nvinfo : EIATTR_NUM_BARRIERS
	.align		4
        /*0040*/ 	.byte	0x02, 0x4c
        /*0042*/ 	.byte	0x01
	.zero		1


	//----- nvinfo : EIATTR_MERCURY_ISA_VERSION
	.align		4
        /*0044*/ 	.byte	0x03, 0x5f
        /*0046*/ 	.short	0x0101


	//----- nvinfo : EIATTR_VRC_CTA_INIT_COUNT
	.align		4
        /*0048*/ 	.byte	0x02, 0x4a
	.zero		1
	.zero		1


	//----- nvinfo : EIATTR_EXIT_INSTR_OFFSETS
	.align		4
        /*004c*/ 	.byte	0x04, 0x1c
        /*004e*/ 	.short	(.L_382 - .L_381)


	//   ....[0]....
.L_381:
        /*0050*/ 	.word	0x000013d0


	//   ....[1]....
        /*0054*/ 	.word	0x00001440


	//----- nvinfo : EIATTR_CRS_STACK_SIZE
	.align		4
.L_382:
        /*0058*/ 	.byte	0x04, 0x1e
        /*005a*/ 	.short	(.L_384 - .L_383)
.L_383:
        /*005c*/ 	.word	0x00000000


	//----- nvinfo : EIATTR_CBANK_PARAM_SIZE
	.align		4
.L_384:
        /*0060*/ 	.byte	0x03, 0x19
        /*0062*/ 	.short	0x0014


	//----- nvinfo : EIATTR_PARAM_CBANK
	.align		4
        /*0064*/ 	.byte	0x04, 0x0a
        /*0066*/ 	.short	(.L_386 - .L_385)
	.align		4
.L_385:
        /*0068*/ 	.word	index@(.nv.constant0.vox_argmax_f32)
        /*006c*/ 	.short	0x0380
        /*006e*/ 	.short	0x0014


	//----- nvinfo : EIATTR_SW_WAR
	.align		4
.L_386:
        /*0070*/ 	.byte	0x04, 0x36
        /*0072*/ 	.short	(.L_388 - .L_387)
.L_387:
        /*0074*/ 	.word	0x00000008
.L_388:


//--------------------- .nv.info.vox_downsample4_concat_f32 --------------------------
	.section	.nv.info.vox_downsample4_concat_f32,"",@"SHT_CUDA_INFO"
	.sectionflags	@""
	.align	4


	//----- nvinfo : EIATTR_CUDA_API_VERSION
	.align		4
        /*0000*/ 	.byte	0x04, 0x37
        /*0002*/ 	.short	(.L_390 - .L_389)
.L_389:
        /*0004*/ 	.word	0x00000082


	//----- nvinfo : EIATTR_KPARAM_INFO
	.align		4
.L_390:
        /*0008*/ 	.byte	0x04, 0x17
        /*000a*/ 	.short	(.L_392 - .L_391)
.L_391:
        /*000c*/ 	.word	0x00000000
        /*0010*/ 	.short	0x0004
        /*0012*/ 	.short	0x0018
        /*0014*/ 	.byte	0x00, 0xf0, 0x11, 0x00


	//----- nvinfo : EIATTR_KPARAM_INFO
	.align		4
.L_392:
        /*0018*/ 	.byte	0x04, 0x17
        /*001a*/ 	.short	(.L_394 - .L_393)
.L_393:
        /*001c*/ 	.word	0x00000000
        /*0020*/ 	.short	0x0003
        /*0022*/ 	.short	0x0014
        /*0024*/ 	.byte	0x00, 0xf0, 0x11, 0x00


	//----- nvinfo : EIATTR_KPARAM_INFO
	.align		4
.L_394:
        /*0028*/ 	.byte	0x04, 0x17
        /*002a*/ 	.short	(.L_396 - .L_395)
.L_395:
        /*002c*/ 	.word	0x00000000
        /*0030*/ 	.short	0x0002
        /*0032*/ 	.short	0x0010
        /*0034*/ 	.byte	0x00, 0xf0, 0x11, 0x00


	//----- nvinfo : EIATTR_KPARAM_INFO
	.align		4
.L_396:
        /*0038*/ 	.byte	0x04, 0x17
        /*003a*/ 	.short	(.L_398 - .L_397)
.L_397:
        /*003c*/ 	.word	0x00000000
        /*0040*/ 	.short	0x0001
        /*0042*/ 	.short	0x0008
        /*0044*/ 	.byte	0x00, 0xf5, 0x21, 0x00


	//----- nvinfo : EIATTR_KPARAM_INFO
	.align		4
.L_398:
        /*0048*/ 	.byte	0x04, 0x17
        /*004a*/ 	.short	(.L_400 - .L_399)
.L_399:
        /*004c*/ 	.word	0x00000000
        /*0050*/ 	.short	0x0000
        /*0052*/ 	.short	0x0000
        /*0054*/ 	.byte	0x00, 0xf5, 0x21, 0x00


	//----- nvinfo : EIATTR_SPARSE_MMA_MASK
	.align		4
.L_400:
        /*0058*/ 	.byte	0x03, 0x50
        /*005a*/ 	.short	0x0000


	//----- nvinfo : EIATTR_MAXREG_COUNT
	.align		4
        /*005c*/ 	.byte	0x03, 0x1b
        /*005e*/ 	.short	0x00ff


	//----- nvinfo : EIATTR_MERCURY_ISA_VERSION
	.align		4
        /*0060*/ 	.byte	0x03, 0x5f
        /*0062*/ 	.short	0x0101


	//----- nvinfo : EIATTR_VRC_CTA_INIT_COUNT
	.align		4
        /*0064*/ 	.byte	0x02, 0x4a
	.zero		1
	.zero		1


	//----- nvinfo : EIATTR_EXIT_INSTR_OFFSETS
	.align		4
        /*0068*/ 	.byte	0x04, 0x1c
        /*006a*/ 	.short	(.L_402 - .L_401)


	//   ....[0]....
.L_401:
        /*006c*/ 	.word	0x000000d0


	//   ....[1]....
        /*0070*/ 	.word	0x00000530


	//----- nvinfo : EIATTR_CBANK_PARAM_SIZE
	.align		4
.L_402:
        /*0074*/ 	.byte	0x03, 0x19
        /*0076*/ 	.short	0x001c


	//----- nvinfo : EIATTR_PARAM_CBANK
	.align		4
        /*0078*/ 	.byte	0x04, 0x0a
        /*007a*/ 	.short	(.L_404 - .L_403)
	.align		4
.L_403:
        /*007c*/ 	.word	index@(.nv.constant0.vox_downsample4_concat_f32)
        /*0080*/ 	.short	0x0380
        /*0082*/ 	.short	0x001c


	//----- nvinfo : EIATTR_SW_WAR
	.align		4
.L_404:
        /*0084*/ 	.byte	0x04, 0x36
        /*0086*/ 	.short	(.L_406 - .L_405)
.L_405:
        /*0088*/ 	.word	0x00000008
.L_406:


//--------------------- .nv.info.vox_step_embed_from_adapter_f32 --------------------------
	.section	.nv.info.vox_step_embed_from_adapter_f32,"",@"SHT_CUDA_INFO"
	.sectionflags	@""
	.align	4


	//----- nvinfo : EIATTR_CUDA_API_VERSION
	.align		4
        /*0000*/ 	.byte	0x04, 0x37
        /*0002*/ 	.short	(.L_408 - .L_407)
.L_407:
        /*0004*/ 	.word	0x00000082


	//----- nvinfo : EIATTR_KPARAM_INFO
	.align		4
.L_408:
        /*0008*/ 	.byte	0x04, 0x17
        /*000a*/ 	.short	(.L_410 - .L_409)
.L_409:
        /*000c*/ 	.word	0x00000000
        /*0010*/ 	.short	0x0005
        /*0012*/ 	.short	0x0020
        /*0014*/ 	.byte	0x00, 0xf0, 0x11, 0x00


	//----- nvinfo : EIATTR_KPARAM_INFO
	.align		4
.L_410:
        /*0018*/ 	.byte	0x04, 0x17
        /*001a*/ 	.short	(.L_412 - .L_411)
.L_411:
        /*001c*/ 	.word	0x00000000
        /*0020*/ 	.short	0x0004
        /*0022*/ 	.short	0x001c
        /*0024*/ 	.byte	0x00, 0xf0, 0x11, 0x00


	//----- nvinfo : EIATTR_KPARAM_INFO
	.align		4
.L_412:
        /*0028*/ 	.byte	0x04, 0x17
        /*002a*/ 	.short	(.L_414 - .L_413)
.L_413:
        /*002c*/ 	.word	0x00000000
        /*0030*/ 	.short	0x0003
        /*0032*/ 	.short	0x0018
        /*0034*/ 	.byte	0x00, 0xf0, 0x11, 0x00


	//----- nvinfo : EIATTR_KPARAM_INFO
	.align		4
.L_414:
        /*0038*/ 	.byte	0x04, 0x17
        /*003a*/ 	.short	(.L_416 - .L_415)
.L_415:
        /*003c*/ 	.word	0x00000000
        /*0040*/ 	.short	0x0002
        /*0042*/ 	.short	0x0010
        /*0044*/ 	.byte	0x00, 0xf5, 0x21, 0x00


	//----- nvinfo : EIATTR_KPARAM_INFO
	.align		4
.L_416:
        /*0048*/ 	.byte	0x04, 0x17
        /*004a*/ 	.short	(.L_418 - .L_417)
.L_417:
        /*004c*/ 	.word	0x00000000
        /*0050*/ 	.short	0x0001
        /*0052*/ 	.short	0x0008
        /*0054*/ 	.byte	0x00, 0xf5, 0x21, 0x00


	//----- nvinfo : EIATTR_KPARAM_INFO
	.align		4
.L_418:
        /*0058*/ 	.byte	0x04, 0x17
        /*005a*/ 	.short	(.L_420 - .L_419)
.L_419:
        /*005c*/ 	.word	0x00000000
        /*0060*/ 	.short	0x0000
        /*0062*/ 	.short	0x0000
        /*0064*/ 	.byte	0x00, 0xf5, 0x21, 0x00


	//----- nvinfo : EIATTR_SPARSE_MMA_MASK
	.align		4
.L_420:
        /*0068*/ 	.byte	0x03, 0x50
        /*006a*/ 	.short	0x0000


	//----- nvinfo : EIATTR_MAXREG_COUNT
	.align		4
        /*006c*/ 	.byte	0x03, 0x1b
        /*006e*/ 	.short	0x00ff


	//----- nvinfo : EIATTR_MERCURY_ISA_VERSION
	.align		4
        /*0070*/ 	.byte	0x03, 0x5f
        /*0072*/ 	.short	0x0101


	//----- nvinfo : EIATTR_VRC_CTA_INIT_COUNT
	.align		4
        /*0074*/ 	.byte	0x02, 0x4a
	.zero		1
	.zero		1


	//----- nvinfo : EIATTR_EXIT_INSTR_OFFSETS
	.align		4
        /*0078*/ 	.byte	0x04, 0x1c
        /*007a*/ 	.short	(.L_422 - .L_421)


	//   ....[0]....
.L_421:
        /*007c*/ 	.word	0x00000070


	//   ....[1]....
        /*0080*/ 	.word	0x000001a0


	//----- nvinfo : EIATTR_CBANK_PARAM_SIZE
	.align		4
.L_422:
        /*0084*/ 	.byte	0x03, 0x19
        /*0086*/ 	.short	0x0024


	//----- nvinfo : EIATTR_PARAM_CBANK
	.align		4
        /*0088*/ 	.byte	0x04, 0x0a
        /*008a*/ 	.short	(.L_424 - .L_423)
	.align		4
.L_423:
        /*008c*/ 	.word	index@(.nv.constant0.vox_step_embed_from_adapter_f32)
        /*0090*/ 	.short	0x0380
        /*0092*/ 	.short	0x0024


	//----- nvinfo : EIATTR_SW_WAR
	.align		4
.L_424:
        /*0094*/ 	.byte	0x04, 0x36
        /*0096*/ 	.short	(.L_426 - .L_425)
.L_425:
        /*0098*/ 	.word	0x00000008
.L_426:


//--------------------- .nv.info.vox_rope_freqs_1pos_f32 --------------------------
	.section	.nv.info.vox_rope_freqs_1pos_f32,"",@"SHT_CUDA_INFO"
	.sectionflags	@""
	.align	4


	//----- nvinfo : EIATTR_CUDA_API_VERSION
	.align		4
        /*0000*/ 	.byte	0x04, 0x37
        /*0002*/ 	.short	(.L_428 - .L_427)
.L_427:
        /*0004*/ 	.word	0x00000082


	//----- nvinfo : EIATTR_KPARAM_INFO
	.align		4
.L_428:
        /*0008*/ 	.byte	0x04, 0x17
        /*000a*/ 	.short	(.L_430 - .L_429)
.L_429:
        /*000c*/ 	.word	0x00000000
        /*0010*/ 	.short	0x0003
        /*0012*/ 	.short	0x0018
        /*0014*/ 	.byte	0x00, 0xf0, 0x11, 0x00


	//----- nvinfo : EIATTR_KPARAM_INFO
	.align		4
.L_430:
        /*0018*/ 	.byte	0x04, 0x17
        /*001a*/ 	.short	(.L_432 - .L_431)
.L_431:
        /*001c*/ 	.word	0x00000000
        /*0020*/ 	.short	0x0002
        /*0022*/ 	.short	0x0010
        /*0024*/ 	.byte	0x00, 0xf5, 0x21, 0x00


	//----- nvinfo : EIATTR_KPARAM_INFO
	.align		4
.L_432:
        /*0028*/ 	.byte	0x04, 0x17
        /*002a*/ 	.short	(.L_434 - .L_433)
.L_433:
        /*002c*/ 	.word	0x00000000
        /*0030*/ 	.short	0x0001
        /*0032*/ 	.short	0x0008
        /*0034*/ 	.byte	0x00, 0xf5, 0x21, 0x00


	//----- nvinfo : EIATTR_KPARAM_INFO
	.align		4
.L_434:
        /*0038*/ 	.byte	0x04, 0x17
        /*003a*/ 	.short	(.L_436 - .L_435)
.L_435:
        /*003c*/ 	.word	0x00000000
        /*0040*/ 	.short	0x0000
        /*0042*/ 	.short	0x0000
        /*0044*/ 	.byte	0x00, 0xf5, 0x21, 0x00


	//----- nvinfo : EIATTR_SPARSE_MMA_MASK
	.align		4
.L_436:
        /*0048*/ 	.byte	0x03, 0x50
        /*004a*/ 	.short	0x0000


	//----- nvinfo : EIATTR_MAXREG_COUNT
	.align		4
        /*004c*/ 	.byte	0x03, 0x1b
        /*004e*/ 	.short	0x00ff


	//----- nvinfo : EIATTR_MERCURY_ISA_VERSION
	.align		4
        /*0050*/ 	.byte	0x03, 0x5f
        /*0052*/ 	.short	0x0101


	//----- nvinfo : EIATTR_VRC_CTA_INIT_COUNT
	.align		4
        /*0054*/ 	.byte	0x02, 0x4a
	.zero		1
	.zero		1


	//----- nvinfo : EIATTR_EXIT_INSTR_OFFSETS
	.align		4
        /*0058*/ 	.byte	0x04, 0x1c
        /*005a*/ 	.short	(.L_438 - .L_437)


	//   ....[0]....
.L_437:
        /*005c*/ 	.word	0x00000070


	//   ....[1]....
        /*0060*/ 	.word	0x00000920


	//----- nvinfo : EIATTR_CRS_STACK_SIZE
	.align		4
.L_438:
        /*0064*/ 	.byte	0x04, 0x1e
        /*0066*/ 	.short	(.L_440 - .L_439)
.L_439:
        /*0068*/ 	.word	0x00000000


	//----- nvinfo : EIATTR_CBANK_PARAM_SIZE
	.align		4
.L_440:
        /*006c*/ 	.byte	0x03, 0x19
        /*006e*/ 	.short	0x001c


	//----- nvinfo : EIATTR_PARAM_CBANK
	.align		4
        /*0070*/ 	.byte	0x04, 0x0a
        /*0072*/ 	.short	(.L_442 - .L_441)
	.align		4
.L_441:
        /*0074*/ 	.word	index@(.nv.constant0.vox_rope_freqs_1pos_f32)
        /*0078*/ 	.short	0x0380
        /*007a*/ 	.short	0x001c


	//----- nvinfo : EIATTR_SW_WAR
	.align		4
.L_442:
        /*007c*/ 	.byte	0x04, 0x36
        /*007e*/ 	.short	(.L_444 - .L_443)
.L_443:
        /*0080*/ 	.word	0x00000008
.L_444:


//--------------------- .nv.info.vox_apply_rope_f32 --------------------------
	.section	.nv.info.vox_apply_rope_f32,"",@"SHT_CUDA_INFO"
	.sectionflags	@""
	.align	4


	//----- nvinfo : EIATTR_CUDA_API_VERSION
	.align		4
        /*0000*/ 	.byte	0x04, 0x37
        /*0002*/ 	.short	(.L_446 - .L_445)
.L_445:
        /*0004*/ 	.word	0x00000082


	//----- nvinfo : EIATTR_KPARAM_INFO
	.align		4
.L_446:
        /*0008*/ 	.byte	0x04, 0x17
        /*000a*/ 	.short	(.L_448 - .L_447)
.L_447:
        /*000c*/ 	.word	0x00000000
        /*0010*/ 	.short	0x0004
        /*0012*/ 	.short	0x0018
        /*0014*/ 	.byte	0x00, 0xf0, 0x11, 0x00


	//----- nvinfo : EIATTR_KPARAM_INFO
	.align		4
.L_448:
        /*0018*/ 	.byte	0x04, 0x17
        /*001a*/ 	.short	(.L_450 - .L_449)
.L_449:
        /*001c*/ 	.word	0x00000000
        /*0020*/ 	.short	0x0003
        /*0022*/ 	.short	0x0014
        /*0024*/ 	.byte	0x00, 0xf0, 0x11, 0x00


	//----- nvinfo : EIATTR_KPARAM_INFO
	.align		4
.L_450:
        /*0028*/ 	.byte	0x04, 0x17
        /*002a*/ 	.short	(.L_452 - .L_451)
.L_451:
        /*002c*/ 	.word	0x00000000
        /*0030*/ 	.short	0x0002
        /*0032*/ 	.short	0x0010
        /*0034*/ 	.byte	0x00, 0xf0, 0x11, 0x00


	//----- nvinfo : EIATTR_KPARAM_INFO
	.align		4
.L_452:
        /*0038*/ 	.byte	0x04, 0x17
        /*003a*/ 	.short	(.L_454 - .L_453)
.L_453:
        /*003c*/ 	.word	0x00000000
        /*0040*/ 	.short	0x0001
        /*0042*/ 	.short	0x0008
        /*0044*/ 	.byte	0x00, 0xf5, 0x21, 0x00


	//----- nvinfo : EIATTR_KPARAM_INFO
	.align		4
.L_454:
        /*0048*/ 	.byte	0x04, 0x17
        /*004a*/ 	.short	(.L_456 - .L_455)
.L_455:
        /*004c*/ 	.word	0x00000000
        /*0050*/ 	.short	0x0000
        /*0052*/ 	.short	0x0000
        /*0054*/ 	.byte	0x00, 0xf5, 0x21, 0x00


	//----- nvinfo : EIATTR_SPARSE_MMA_MASK
	.align		4
.L_456:
        /*0058*/ 	.byte	0x03, 0x50
        /*005a*/ 	.short	0x0000


	//----- nvinfo : EIATTR_MAXREG_COUNT
	.align		4
        /*005c*/ 	.byte	0x03, 0x1b
        /*005e*/ 	.short	0x00ff


	//----- nvinfo : EIATTR_MERCURY_ISA_VERSION
	.align		4
        /*0060*/ 	.byte	0x03, 0x5f
        /*0062*/ 	.short	0x0101


	//----- nvinfo : EIATTR_VRC_CTA_INIT_COUNT
	.align		4
        /*0064*/ 	.byte	0x02, 0x4a
	.zero		1
	.zero		1


	//----- nvinfo : EIATTR_EXIT_INSTR_OFFSETS
	.align		4
        /*0068*/ 	.byte	0x04, 0x1c
        /*006a*/ 	.short	(.L_458 - .L_457)


	//   ....[0]....
.L_457:
        /*006c*/ 	.word	0x000000c0


	//   ....[1]....
        /*0070*/ 	.word	0x000005d0


	//----- nvinfo : EIATTR_CBANK_PARAM_SIZE
	.align		4
.L_458:
        /*0074*/ 	.byte	0x03, 0x19
        /*0076*/ 	.short	0x001c


	//----- nvinfo : EIATTR_PARAM_CBANK
	.align		4
        /*0078*/ 	.byte	0x04, 0x0a
        /*007a*/ 	.short	(.L_460 - .L_459)
	.align		4
.L_459:
        /*007c*/ 	.word	index@(.nv.constant0.vox_apply_rope_f32)
        /*0080*/ 	.short	0x0380
        /*0082*/ 	.short	0x001c


	//----- nvinfo : EIATTR_SW_WAR
	.align		4
.L_460:
        /*0084*/ 	.byte	0x04, 0x36
        /*0086*/ 	.short	(.L_462 - .L_461)
.L_461:
        /*0088*/ 	.word	0x00000008
.L_462:


//--------------------- .nv.info.vox_f32_to_f16   --------------------------
	.section	.nv.info.vox_f32_to_f16,"",@"SHT_CUDA_INFO"
	.sectionflags	@""
	.align	4


	//----- nvinfo : EIATTR_CUDA_API_VERSION
	.align		4
        /*0000*/ 	.byte	0x04, 0x37
        /*0002*/ 	.short	(.L_464 - .L_463)
.L_463:
        /*0004*/ 	.word	0x00000082


	//----- nvinfo : EIATTR_KPARAM_INFO
	.align		4
.L_464:
        /*0008*/ 	.byte	0x04, 0x17
        /*000a*/ 	.short	(.L_466 - .L_465)
.L_465:
        /*000c*/ 	.word	0x00000000
        /*0010*/ 	.short	0x0002
        /*0012*/ 	.short	0x0010
        /*0014*/ 	.byte	0x00, 0xf0, 0x11, 0x00


	//----- nvinfo : EIATTR_KPARAM_INFO
	.align		4
.L_466:
        /*0018*/ 	.byte	0x04, 0x17
        /*001a*/ 	.short	(.L_468 - .L_467)
.L_467:
        /*001c*/ 	.word	0x00000000
        /*0020*/ 	.short	0x0001
        /*0022*/ 	.short	0x0008
        /*0024*/ 	.byte	0x00, 0xf5, 0x21, 0x00


	//----- nvinfo : EIATTR_KPARAM_INFO
	.align		4
.L_468:
        /*0028*/ 	.byte	0x04, 0x17
        /*002a*/ 	.short	(.L_470 - .L_469)
.L_469:
        /*002c*/ 	.word	0x00000000
        /*0030*/ 	.short	0x0000
        /*0032*/ 	.short	0x0000
        /*0034*/ 	.byte	0x00, 0xf5, 0x21, 0x00


	//----- nvinfo : EIATTR_SPARSE_MMA_MASK
	.align		4
.L_470:
        /*0038*/ 	.byte	0x03, 0x50
        /*003a*/ 	.short	0x0000


	//----- nvinfo : EIATTR_MAXREG_COUNT
	.align		4
        /*003c*/ 	.byte	0x03, 0x1b
        /*003e*/ 	.short	0x00ff


	//----- nvinfo : EIATTR_MERCURY_ISA_VERSION
	.align		4
        /*0040*/ 	.byte	0x03, 0x5f
        /*0042*/ 	.short	0x0101


	//----- nvinfo : EIATTR_VRC_CTA_INIT_COUNT
	.align		4
        /*0044*/ 	.byte	0x02, 0x4a
	.zero		1
	.zero		1


	//----- nvinfo : EIATTR_EXIT_INSTR_OFFSETS
	.align		4
        /*0048*/ 	.byte	0x04, 0x1c
        /*004a*/ 	.short	(.L_472 - .L_471)


	//   ....[0]....
.L_471:
        /*004c*/ 	.word	0x00000070


	//   ....[1]....
        /*0050*/ 	.word	0x00000100


	//----- nvinfo : EIATTR_CBANK_PARAM_SIZE
	.align		4
.L_472:
        /*0054*/ 	.byte	0x03, 0x19
        /*0056*/ 	.short	0x0014


	//----- nvinfo : EIATTR_PARAM_CBANK
	.align		4
        /*0058*/ 	.byte	0x04, 0x0a
        /*005a*/ 	.short	(.L_474 - .L_473)
	.align		4
.L_473:
        /*005c*/ 	.word	index@(.nv.constant0.vox_f32_to_f16)
        /*0060*/ 	.short	0x0380
        /*0062*/ 	.short	0x0014


	//----- nvinfo : EIATTR_SW_WAR
	.align		4
.L_474:
        /*0064*/ 	.byte	0x04, 0x36
        /*0066*/ 	.short	(.L_476 - .L_475)
.L_475:
        /*0068*/ 	.word	0x00000008
.L_476:


//--------------------- .nv.info.vox_f32_to_bf16  --------------------------
	.section	.nv.info.vox_f32_to_bf16,"",@"SHT_CUDA_INFO"
	.sectionflags	@""
	.align	4


	//----- nvinfo : EIATTR_CUDA_API_VERSION
	.align		4
        /*0000*/ 	.byte	0x04, 0x37
        /*0002*/ 	.short	(.L_478 - .L_477)
.L_477:
        /*0004*/ 	.word	0x00000082


	//----- nvinfo : EIATTR_KPARAM_INFO
	.align		4
.L_478:
        /*0008*/ 	.byte	0x04, 0x17
        /*000a*/ 	.short	(.L_480 - .L_479)
.L_479:
        /*000c*/ 	.word	0x00000000
        /*0010*/ 	.short	0x0002
        /*0012*/ 	.short	0x0010
        /*0014*/ 	.byte	0x00, 0xf0, 0x11, 0x00


	//----- nvinfo : EIATTR_KPARAM_INFO
	.align		4
.L_480:
        /*0018*/ 	.byte	0x04, 0x17
        /*001a*/ 	.short	(.L_482 - .L_481)
.L_481:
        /*001c*/ 	.word	0x00000000
        /*0020*/ 	.short	0x0001
        /*0022*/ 	.short	0x0008
        /*0024*/ 	.byte	0x00, 0xf5, 0x21, 0x00


	//----- nvinfo : EIATTR_KPARAM_INFO
	.align		4
.L_482:
        /*0028*/ 	.byte	0x04, 0x17
        /*002a*/ 	.short	(.L_484 - .L_483)
.L_483:
        /*002c*/ 	.word	0x00000000
        /*0030*/ 	.short	0x0000
        /*0032*/ 	.short	0x0000
        /*0034*/ 	.byte	0x00, 0xf5, 0x21, 0x00


	//----- nvinfo : EIATTR_SPARSE_MMA_MASK
	.align		4
.L_484:
        /*0038*/ 	.byte	0x03, 0x50
        /*003a*/ 	.short	0x0000


	//----- nvinfo : EIATTR_MAXREG_COUNT
	.align		4
        /*003c*/ 	.byte	0x03, 0x1b
        /*003e*/ 	.short	0x00ff


	//----- nvinfo : EIATTR_MERCURY_ISA_VERSION
	.align		4
        /*0040*/ 	.byte	0x03, 0x5f
        /*0042*/ 	.short	0x0101


	//----- nvinfo : EIATTR_VRC_CTA_INIT_COUNT
	.align		4
        /*0044*/ 	.byte	0x02, 0x4a
	.zero		1
	.zero		1


	//----- nvinfo : EIATTR_EXIT_INSTR_OFFSETS
	.align		4
        /*0048*/ 	.byte	0x04, 0x1c
        /*004a*/ 	.short	(.L_486 - .L_485)


	//   ....[0]....
.L_485:
        /*004c*/ 	.word	0x00000070


	//   ....[1]....
        /*0050*/ 	.word	0x00000100


	//----- nvinfo : EIATTR_CBANK_PARAM_SIZE
	.align		4
.L_486:
        /*0054*/ 	.byte	0x03, 0x19
        /*0056*/ 	.short	0x0014


	//----- nvinfo : EIATTR_PARAM_CBANK
	.align		4
        /*0058*/ 	.byte	0x04, 0x0a
        /*005a*/ 	.short	(.L_488 - .L_487)
	.align		4
.L_487:
        /*005c*/ 	.word	index@(.nv.constant0.vox_f32_to_bf16)
        /*0060*/ 	.short	0x0380
        /*0062*/ 	.short	0x0014


	//----- nvinfo : EIATTR_SW_WAR
	.align		4
.L_488:
        /*0064*/ 	.byte	0x04, 0x36
        /*0066*/ 	.short	(.L_490 - .L_489)
.L_489:
        /*0068*/ 	.word	0x00000008
.L_490:


//--------------------- .nv.info.vox_chfirst_to_rowmajor_f32 --------------------------
	.section	.nv.info.vox_chfirst_to_rowmajor_f32,"",@"SHT_CUDA_INFO"
	.sectionflags	@""
	.align	4


	//----- nvinfo : EIATTR_CUDA_API_VERSION
	.align		4
        /*0000*/ 	.byte	0x04, 0x37
        /*0002*/ 	.short	(.L_492 - .L_491)
.L_491:
        /*0004*/ 	.word	0x00000082


	//----- nvinfo : EIATTR_KPARAM_INFO
	.align		4
.L_492:
        /*0008*/ 	.byte	0x04, 0x17
        /*000a*/ 	.short	(.L_494 - .L_493)
.L_493:
        /*000c*/ 	.word	0x00000000
        /*0010*/ 	.short	0x0003
        /*0012*/ 	.short	0x0014
        /*0014*/ 	.byte	0x00, 0xf0, 0x11, 0x00


	//----- nvinfo : EIATTR_KPARAM_INFO
	.align		4
.L_494:
        /*0018*/ 	.byte	0x04, 0x17
        /*001a*/ 	.short	(.L_496 - .L_495)
.L_495:
        /*001c*/ 	.word	0x00000000
        /*0020*/ 	.short	0x0002
        /*0022*/ 	.short	0x0010
        /*0024*/ 	.byte	0x00, 0xf0, 0x11, 0x00


	//----- nvinfo : EIATTR_KPARAM_INFO
	.align		4
.L_496:
        /*0028*/ 	.byte	0x04, 0x17
        /*002a*/ 	.short	(.L_498 - .L_497)
.L_497:
        /*002c*/ 	.word	0x00000000
        /*0030*/ 	.short	0x0001
        /*0032*/ 	.short	0x0008
        /*0034*/ 	.byte	0x00, 0xf5, 0x21, 0x00


	//----- nvinfo : EIATTR_KPARAM_INFO
	.align		4
.L_498:
        /*0038*/ 	.byte	0x04, 0x17
        /*003a*/ 	.short	(.L_500 - .L_499)
.L_499:
        /*003c*/ 	.word	0x00000000
        /*0040*/ 	.short	0x0000
        /*0042*/ 	.short	0x0000
        /*0044*/ 	.byte	0x00, 0xf5, 0x21, 0x00


	//----- nvinfo : EIATTR_SPARSE_MMA_MASK
	.align		4
.L_500:
        /*0048*/ 	.byte	0x03, 0x50
        /*004a*/ 	.short	0x0000


	//----- nvinfo : EIATTR_MAXREG_COUNT
	.align		4
        /*004c*/ 	.byte	0x03, 0x1b
        /*004e*/ 	.short	0x00ff


	//----- nvinfo : EIATTR_MERCURY_ISA_VERSION
	.align		4
        /*0050*/ 	.byte	0x03, 0x5f
        /*0052*/ 	.short	0x0101


	//----- nvinfo : EIATTR_VRC_CTA_INIT_COUNT
	.align		4
        /*0054*/ 	.byte	0x02, 0x4a
	.zero		1
	.zero		1


	//----- nvinfo : EIATTR_EXIT_INSTR_OFFSETS
	.align		4
        /*0058*/ 	.byte	0x04, 0x1c
        /*005a*/ 	.short	(.L_502 - .L_501)


	//   ....[0]....
.L_501:
        /*005c*/ 	.word	0x00000080


	//   ....[1]....
        /*0060*/ 	.word	0x00000300


	//----- nvinfo : EIATTR_CBANK_PARAM_SIZE
	.align		4
.L_502:
        /*0064*/ 	.byte	0x03, 0x19
        /*0066*/ 	.short	0x0018


	//----- nvinfo : EIATTR_PARAM_CBANK
	.align		4
        /*0068*/ 	.byte	0x04, 0x0a
        /*006a*/ 	.short	(.L_504 - .L_503)
	.align		4
.L_503:
        /*006c*/ 	.word	index@(.nv.constant0.vox_chfirst_to_rowmajor_f32)
        /*0070*/ 	.short	0x0380
        /*0072*/ 	.short	0x0018


	//----- nvinfo : EIATTR_SW_WAR
	.align		4
.L_504:
        /*0074*/ 	.byte	0x04, 0x36
        /*0076*/ 	.short	(.L_506 - .L_505)
.L_505:
        /*0078*/ 	.word	0x00000008
.L_506:


//--------------------- .nv.info.vox_add_bias_gelu_chfirst_f32 --------------------------
	.section	.nv.info.vox_add_bias_gelu_chfirst_f32,"",@"SHT_CUDA_INFO"
	.sectionflags	@""
	.align	4


	//----- nvinfo : EIATTR_CUDA_API_VERSION
	.align		4
        /*0000*/ 	.byte	0x04, 0x37
        /*0002*/ 	.short	(.L_508 - .L_507)
.L_507:
        /*0004*/ 	.word	0x00000082


	//----- nvinfo : EIATTR_KPARAM_INFO
	.align		4
.L_508:
        /*0008*/ 	.byte	0x04, 0x17
        /*000a*/ 	.short	(.L_510 - .L_509)
.L_509:
        /*000c*/ 	.word	0x00000000
        /*0010*/ 	.short	0x0003
        /*0012*/ 	.short	0x0014
        /*0014*/ 	.byte	0x00, 0xf0, 0x11, 0x00


	//----- nvinfo : EIATTR_KPARAM_INFO
	.align		4
.L_510:
        /*0018*/ 	.byte	0x04, 0x17
        /*001a*/ 	.short	(.L_512 - .L_511)
.L_511:
        /*001c*/ 	.word	0x00000000
        /*0020*/ 	.short	0x0002
        /*0022*/ 	.short	0x0010
        /*0024*/ 	.byte	0x00, 0xf0, 0x11, 0x00


	//----- nvinfo : EIATTR_KPARAM_INFO
	.align		4
.L_512:
        /*0028*/ 	.byte	0x04, 0x17
        /*002a*/ 	.short	(.L_514 - .L_513)
.L_513:
        /*002c*/ 	.word	0x00000000
        /*0030*/ 	.short	0x0001
        /*0032*/ 	.short	0x0008
        /*0034*/ 	.byte	0x00, 0xf5, 0x21, 0x00


	//----- nvinfo : EIATTR_KPARAM_INFO
	.align		4
.L_514:
        /*0038*/ 	.byte	0x04, 0x17
        /*003a*/ 	.short	(.L_516 - .L_515)
.L_515:
        /*003c*/ 	.word	0x00000000
        /*0040*/ 	.short	0x0000
        /*0042*/ 	.short	0x0000
        /*0044*/ 	.byte	0x00, 0xf5, 0x21, 0x00


	//----- nvinfo : EIATTR_SPARSE_MMA_MASK
	.align		4
.L_516:
        /*0048*/ 	.byte	0x03, 0x50
        /*004a*/ 	.short	0x0000


	//----- nvinfo : EIATTR_MAXREG_COUNT
	.align		4
        /*004c*/ 	.byte	0x03, 0x1b
        /*004e*/ 	.short	0x00ff


	//----- nvinfo : EIATTR_MERCURY_ISA_VERSION
	.align		4
        /*0050*/ 	.byte	0x03, 0x5f
        /*0052*/ 	.short	0x0101


	//----- nvinfo : EIATTR_VRC_CTA_INIT_COUNT
	.align		4
        /*0054*/ 	.byte	0x02, 0x4a
	.zero		1
	.zero		1


	//----- nvinfo : EIATTR_EXIT_INSTR_OFFSETS
	.align		4
        /*0058*/ 	.byte	0x04, 0x1c
        /*005a*/ 	.short	(.L_518 - .L_517)


	//   ....[0]....
.L_517:
        /*005c*/ 	.word	0x00000080


	//   ....[1]....
        /*0060*/ 	.word	0x00000410


	//----- nvinfo : EIATTR_CBANK_PARAM_SIZE
	.align		4
.L_518:
        /*0064*/ 	.byte	0x03, 0x19
        /*0066*/ 	.short	0x0018


	//----- nvinfo : EIATTR_PARAM_CBANK
	.align		4
        /*0068*/ 	.byte	0x04, 0x0a
        /*006a*/ 	.short	(.L_520 - .L_519)
	.align		4
.L_519:
        /*006c*/ 	.word	index@(.nv.constant0.vox_add_bias_gelu_chfirst_f32)
        /*0070*/ 	.short	0x0380
        /*0072*/ 	.short	0x0018


	//----- nvinfo : EIATTR_SW_WAR
	.align		4
.L_520:
        /*0074*/ 	.byte	0x04, 0x36
        /*0076*/ 	.short	(.L_522 - .L_521)
.L_521:
        /*0078*/ 	.word	0x00000008
.L_522:


//--------------------- .nv.info.vox_im2col_causal_k3_s2_f32 --------------------------
	.section	.nv.info.vox_im2col_causal_k3_s2_f32,"",@"SHT_CUDA_INFO"
	.sectionflags	@""
	.align	4


	//----- nvinfo : EIATTR_CUDA_API_VERSION
	.align		4
        /*0000*/ 	.byte	0x04, 0x37
        /*0002*/ 	.short	(.L_524 - .L_523)
.L_523:
        /*0004*/ 	.word	0x00000082


	//----- nvinfo : EIATTR_KPARAM_INFO
	.align		4
.L_524:
        /*0008*/ 	.byte	0x04, 0x17
        /*000a*/ 	.short	(.L_526 - .L_525)
.L_525:
        /*000c*/ 	.word	0x00000000
        /*0010*/ 	.short	0x0004
        /*0012*/ 	.short	0x0018
        /*0014*/ 	.byte	0x00, 0xf0, 0x11, 0x00


	//----- nvinfo : EIATTR_KPARAM_INFO
	.align		4
.L_526:
        /*0018*/ 	.byte	0x04, 0x17
        /*001a*/ 	.short	(.L_528 - .L_527)
.L_527:
        /*001c*/ 	.word	0x00000000
        /*0020*/ 	.short	0x0003
        /*0022*/ 	.short	0x0014
        /*0024*/ 	.byte	0x00, 0xf0, 0x11, 0x00


	//----- nvinfo : EIATTR_KPARAM_INFO
	.align		4
.L_528:
        /*0028*/ 	.byte	0x04, 0x17
        /*002a*/ 	.short	(.L_530 - .L_529)
.L_529:
        /*002c*/ 	.word	0x00000000
        /*0030*/ 	.short	0x0002
        /*0032*/ 	.short	0x0010
        /*0034*/ 	.byte	0x00, 0xf0, 0x11, 0x00


	//----- nvinfo : EIATTR_KPARAM_INFO
	.align		4
.L_530:
        /*0038*/ 	.byte	0x04, 0x17
        /*003a*/ 	.short	(.L_532 - .L_531)
.L_531:
        /*003c*/ 	.word	0x00000000
        /*0040*/ 	.short	0x0001
        /*0042*/ 	.short	0x0008
        /*0044*/ 	.byte	0x00, 0xf5, 0x21, 0x00


	//----- nvinfo : EIATTR_KPARAM_INFO
	.align		4
.L_532:
        /*0048*/ 	.byte	0x04, 0x17
        /*004a*/ 	.short	(.L_534 - .L_533)
.L_533:
        /*004c*/ 	.word	0x00000000
        /*0050*/ 	.short	0x0000
        /*0052*/ 	.short	0x0000
        /*0054*/ 	.byte	0x00, 0xf5, 0x21, 0x00


	//----- nvinfo : EIATTR_SPARSE_MMA_MASK
	.align		4
.L_534:
        /*0058*/ 	.byte	0x03, 0x50
        /*005a*/ 	.short	0x0000


	//----- nvinfo : EIATTR_MAXREG_COUNT
	.align		4
        /*005c*/ 	.byte	0x03, 0x1b
        /*005e*/ 	.short	0x00ff


	//----- nvinfo : EIATTR_MERCURY_ISA_VERSION
	.align		4
        /*0060*/ 	.byte	0x03, 0x5f
        /*0062*/ 	.short	0x0101


	//----- nvinfo : EIATTR_VRC_CTA_INIT_COUNT
	.align		4
        /*0064*/ 	.byte	0x02, 0x4a
	.zero		1
	.zero		1


	//----- nvinfo : EIATTR_EXIT_INSTR_OFFSETS
	.align		4
        /*0068*/ 	.byte	0x04, 0x1c
        /*006a*/ 	.short	(.L_536 - .L_535)


	//   ....[0]....
.L_535:
        /*006c*/ 	.word	0x000000a0


	//   ....[1]....
        /*0070*/ 	.word	0x000003b0


	//----- nvinfo : EIATTR_CBANK_PARAM_SIZE
	.align		4
.L_536:
        /*0074*/ 	.byte	0x03, 0x19
        /*0076*/ 	.short	0x001c


	//----- nvinfo : EIATTR_PARAM_CBANK
	.align		4
        /*0078*/ 	.byte	0x04, 0x0a
        /*007a*/ 	.short	(.L_538 - .L_537)
	.align		4
.L_537:
        /*007c*/ 	.word	index@(.nv.constant0.vox_im2col_causal_k3_s2_f32)
        /*0080*/ 	.short	0x0380
        /*0082*/ 	.short	0x001c


	//----- nvinfo : EIATTR_SW_WAR
	.align		4
.L_538:
        /*0084*/ 	.byte	0x04, 0x36
        /*0086*/ 	.short	(.L_540 - .L_539)
.L_539:
        /*0088*/ 	.word	0x00000008
.L_540:


//--------------------- .nv.info.vox_im2col_causal_k3_s1_mel_f32 --------------------------
	.section	.nv.info.vox_im2col_causal_k3_s1_mel_f32,"",@"SHT_CUDA_INFO"
	.sectionflags	@""
	.align	4


	//----- nvinfo : EIATTR_CUDA_API_VERSION
	.align		4
        /*0000*/ 	.byte	0x04, 0x37
        /*0002*/ 	.short	(.L_542 - .L_541)
.L_541:
        /*0004*/ 	.word	0x00000082


	//----- nvinfo : EIATTR_KPARAM_INFO
	.align		4
.L_542:
        /*0008*/ 	.byte	0x04, 0x17
        /*000a*/ 	.short	(.L_544 - .L_543)
.L_543:
        /*000c*/ 	.word	0x00000000
        /*0010*/ 	.short	0x0002
        /*0012*/ 	.short	0x0010
        /*0014*/ 	.byte	0x00, 0xf0, 0x11, 0x00


	//----- nvinfo : EIATTR_KPARAM_INFO
	.align		4
.L_544:
        /*0018*/ 	.byte	0x04, 0x17
        /*001a*/ 	.short	(.L_546 - .L_545)
.L_545:
        /*001c*/ 	.word	0x00000000
        /*0020*/ 	.short	0x0001
        /*0022*/ 	.short	0x0008
        /*0024*/ 	.byte	0x00, 0xf5, 0x21, 0x00


	//----- nvinfo : EIATTR_KPARAM_INFO
	.align		4
.L_546:
        /*0028*/ 	.byte	0x04, 0x17
        /*002a*/ 	.short	(.L_548 - .L_547)
.L_547:
        /*002c*/ 	.word	0x00000000
        /*0030*/ 	.short	0x0000
        /*0032*/ 	.short	0x0000
        /*0034*/ 	.byte	0x00, 0xf5, 0x21, 0x00


	//----- nvinfo : EIATTR_SPARSE_MMA_MASK
	.align		4
.L_548:
        /*0038*/ 	.byte	0x03, 0x50
        /*003a*/ 	.short	0x0000


	//----- nvinfo : EIATTR_MAXREG_COUNT
	.align		4
        /*003c*/ 	.byte	0x03, 0x1b
        /*003e*/ 	.short	0x00ff


	//----- nvinfo : EIATTR_MERCURY_ISA_VERSION
	.align		4
        /*0040*/ 	.byte	0x03, 0x5f
        /*0042*/ 	.short	0x0101


	//----- nvinfo : EIATTR_VRC_CTA_INIT_COUNT
	.align		4
        /*0044*/ 	.byte	0x02, 0x4a
	.zero		1
	.zero		1


	//----- nvinfo : EIATTR_EXIT_INSTR_OFFSETS
	.align		4
        /*0048*/ 	.byte	0x04, 0x1c
        /*004a*/ 	.short	(.L_550 - .L_549)


	//   ....[0]....
.L_549:
        /*004c*/ 	.word	0x00000080


	//   ....[1]....
        /*0050*/ 	.word	0x00000380


	//----- nvinfo : EIATTR_CBANK_PARAM_SIZE
	.align		4
.L_550:
        /*0054*/ 	.byte	0x03, 0x19
        /*0056*/ 	.short	0x0014


	//----- nvinfo : EIATTR_PARAM_CBANK
	.align		4
        /*0058*/ 	.byte	0x04, 0x0a
        /*005a*/ 	.short	(.L_552 - .L_551)
	.align		4
.L_551:
        /*005c*/ 	.word	index@(.nv.constant0.vox_im2col_causal_k3_s1_mel_f32)
        /*0060*/ 	.short	0x0380
        /*0062*/ 	.short	0x0014


	//----- nvinfo : EIATTR_SW_WAR
	.align		4
.L_552:
        /*0064*/ 	.byte	0x04, 0x36
        /*0066*/ 	.short	(.L_554 - .L_553)
.L_553:
        /*0068*/ 	.word	0x00000008
.L_554:


//--------------------- .nv.info.vox_gelu_inplace_f32 --------------------------
	.section	.nv.info.vox_gelu_inplace_f32,"",@"SHT_CUDA_INFO"
	.sectionflags	@""
	.align	4


	//----- nvinfo : EIATTR_CUDA_API_VERSION
	.align		4
        /*0000*/ 	.byte	0x04, 0x37
        /*0002*/ 	.short	(.L_556 - .L_555)
.L_555:
        /*0004*/ 	.word	0x00000082


	//----- nvinfo : EIATTR_KPARAM_INFO
	.align		4
.L_556:
        /*0008*/ 	.byte	0x04, 0x17
        /*000a*/ 	.short	(.L_558 - .L_557)
.L_557:
        /*000c*/ 	.word	0x00000000
        /*0010*/ 	.short	0x0001
        /*0012*/ 	.short	0x0008
        /*0014*/ 	.byte	0x00, 0xf0, 0x11, 0x00


	//----- nvinfo : EIATTR_KPARAM_INFO
	.align		4
.L_558:
        /*0018*/ 	.byte	0x04, 0x17
        /*001a*/ 	.short	(.L_560 - .L_559)
.L_559:
        /*001c*/ 	.word	0x00000000
        /*0020*/ 	.short	0x0000
        /*0022*/ 	.short	0x0000
        /*0024*/ 	.byte	0x00, 0xf5, 0x21, 0x00


	//----- nvinfo : EIATTR_SPARSE_MMA_MASK
	.align		4
.L_560:
        /*0028*/ 	.byte	0x03, 0x50
        /*002a*/ 	.short	0x0000


	//----- nvinfo : EIATTR_MAXREG_COUNT
	.align		4
        /*002c*/ 	.byte	0x03, 0x1b
        /*002e*/ 	.short	0x00ff


	//----- nvinfo : EIATTR_MERCURY_ISA_VERSION
	.align		4
        /*0030*/ 	.byte	0x03, 0x5f
        /*0032*/ 	.short	0x0101


	//----- nvinfo : EIATTR_VRC_CTA_INIT_COUNT
	.align		4
        /*0034*/ 	.byte	0x02, 0x4a
	.zero		1
	.zero		1


	//----- nvinfo : EIATTR_EXIT_INSTR_OFFSETS
	.align		4
        /*0038*/ 	.byte	0x04, 0x1c
        /*003a*/ 	.short	(.L_562 - .L_561)


	//   ....[0]....
.L_561:
        /*003c*/ 	.word	0x00000070


	//   ....[1]....
        /*0040*/ 	.word	0x00000250


	//----- nvinfo : EIATTR_CBANK_PARAM_SIZE
	.align		4
.L_562:
        /*0044*/ 	.byte	0x03, 0x19
        /*0046*/ 	.short	0x000c


	//----- nvinfo : EIATTR_PARAM_CBANK
	.align		4
        /*0048*/ 	.byte	0x04, 0x0a
        /*004a*/ 	.short	(.L_564 - .L_563)
	.align		4
.L_563:
        /*004c*/ 	.word	index@(.nv.constant0.vox_gelu_inplace_f32)
        /*0050*/ 	.short	0x0380
        /*0052*/ 	.short	0x000c


	//----- nvinfo : EIATTR_SW_WAR
	.align		4
.L_564:
        /*0054*/ 	.byte	0x04, 0x36
        /*0056*/ 	.short	(.L_566 - .L_565)
.L_565:
        /*0058*/ 	.word	0x00000008
.L_566:


//--------------------- .nv.info.vox_silu_mul_inplace_f32 --------------------------
	.section	.nv.info.vox_silu_mul_inplace_f32,"",@"SHT_CUDA_INFO"
	.sectionflags	@""
	.align	4


	//----- nvinfo : EIATTR_CUDA_API_VERSION
	.align		4
        /*0000*/ 	.byte	0x04, 0x37
        /*0002*/ 	.short	(.L_568 - .L_567)
.L_567:
        /*0004*/ 	.word	0x00000082


	//----- nvinfo : EIATTR_KPARAM_INFO
	.align		4
.L_568:
        /*0008*/ 	.byte	0x04, 0x17
        /*000a*/ 	.short	(.L_570 - .L_569)
.L_569:
        /*000c*/ 	.word	0x00000000
        /*0010*/ 	.short	0x0002
        /*0012*/ 	.short	0x0010
        /*0014*/ 	.byte	0x00, 0xf0, 0x11, 0x00


	//----- nvinfo : EIATTR_KPARAM_INFO
	.align		4
.L_570:
        /*0018*/ 	.byte	0x04, 0x17
        /*001a*/ 	.short	(.L_572 - .L_571)
.L_571:
        /*001c*/ 	.word	0x00000000
        /*0020*/ 	.short	0x0001
        /*0022*/ 	.short	0x0008
        /*0024*/ 	.byte	0x00, 0xf5, 0x21, 0x00


	//----- nvinfo : EIATTR_KPARAM_INFO
	.align		4
.L_572:
        /*0028*/ 	.byte	0x04, 0x17
        /*002a*/ 	.short	(.L_574 - .L_573)
.L_573:
        /*002c*/ 	.word	0x00000000
        /*0030*/ 	.short	0x0000
        /*0032*/ 	.short	0x0000
        /*0034*/ 	.byte	0x00, 0xf5, 0x21, 0x00


	//----- nvinfo : EIATTR_SPARSE_MMA_MASK
	.align		4
.L_574:
        /*0038*/ 	.byte	0x03, 0x50
        /*003a*/ 	.short	0x0000


	//----- nvinfo : EIATTR_MAXREG_COUNT
	.align		4
        /*003c*/ 	.byte	0x03, 0x1b
        /*003e*/ 	.short	0x00ff


	//----- nvinfo : EIATTR_MERCURY_ISA_VERSION
	.align		4
        /*0040*/ 	.byte	0x03, 0x5f
        /*0042*/ 	.short	0x0101


	//----- nvinfo : EIATTR_VRC_CTA_INIT_COUNT
	.align		4
        /*0044*/ 	.byte	0x02, 0x4a
	.zero		1
	.zero		1


	//----- nvinfo : EIATTR_EXIT_INSTR_OFFSETS
	.align		4
        /*0048*/ 	.byte	0x04, 0x1c
        /*004a*/ 	.short	(.L_576 - .L_575)


	//   ....[0]....
.L_575:
        /*004c*/ 	.word	0x00000070


	//   ....[1]....
        /*0050*/ 	.word	0x00000240


	//----- nvinfo : EIATTR_CRS_STACK_SIZE
	.align		4
.L_576:
        /*0054*/ 	.byte	0x04, 0x1e
        /*0056*/ 	.short	(.L_578 - .L_577)
.L_577:
        /*0058*/ 	.word	0x00000000


	//----- nvinfo : EIATTR_CBANK_PARAM_SIZE
	.align		4
.L_578:
        /*005c*/ 	.byte	0x03, 0x19
        /*005e*/ 	.short	0x0014


	//----- nvinfo : EIATTR_PARAM_CBANK
	.align		4
        /*0060*/ 	.byte	0x04, 0x0a
        /*0062*/ 	.short	(.L_580 - .L_579)
	.align		4
.L_579:
        /*0064*/ 	.word	index@(.nv.constant0.vox_silu_mul_inplace_f32)
        /*0068*/ 	.short	0x0380
        /*006a*/ 	.short	0x0014


	//----- nvinfo : EIATTR_SW_WAR
	.align		4
.L_580:
        /*006c*/ 	.byte	0x04, 0x36
        /*006e*/ 	.short	(.L_582 - .L_581)
.L_581:
        /*0070*/ 	.word	0x00000008
.L_582:


//--------------------- .nv.info.vox_silu_inplace_f32 --------------------------
	.section	.nv.info.vox_silu_inplace_f32,"",@"SHT_CUDA_INFO"
	.sectionflags	@""
	.align	4


	//----- nvinfo : EIATTR_CUDA_API_VERSION
	.align		4
        /*0000*/ 	.byte	0x04, 0x37
        /*0002*/ 	.short	(.L_584 - .L_583)
.L_583:
        /*0004*/ 	.word	0x00000082


	//----- nvinfo : EIATTR_KPARAM_INFO
	.align		4
.L_584:
        /*0008*/ 	.byte	0x04, 0x17
        /*000a*/ 	.short	(.L_586 - .L_585)
.L_585:
        /*000c*/ 	.word	0x00000000
        /*0010*/ 	.short	0x0001
        /*0012*/ 	.short	0x0008
        /*0014*/ 	.byte	0x00, 0xf0, 0x11, 0x00


	//----- nvinfo : EIATTR_KPARAM_INFO
	.align		4
.L_586:
        /*0018*/ 	.byte	0x04, 0x17
        /*001a*/ 	.short	(.L_588 - .L_587)
.L_587:
        /*001c*/ 	.word	0x00000000
        /*0020*/ 	.short	0x0000
        /*0022*/ 	.short	0x0000
        /*0024*/ 	.byte	0x00, 0xf5, 0x21, 0x00


	//----- nvinfo : EIATTR_SPARSE_MMA_MASK
	.align		4
.L_588:
        /*0028*/ 	.byte	0x03, 0x50
        /*002a*/ 	.short	0x0000


	//----- nvinfo : EIATTR_MAXREG_COUNT
	.align		4
        /*002c*/ 	.byte	0x03, 0x1b
        /*002e*/ 	.short	0x00ff


	//----- nvinfo : EIATTR_MERCURY_ISA_VERSION
	.align		4
        /*0030*/ 	.byte	0x03, 0x5f
        /*0032*/ 	.short	0x0101


	//----- nvinfo : EIATTR_VRC_CTA_INIT_COUNT
	.align		4
        /*0034*/ 	.byte	0x02, 0x4a
	.zero		1
	.zero		1


	//----- nvinfo : EIATTR_EXIT_INSTR_OFFSETS
	.align		4
        /*0038*/ 	.byte	0x04, 0x1c
        /*003a*/ 	.short	(.L_590 - .L_589)


	//   ....[0]....
.L_589:
        /*003c*/ 	.word	0x00000070


	//   ....[1]....
        /*0040*/ 	.word	0x00000200


	//----- nvinfo : EIATTR_CRS_STACK_SIZE
	.align		4
.L_590:
        /*0044*/ 	.byte	0x04, 0x1e
        /*0046*/ 	.short	(.L_592 - .L_591)
.L_591:
        /*0048*/ 	.word	0x00000000


	//----- nvinfo : EIATTR_CBANK_PARAM_SIZE
	.align		4
.L_592:
        /*004c*/ 	.byte	0x03, 0x19
        /*004e*/ 	.short	0x000c


	//----- nvinfo : EIATTR_PARAM_CBANK
	.align		4
        /*0050*/ 	.byte	0x04, 0x0a
        /*0052*/ 	.short	(.L_594 - .L_593)
	.align		4
.L_593:
        /*0054*/ 	.word	index@(.nv.constant0.vox_silu_inplace_f32)
        /*0058*/ 	.short	0x0380
        /*005a*/ 	.short	0x000c


	//----- nvinfo : EIATTR_SW_WAR
	.align		4
.L_594:
        /*005c*/ 	.byte	0x04, 0x36
        /*005e*/ 	.short	(.L_596 - .L_595)
.L_595:
        /*0060*/ 	.word	0x00000008
.L_596:


//--------------------- .nv.info.vox_mul_1p_rows_inplace_f32 --------------------------
	.section	.nv.info.vox_mul_1p_rows_inplace_f32,"",@"SHT_CUDA_INFO"
	.sectionflags	@""
	.align	4


	//----- nvinfo : EIATTR_CUDA_API_VERSION
	.align		4
        /*0000*/ 	.byte	0x04, 0x37
        /*0002*/ 	.short	(.L_598 - .L_597)
.L_597:
        /*0004*/ 	.word	0x00000082


	//----- nvinfo : EIATTR_KPARAM_INFO
	.align		4
.L_598:
        /*0008*/ 	.byte	0x04, 0x17
        /*000a*/ 	.short	(.L_600 - .L_599)
.L_599:
        /*000c*/ 	.word	0x00000000
        /*0010*/ 	.short	0x0003
        /*0012*/ 	.short	0x0014
        /*0014*/ 	.byte	0x00, 0xf0, 0x11, 0x00


	//----- nvinfo : EIATTR_KPARAM_INFO
	.align		4
.L_600:
        /*0018*/ 	.byte	0x04, 0x17
        /*001a*/ 	.short	(.L_602 - .L_601)
.L_601:
        /*001c*/ 	.word	0x00000000
        /*0020*/ 	.short	0x0002
        /*0022*/ 	.short	0x0010
        /*0024*/ 	.byte	0x00, 0xf0, 0x11, 0x00


	//----- nvinfo : EIATTR_KPARAM_INFO
	.align		4
.L_602:
        /*0028*/ 	.byte	0x04, 0x17
        /*002a*/ 	.short	(.L_604 - .L_603)
.L_603:
        /*002c*/ 	.word	0x00000000
        /*0030*/ 	.short	0x0001
        /*0032*/ 	.short	0x0008
        /*0034*/ 	.byte	0x00, 0xf5, 0x21, 0x00


	//----- nvinfo : EIATTR_KPARAM_INFO
	.align		4
.L_604:
        /*0038*/ 	.byte	0x04, 0x17
        /*003a*/ 	.short	(.L_606 - .L_605)
.L_605:
        /*003c*/ 	.word	0x00000000
        /*0040*/ 	.short	0x0000
        /*0042*/ 	.short	0x0000
        /*0044*/ 	.byte	0x00, 0xf5, 0x21, 0x00


	//----- nvinfo : EIATTR_SPARSE_MMA_MASK
	.align		4
.L_606:
        /*0048*/ 	.byte	0x03, 0x50
        /*004a*/ 	.short	0x0000


	//----- nvinfo : EIATTR_MAXREG_COUNT
	.align		4
        /*004c*/ 	.byte	0x03, 0x1b
        /*004e*/ 	.short	0x00ff


	//----- nvinfo : EIATTR_MERCURY_ISA_VERSION
	.align		4
        /*0050*/ 	.byte	0x03, 0x5f
        /*0052*/ 	.short	0x0101


	//----- nvinfo : EIATTR_VRC_CTA_INIT_COUNT
	.align		4
        /*0054*/ 	.byte	0x02, 0x4a
	.zero		1
	.zero		1


	//----- nvinfo : EIATTR_EXIT_INSTR_OFFSETS
	.align		4
        /*0058*/ 	.byte	0x04, 0x1c
        /*005a*/ 	.short	(.L_608 - .L_607)


	//   ....[0]....
.L_607:
        /*005c*/ 	.word	0x00000080


	//   ....[1]....
        /*0060*/ 	.word	0x00000280


	//----- nvinfo : EIATTR_CBANK_PARAM_SIZE
	.align		4
.L_608:
        /*0064*/ 	.byte	0x03, 0x19
        /*0066*/ 	.short	0x0018


	//----- nvinfo : EIATTR_PARAM_CBANK
	.align		4
        /*0068*/ 	.byte	0x04, 0x0a
        /*006a*/ 	.short	(.L_610 - .L_609)
	.align		4
.L_609:
        /*006c*/ 	.word	index@(.nv.constant0.vox_mul_1p_rows_inplace_f32)
        /*0070*/ 	.short	0x0380
        /*0072*/ 	.short	0x0018


	//----- nvinfo : EIATTR_SW_WAR
	.align		4
.L_610:
        /*0074*/ 	.byte	0x04, 0x36
        /*0076*/ 	.short	(.L_612 - .L_611)
.L_611:
        /*0078*/ 	.word	0x00000008
.L_612:


//--------------------- .nv.info.vox_mul_1p_inplace_f32 --------------------------
	.section	.nv.info.vox_mul_1p_inplace_f32,"",@"SHT_CUDA_INFO"
	.sectionflags	@""
	.align	4


	//----- nvinfo : EIATTR_CUDA_API_VERSION
	.align		4
        /*0000*/ 	.byte	0x04, 0x37
        /*0002*/ 	.short	(.L_614 - .L_613)
.L_613:
        /*0004*/ 	.word	0x00000082


	//----- nvinfo : EIATTR_KPARAM_INFO
	.align		4
.L_614:
        /*0008*/ 	.byte	0x04, 0x17
        /*000a*/ 	.short	(.L_616 - .L_615)
.L_615:
        /*000c*/ 	.word	0x00000000
        /*0010*/ 	.short	0x0002
        /*0012*/ 	.short	0x0010
        /*0014*/ 	.byte	0x00, 0xf0, 0x11, 0x00


	//----- nvinfo : EIATTR_KPARAM_INFO
	.align		4
.L_616:
        /*0018*/ 	.byte	0x04, 0x17
        /*001a*/ 	.short	(.L_618 - .L_617)
.L_617:
        /*001c*/ 	.word	0x00000000
        /*0020*/ 	.short	0x0001
        /*0022*/ 	.short	0x0008
        /*0024*/ 	.byte	0x00, 0xf5, 0x21, 0x00


	//----- nvinfo : EIATTR_KPARAM_INFO
	.align		4
.L_618:
        /*0028*/ 	.byte	0x04, 0x17
        /*002a*/ 	.short	(.L_620 - .L_619)
.L_619:
        /*002c*/ 	.word	0x00000000
        /*0030*/ 	.short	0x0000
        /*0032*/ 	.short	0x0000
        /*0034*/ 	.byte	0x00, 0xf5, 0x21, 0x00


	//----- nvinfo : EIATTR_SPARSE_MMA_MASK
	.align		4
.L_620:
        /*0038*/ 	.byte	0x03, 0x50
        /*003a*/ 	.short	0x0000


	//----- nvinfo : EIATTR_MAXREG_COUNT
	.align		4
        /*003c*/ 	.byte	0x03, 0x1b
        /*003e*/ 	.short	0x00ff


	//----- nvinfo : EIATTR_MERCURY_ISA_VERSION
	.align		4
        /*0040*/ 	.byte	0x03, 0x5f
        /*0042*/ 	.short	0x0101


	//----- nvinfo : EIATTR_VRC_CTA_INIT_COUNT
	.align		4
        /*0044*/ 	.byte	0x02, 0x4a
	.zero		1
	.zero		1


	//----- nvinfo : EIATTR_EXIT_INSTR_OFFSETS
	.align		4
        /*0048*/ 	.byte	0x04, 0x1c
        /*004a*/ 	.short	(.L_622 - .L_621)


	//   ....[0]....
.L_621:
        /*004c*/ 	.word	0x00000070


	//   ....[1]....
        /*0050*/ 	.word	0x00000120


	//----- nvinfo : EIATTR_CBANK_PARAM_SIZE
	.align		4
.L_622:
        /*0054*/ 	.byte	0x03, 0x19
        /*0056*/ 	.short	0x0014


	//----- nvinfo : EIATTR_PARAM_CBANK
	.align		4
        /*0058*/ 	.byte	0x04, 0x0a
        /*005a*/ 	.short	(.L_624 - .L_623)
	.align		4
.L_623:
        /*005c*/ 	.word	index@(.nv.constant0.vox_mul_1p_inplace_f32)
        /*0060*/ 	.short	0x0380
        /*0062*/ 	.short	0x0014


	//----- nvinfo : EIATTR_SW_WAR
	.align		4
.L_624:
        /*0064*/ 	.byte	0x04, 0x36
        /*0066*/ 	.short	(.L_626 - .L_625)
.L_625:
        /*0068*/ 	.word	0x00000008
.L_626:


//--------------------- .nv.info.vox_mul_inplace_f32 --------------------------
	.section	.nv.info.vox_mul_inplace_f32,"",@"SHT_CUDA_INFO"
	.sectionflags	@""
	.align	4


	//----- nvinfo : EIATTR_CUDA_API_VERSION
	.align		4
        /*0000*/ 	.byte	0x04, 0x37
        /*0002*/ 	.short	(.L_628 - .L_627)
.L_627:
        /*0004*/ 	.word	0x00000082


	//----- nvinfo : EIATTR_KPARAM_INFO
	.align		4
.L_628:
        /*0008*/ 	.byte	0x04, 0x17
        /*000a*/ 	.short	(.L_630 - .L_629)
.L_629:
        /*000c*/ 	.word	0x00000000
        /*0010*/ 	.short	0x0002
        /*0012*/ 	.short	0x0010
        /*0014*/ 	.byte	0x00, 0xf0, 0x11, 0x00


	//----- nvinfo : EIATTR_KPARAM_INFO
	.align		4
.L_630:
        /*0018*/ 	.byte	0x04, 0x17
        /*001a*/ 	.short	(.L_632 - .L_631)
.L_631:
        /*001c*/ 	.word	0x00000000
        /*0020*/ 	.short	0x0001
        /*0022*/ 	.short	0x0008
        /*0024*/ 	.byte	0x00, 0xf5, 0x21, 0x00


	//----- nvinfo : EIATTR_KPARAM_INFO
	.align		4
.L_632:
        /*0028*/ 	.byte	0x04, 0x17
        /*002a*/ 	.short	(.L_634 - .L_633)
.L_633:
        /*002c*/ 	.word	0x00000000
        /*0030*/ 	.short	0x0000
        /*0032*/ 	.short	0x0000
        /*0034*/ 	.byte	0x00, 0xf5, 0x21, 0x00


	//----- nvinfo : EIATTR_SPARSE_MMA_MASK
	.align		4
.L_634:
        /*0038*/ 	.byte	0x03, 0x50
        /*003a*/ 	.short	0x0000


	//----- nvinfo : EIATTR_MAXREG_COUNT
	.align		4
        /*003c*/ 	.byte	0x03, 0x1b
        /*003e*/ 	.short	0x00ff


	//----- nvinfo : EIATTR_MERCURY_ISA_VERSION
	.align		4
        /*0040*/ 	.byte	0x03, 0x5f
        /*0042*/ 	.short	0x0101


	//----- nvinfo : EIATTR_VRC_CTA_INIT_COUNT
	.align		4
        /*0044*/ 	.byte	0x02, 0x4a
	.zero		1
	.zero		1


	//----- nvinfo : EIATTR_EXIT_INSTR_OFFSETS
	.align		4
        /*0048*/ 	.byte	0x04, 0x1c
        /*004a*/ 	.short	(.L_636 - .L_635)


	//   ....[0]....
.L_635:
        /*004c*/ 	.word	0x00000070


	//   ....[1]....
        /*0050*/ 	.word	0x00000110


	//----- nvinfo : EIATTR_CBANK_PARAM_SIZE
	.align		4
.L_636:
        /*0054*/ 	.byte	0x03, 0x19
        /*0056*/ 	.short	0x0014


	//----- nvinfo : EIATTR_PARAM_CBANK
	.align		4
        /*0058*/ 	.byte	0x04, 0x0a
        /*005a*/ 	.short	(.L_638 - .L_637)
	.align		4
.L_637:
        /*005c*/ 	.word	index@(.nv.constant0.vox_mul_inplace_f32)
        /*0060*/ 	.short	0x0380
        /*0062*/ 	.short	0x0014


	//----- nvinfo : EIATTR_SW_WAR
	.align		4
.L_638:
        /*0064*/ 	.byte	0x04, 0x36
        /*0066*/ 	.short	(.L_640 - .L_639)
.L_639:
        /*0068*/ 	.word	0x00000008
.L_640:


//--------------------- .nv.info.vox_add_inplace_f32 --------------------------
	.section	.nv.info.vox_add_inplace_f32,"",@"SHT_CUDA_INFO"
	.sectionflags	@""
	.align	4


	//----- nvinfo : EIATTR_CUDA_API_VERSION
	.align		4
        /*0000*/ 	.byte	0x04, 0x37
        /*0002*/ 	.short	(.L_642 - .L_641)
.L_641:
        /*0004*/ 	.word	0x00000082


	//----- nvinfo : EIATTR_KPARAM_INFO
	.align		4
.L_642:
        /*0008*/ 	.byte	0x04, 0x17
        /*000a*/ 	.short	(.L_644 - .L_643)
.L_643:
        /*000c*/ 	.word	0x00000000
        /*0010*/ 	.short	0x0002
        /*0012*/ 	.short	0x0010
        /*0014*/ 	.byte	0x00, 0xf0, 0x11, 0x00


	//----- nvinfo : EIATTR_KPARAM_INFO
	.align		4
.L_644:
        /*0018*/ 	.byte	0x04, 0x17
        /*001a*/ 	.short	(.L_646 - .L_645)
.L_645:
        /*001c*/ 	.word	0x00000000
        /*0020*/ 	.short	0x0001
        /*0022*/ 	.short	0x0008
        /*0024*/ 	.byte	0x00, 0xf5, 0x21, 0x00


	//----- nvinfo : EIATTR_KPARAM_INFO
	.align		4
.L_646:
        /*0028*/ 	.byte	0x04, 0x17
        /*002a*/ 	.short	(.L_648 - .L_647)
.L_647:
        /*002c*/ 	.word	0x00000000
        /*0030*/ 	.short	0x0000
        /*0032*/ 	.short	0x0000
        /*0034*/ 	.byte	0x00, 0xf5, 0x21, 0x00


	//----- nvinfo : EIATTR_SPARSE_MMA_MASK
	.align		4
.L_648:
        /*0038*/ 	.byte	0x03, 0x50
        /*003a*/ 	.short	0x0000


	//----- nvinfo : EIATTR_MAXREG_COUNT
	.align		4
        /*003c*/ 	.byte	0x03, 0x1b
        /*003e*/ 	.short	0x00ff


	//----- nvinfo : EIATTR_MERCURY_ISA_VERSION
	.align		4
        /*0040*/ 	.byte	0x03, 0x5f
        /*0042*/ 	.short	0x0101


	//----- nvinfo : EIATTR_VRC_CTA_INIT_COUNT
	.align		4
        /*0044*/ 	.byte	0x02, 0x4a
	.zero		1
	.zero		1


	//----- nvinfo : EIATTR_EXIT_INSTR_OFFSETS
	.align		4
        /*0048*/ 	.byte	0x04, 0x1c
        /*004a*/ 	.short	(.L_650 - .L_649)


	//   ....[0]....
.L_649:
        /*004c*/ 	.word	0x00000070


	//   ....[1]....
        /*0050*/ 	.word	0x00000110


	//----- nvinfo : EIATTR_CBANK_PARAM_SIZE
	.align		4
.L_650:
        /*0054*/ 	.byte	0x03, 0x19
        /*0056*/ 	.short	0x0014


	//----- nvinfo : EIATTR_PARAM_CBANK
	.align		4
        /*0058*/ 	.byte	0x04, 0x0a
        /*005a*/ 	.short	(.L_652 - .L_651)
	.align		4
.L_651:
        /*005c*/ 	.word	index@(.nv.constant0.vox_add_inplace_f32)
        /*0060*/ 	.short	0x0380
        /*0062*/ 	.short	0x0014


	//----- nvinfo : EIATTR_SW_WAR
	.align		4
.L_652:
        /*0064*/ 	.byte	0x04, 0x36
        /*0066*/ 	.short	(.L_654 - .L_653)
.L_653:
        /*0068*/ 	.word	0x00000008
.L_654:


//--------------------- .nv.info.vox_add_bias_f32 --------------------------
	.section	.nv.info.vox_add_bias_f32,"",@"SHT_CUDA_INFO"
	.sectionflags	@""
	.align	4


	//----- nvinfo : EIATTR_CUDA_API_VERSION
	.align		4
        /*0000*/ 	.byte	0x04, 0x37
        /*0002*/ 	.short	(.L_656 - .L_655)
.L_655:
        /*0004*/ 	.word	0x00000082


	//----- nvinfo : EIATTR_KPARAM_INFO
	.align		4
.L_656:
        /*0008*/ 	.byte	0x04, 0x17
        /*000a*/ 	.short	(.L_658 - .L_657)
.L_657:
        /*000c*/ 	.word	0x00000000
        /*0010*/ 	.short	0x0003
        /*0012*/ 	.short	0x0014
        /*0014*/ 	.byte	0x00, 0xf0, 0x11, 0x00


	//----- nvinfo : EIATTR_KPARAM_INFO
	.align		4
.L_658:
        /*0018*/ 	.byte	0x04, 0x17
        /*001a*/ 	.short	(.L_660 - .L_659)
.L_659:
        /*001c*/ 	.word	0x00000000
        /*0020*/ 	.short	0x0002
        /*0022*/ 	.short	0x0010
        /*0024*/ 	.byte	0x00, 0xf0, 0x11, 0x00


	//----- nvinfo : EIATTR_KPARAM_INFO
	.align		4
.L_660:
        /*0028*/ 	.byte	0x04, 0x17
        /*002a*/ 	.short	(.L_662 - .L_661)
.L_661:
        /*002c*/ 	.word	0x00000000
        /*0030*/ 	.short	0x0001
        /*0032*/ 	.short	0x0008
        /*0034*/ 	.byte	0x00, 0xf5, 0x21, 0x00


	//----- nvinfo : EIATTR_KPARAM_INFO
	.align		4
.L_662:
        /*0038*/ 	.byte	0x04, 0x17
        /*003a*/ 	.short	(.L_664 - .L_663)
.L_663:
        /*003c*/ 	.word	0x00000000
        /*0040*/ 	.short	0x0000
        /*0042*/ 	.short	0x0000
        /*0044*/ 	.byte	0x00, 0xf5, 0x21, 0x00


	//----- nvinfo : EIATTR_SPARSE_MMA_MASK
	.align		4
.L_664:
        /*0048*/ 	.byte	0x03, 0x50
        /*004a*/ 	.short	0x0000


	//----- nvinfo : EIATTR_MAXREG_COUNT
	.align		4
        /*004c*/ 	.byte	0x03, 0x1b
        /*004e*/ 	.short	0x00ff


	//----- nvinfo : EIATTR_MERCURY_ISA_VERSION
	.align		4
        /*0050*/ 	.byte	0x03, 0x5f
        /*0052*/ 	.short	0x0101


	//----- nvinfo : EIATTR_VRC_CTA_INIT_COUNT
	.align		4
        /*0054*/ 	.byte	0x02, 0x4a
	.zero		1
	.zero		1


	//----- nvinfo : EIATTR_EXIT_INSTR_OFFSETS
	.align		4
        /*0058*/ 	.byte	0x04, 0x1c
        /*005a*/ 	.short	(.L_666 - .L_665)


	//   ....[0]....
.L_665:
        /*005c*/ 	.word	0x00000080


	//   ....[1]....
        /*0060*/ 	.word	0x00000270


	//----- nvinfo : EIATTR_CBANK_PARAM_SIZE
	.align		4
.L_666:
        /*0064*/ 	.byte	0x03, 0x19
        /*0066*/ 	.short	0x0018


	//----- nvinfo : EIATTR_PARAM_CBANK
	.align		4
        /*0068*/ 	.byte	0x04, 0x0a
        /*006a*/ 	.short	(.L_668 - .L_667)
	.align		4
.L_667:
        /*006c*/ 	.word	index@(.nv.constant0.vox_add_bias_f32)
        /*0070*/ 	.short	0x0380
        /*0072*/ 	.short	0x0018


	//----- nvinfo : EIATTR_SW_WAR
	.align		4
.L_668:
        /*0074*/ 	.byte	0x04, 0x36
        /*0076*/ 	.short	(.L_670 - .L_669)
.L_669:
        /*0078*/ 	.word	0x00000008
.L_670:


//--------------------- .nv.info.vox_rms_norm_to_bf16_ada --------------------------
	.section	.nv.info.vox_rms_norm_to_bf16_ada,"",@"SHT_CUDA_INFO"
	.sectionflags	@""
	.align	4


	//----- nvinfo : EIATTR_CUDA_API_VERSION
	.align		4
        /*0000*/ 	.byte	0x04, 0x37
        /*0002*/ 	.short	(.L_672 - .L_671)
.L_671:
        /*0004*/ 	.word	0x00000082


	//----- nvinfo : EIATTR_KPARAM_INFO
	.align		4
.L_672:
        /*0008*/ 	.byte	0x04, 0x17
        /*000a*/ 	.short	(.L_674 - .L_673)
.L_673:
        /*000c*/ 	.word	0x00000000
        /*0010*/ 	.short	0x0006
        /*0012*/ 	.short	0x0028
        /*0014*/ 	.byte	0x00, 0xf0, 0x11, 0x00


	//----- nvinfo : EIATTR_KPARAM_INFO
	.align		4
.L_674:
        /*0018*/ 	.byte	0x04, 0x17
        /*001a*/ 	.short	(.L_676 - .L_675)
.L_675:
        /*001c*/ 	.word	0x00000000
        /*0020*/ 	.short	0x0005
        /*0022*/ 	.short	0x0024
        /*0024*/ 	.byte	0x00, 0xf0, 0x11, 0x00


	//----- nvinfo : EIATTR_KPARAM_INFO
	.align		4
.L_676:
        /*0028*/ 	.byte	0x04, 0x17
        /*002a*/ 	.short	(.L_678 - .L_677)
.L_677:
        /*002c*/ 	.word	0x00000000
        /*0030*/ 	.short	0x0004
        /*0032*/ 	.short	0x0020
        /*0034*/ 	.byte	0x00, 0xf0, 0x11, 0x00


	//----- nvinfo : EIATTR_KPARAM_INFO
	.align		4
.L_678:
        /*0038*/ 	.byte	0x04, 0x17
        /*003a*/ 	.short	(.L_680 - .L_679)
.L_679:
        /*003c*/ 	.word	0x00000000
        /*0040*/ 	.short	0x0003
        /*0042*/ 	.short	0x0018
        /*0044*/ 	.byte	0x00, 0xf5, 0x21, 0x00


	//----- nvinfo : EIATTR_KPARAM_INFO
	.align		4
.L_680:
        /*0048*/ 	.byte	0x04, 0x17
        /*004a*/ 	.short	(.L_682 - .L_681)
.L_681:
        /*004c*/ 	.word	0x00000000
        /*0050*/ 	.short	0x0002
        /*0052*/ 	.short	0x0010
        /*0054*/ 	.byte	0x00, 0xf5, 0x21, 0x00


	//----- nvinfo : EIATTR_KPARAM_INFO
	.align		4
.L_682:
        /*0058*/ 	.byte	0x04, 0x17
        /*005a*/ 	.short	(.L_684 - .L_683)
.L_683:
        /*005c*/ 	.word	0x00000000
        /*0060*/ 	.short	0x0001
        /*0062*/ 	.short	0x0008
        /*0064*/ 	.byte	0x00, 0xf5, 0x21, 0x00


	//----- nvinfo : EIATTR_KPARAM_INFO
	.align		4
.L_684:
        /*0068*/ 	.byte	0x04, 0x17
        /*006a*/ 	.short	(.L_686 - .L_685)
.L_685:
        /*006c*/ 	.word	0x00000000
        /*0070*/ 	.short	0x0000
        /*0072*/ 	.short	0x0000
        /*0074*/ 	.byte	0x00, 0xf5, 0x21, 0x00


	//----- nvinfo : EIATTR_SPARSE_MMA_MASK
	.align		4
.L_686:
        /*0078*/ 	.byte	0x03, 0x50
        /*007a*/ 	.short	0x0000


	//----- nvinfo : EIATTR_MAXREG_COUNT
	.align		4
        /*007c*/ 	.byte	0x03, 0x1b
        /*007e*/ 	.short	0x00ff


	//----- nvinfo : EIATTR_NUM_BARRIERS
	.align		4
        /*0080*/ 	.byte	0x02, 0x4c
        /*0082*/ 	.byte	0x01
	.zero		1


	//----- nvinfo : EIATTR_MERCURY_ISA_VERSION
	.align		4
        /*0084*/ 	.byte	0x03, 0x5f
        /*0086*/ 	.short	0x0101


	//----- nvinfo : EIATTR_VRC_CTA_INIT_COUNT
	.align		4
        /*0088*/ 	.byte	0x02, 0x4a
	.zero		1
	.zero		1


	//----- nvinfo : EIATTR_EXIT_INSTR_OFFSETS
	.align		4
        /*008c*/ 	.byte	0x04, 0x1c
        /*008e*/ 	.short	(.L_688 - .L_687)


	//   ....[0]....
.L_687:
        /*0090*/ 	.word	0x00000070


	//   ....[1]....
        /*0094*/ 	.word	0x000008b0


	//   ....[2]....
        /*0098*/ 	.word	0x00000d50


	//   ....[3]....
        /*009c*/ 	.word	0x000011b0


	//----- nvinfo : EIATTR_CRS_STACK_SIZE
	.align		4
.L_688:
        /*00a0*/ 	.byte	0x04, 0x1e
        /*00a2*/ 	.short	(.L_690 - .L_689)
.L_689:
        /*00a4*/ 	.word	0x00000000


	//----- nvinfo : EIATTR_CBANK_PARAM_SIZE
	.align		4
.L_690:
        /*00a8*/ 	.byte	0x03, 0x19
        /*00aa*/ 	.short	0x002c


	//----- nvinfo : EIATTR_PARAM_CBANK
	.align		4
        /*00ac*/ 	.byte	0x04, 0x0a
        /*00ae*/ 	.short	(.L_692 - .L_691)
	.align		4
.L_691:
        /*00b0*/ 	.word	index@(.nv.constant0.vox_rms_norm_to_bf16_ada)
        /*00b4*/ 	.short	0x0380
        /*00b6*/ 	.short	0x002c


	//----- nvinfo : EIATTR_SW_WAR
	.align		4
.L_692:
        /*00b8*/ 	.byte	0x04, 0x36
        /*00ba*/ 	.short	(.L_694 - .L_693)
.L_693:
        /*00bc*/ 	.word	0x00000008
.L_694:


//--------------------- .nv.info.vox_rms_norm_to_bf16 --------------------------
	.section	.nv.info.vox_rms_norm_to_bf16,"",@"SHT_CUDA_INFO"
	.sectionflags	@""
	.align	4


	//----- nvinfo : EIATTR_CUDA_API_VERSION
	.align		4
        /*0000*/ 	.byte	0x04, 0x37
        /*0002*/ 	.short	(.L_696 - .L_695)
.L_695:
        /*0004*/ 	.word	0x00000082


	//----- nvinfo : EIATTR_KPARAM_INFO
	.align		4
.L_696:
        /*0008*/ 	.byte	0x04, 0x17
        /*000a*/ 	.short	(.L_698 - .L_697)
.L_697:
        /*000c*/ 	.word	0x00000000
        /*0010*/ 	.short	0x0005
        /*0012*/ 	.short	0x0020
        /*0014*/ 	.byte	0x00, 0xf0, 0x11, 0x00


	//----- nvinfo : EIATTR_KPARAM_INFO
	.align		4
.L_698:
        /*0018*/ 	.byte	0x04, 0x17
        /*001a*/ 	.short	(.L_700 - .L_699)
.L_699:
        /*001c*/ 	.word	0x00000000
        /*0020*/ 	.short	0x0004
        /*0022*/ 	.short	0x001c
        /*0024*/ 	.byte	0x00, 0xf0, 0x11, 0x00


	//----- nvinfo : EIATTR_KPARAM_INFO
	.align		4
.L_700:
        /*0028*/ 	.byte	0x04, 0x17
        /*002a*/ 	.short	(.L_702 - .L_701)
.L_701:
        /*002c*/ 	.word	0x00000000
        /*0030*/ 	.short	0x0003
        /*0032*/ 	.short	0x0018
        /*0034*/ 	.byte	0x00, 0xf0, 0x11, 0x00


	//----- nvinfo : EIATTR_KPARAM_INFO
	.align		4
.L_702:
        /*0038*/ 	.byte	0x04, 0x17
        /*003a*/ 	.short	(.L_704 - .L_703)
.L_703:
        /*003c*/ 	.word	0x00000000
        /*0040*/ 	.short	0x0002
        /*0042*/ 	.short	0x0010
        /*0044*/ 	.byte	0x00, 0xf5, 0x21, 0x00


	//----- nvinfo : EIATTR_KPARAM_INFO
	.align		4
.L_704:
        /*0048*/ 	.byte	0x04, 0x17
        /*004a*/ 	.short	(.L_706 - .L_705)
.L_705:
        /*004c*/ 	.word	0x00000000
        /*0050*/ 	.short	0x0001
        /*0052*/ 	.short	0x0008
        /*0054*/ 	.byte	0x00, 0xf5, 0x21, 0x00


	//----- nvinfo : EIATTR_KPARAM_INFO
	.align		4
.L_706:
        /*0058*/ 	.byte	0x04, 0x17
        /*005a*/ 	.short	(.L_708 - .L_707)
.L_707:
        /*005c*/ 	.word	0x00000000
        /*0060*/ 	.short	0x0000
        /*0062*/ 	.short	0x0000
        /*0064*/ 	.byte	0x00, 0xf5, 0x21, 0x00


	//----- nvinfo : EIATTR_SPARSE_MMA_MASK
	.align		4
.L_708:
        /*0068*/ 	.byte	0x03, 0x50
        /*006a*/ 	.short	0x0000


	//----- nvinfo : EIATTR_MAXREG_COUNT
	.align		4
        /*006c*/ 	.byte	0x03, 0x1b
        /*006e*/ 	.short	0x00ff


	//----- nvinfo : EIATTR_NUM_BARRIERS
	.align		4
        /*0070*/ 	.byte	0x02, 0x4c
        /*0072*/ 	.byte	0x01
	.zero		1


	//----- nvinfo : EIATTR_MERCURY_ISA_VERSION
	.align		4
        /*0074*/ 	.byte	0x03, 0x5f
        /*0076*/ 	.short	0x0101


	//----- nvinfo : EIATTR_VRC_CTA_INIT_COUNT
	.align		4
        /*0078*/ 	.byte	0x02, 0x4a
	.zero		1
	.zero		1


	//----- nvinfo : EIATTR_EXIT_INSTR_OFFSETS
	.align		4
        /*007c*/ 	.byte	0x04, 0x1c
        /*007e*/ 	.short	(.L_710 - .L_709)


	//   ....[0]....
.L_709:
        /*0080*/ 	.word	0x00000040


	//   ....[1]....
        /*0084*/ 	.word	0x00000880


	//   ....[2]....
        /*0088*/ 	.word	0x00000cb0


	//   ....[3]....
        /*008c*/ 	.word	0x00000ff0


	//----- nvinfo : EIATTR_CRS_STACK_SIZE
	.align		4
.L_710:
        /*0090*/ 	.byte	0x04, 0x1e
        /*0092*/ 	.short	(.L_712 - .L_711)
.L_711:
        /*0094*/ 	.word	0x00000000


	//----- nvinfo : EIATTR_CBANK_PARAM_SIZE
	.align		4
.L_712:
        /*0098*/ 	.byte	0x03, 0x19
        /*009a*/ 	.short	0x0024


	//----- nvinfo : EIATTR_PARAM_CBANK
	.align		4
        /*009c*/ 	.byte	0x04, 0x0a
        /*009e*/ 	.short	(.L_714 - .L_713)
	.align		4
.L_713:
        /*00a0*/ 	.word	index@(.nv.constant0.vox_rms_norm_to_bf16)
        /*00a4*/ 	.short	0x0380
        /*00a6*/ 	.short	0x0024


	//----- nvinfo : EIATTR_SW_WAR
	.align		4
.L_714:
        /*00a8*/ 	.byte	0x04, 0x36
        /*00aa*/ 	.short	(.L_716 - .L_715)
.L_715:
        /*00ac*/ 	.word	0x00000008
.L_716:


//--------------------- .nv.info.vox_rms_norm_f32 --------------------------
	.section	.nv.info.vox_rms_norm_f32,"",@"SHT_CUDA_INFO"
	.sectionflags	@""
	.align	4


	//----- nvinfo : EIATTR_CUDA_API_VERSION
	.align		4
        /*0000*/ 	.byte	0x04, 0x37
        /*0002*/ 	.short	(.L_718 - .L_717)
.L_717:
        /*0004*/ 	.word	0x00000082


	//----- nvinfo : EIATTR_KPARAM_INFO
	.align		4
.L_718:
        /*0008*/ 	.byte	0x04, 0x17
        /*000a*/ 	.short	(.L_720 - .L_719)
.L_719:
        /*000c*/ 	.word	0x00000000
        /*0010*/ 	.short	0x0005
        /*0012*/ 	.short	0x0020
        /*0014*/ 	.byte	0x00, 0xf0, 0x11, 0x00


	//----- nvinfo : EIATTR_KPARAM_INFO
	.align		4
.L_720:
        /*0018*/ 	.byte	0x04, 0x17
        /*001a*/ 	.short	(.L_722 - .L_721)
.L_721:
        /*001c*/ 	.word	0x00000000
        /*0020*/ 	.short	0x0004
        /*0022*/ 	.short	0x001c
        /*0024*/ 	.byte	0x00, 0xf0, 0x11, 0x00


	//----- nvinfo : EIATTR_KPARAM_INFO
	.align		4
.L_722:
        /*0028*/ 	.byte	0x04, 0x17
        /*002a*/ 	.short	(.L_724 - .L_723)
.L_723:
        /*002c*/ 	.word	0x00000000
        /*0030*/ 	.short	0x0003
        /*0032*/ 	.short	0x0018
        /*0034*/ 	.byte	0x00, 0xf0, 0x11, 0x00


	//----- nvinfo : EIATTR_KPARAM_INFO
	.align		4
.L_724:
        /*0038*/ 	.byte	0x04, 0x17
        /*003a*/ 	.short	(.L_726 - .L_725)
.L_725:
        /*003c*/ 	.word	0x00000000
        /*0040*/ 	.short	0x0002
        /*0042*/ 	.short	0x0010
        /*0044*/ 	.byte	0x00, 0xf5, 0x21, 0x00


	//----- nvinfo : EIATTR_KPARAM_INFO
	.align		4
.L_726:
        /*0048*/ 	.byte	0x04, 0x17
        /*004a*/ 	.short	(.L_728 - .L_727)
.L_727:
        /*004c*/ 	.word	0x00000000
        /*0050*/ 	.short	0x0001
        /*0052*/ 	.short	0x0008
        /*0054*/ 	.byte	0x00, 0xf5, 0x21, 0x00


	//----- nvinfo : EIATTR_KPARAM_INFO
	.align		4
.L_728:
        /*0058*/ 	.byte	0x04, 0x17
        /*005a*/ 	.short	(.L_730 - .L_729)
.L_729:
        /*005c*/ 	.word	0x00000000
        /*0060*/ 	.short	0x0000
        /*0062*/ 	.short	0x0000
        /*0064*/ 	.byte	0x00, 0xf5, 0x21, 0x00


	//----- nvinfo : EIATTR_SPARSE_MMA_MASK
	.align		4
.L_730:
        /*0068*/ 	.byte	0x03, 0x50
        /*006a*/ 	.short	0x0000


	//----- nvinfo : EIATTR_MAXREG_COUNT
	.align		4
        /*006c*/ 	.byte	0x03, 0x1b
        /*006e*/ 	.short	0x00ff


	//----- nvinfo : EIATTR_NUM_BARRIERS
	.align		4
        /*0070*/ 	.byte	0x02, 0x4c
        /*0072*/ 	.byte	0x01
	.zero		1


	//----- nvinfo : EIATTR_MERCURY_ISA_VERSION
	.align		4
        /*0074*/ 	.byte	0x03, 0x5f
        /*0076*/ 	.short	0x0101


	//----- nvinfo : EIATTR_VRC_CTA_INIT_COUNT
	.align		4
        /*0078*/ 	.byte	0x02, 0x4a
	.zero		1
	.zero		1


	//----- nvinfo : EIATTR_EXIT_INSTR_OFFSETS
	.align		4
        /*007c*/ 	.byte	0x04, 0x1c
        /*007e*/ 	.short	(.L_732 - .L_731)


	//   ....[0]....
.L_731:
        /*0080*/ 	.word	0x00000040


	//   ....[1]....
        /*0084*/ 	.word	0x00000880


	//   ....[2]....
        /*0088*/ 	.word	0x00000c60


	//   ....[3]....
        /*008c*/ 	.word	0x00000f90


	//----- nvinfo : EIATTR_CRS_STACK_SIZE
	.align		4
.L_732:
        /*0090*/ 	.byte	0x04, 0x1e
        /*0092*/ 	.short	(.L_734 - .L_733)
.L_733:
        /*0094*/ 	.word	0x00000000


	//----- nvinfo : EIATTR_CBANK_PARAM_SIZE
	.align		4
.L_734:
        /*0098*/ 	.byte	0x03, 0x19
        /*009a*/ 	.short	0x0024


	//----- nvinfo : EIATTR_PARAM_CBANK
	.align		4
        /*009c*/ 	.byte	0x04, 0x0a
        /*009e*/ 	.short	(.L_736 - .L_735)
	.align		4
.L_735:
        /*00a0*/ 	.word	index@(.nv.constant0.vox_rms_norm_f32)
        /*00a4*/ 	.short	0x0380
        /*00a6*/ 	.short	0x0024


	//----- nvinfo : EIATTR_SW_WAR
	.align		4
.L_736:
        /*00a8*/ 	.byte	0x04, 0x36
        /*00aa*/ 	.short	(.L_738 - .L_737)
.L_737:
        /*00ac*/ 	.word	0x00000008
.L_738:


//--------------------- .nv.info.vox_expand_kv_heads_f32 --------------------------
	.section	.nv.info.vox_expand_kv_heads_f32,"",@"SHT_CUDA_INFO"
	.sectionflags	@""
	.align	4


	//----- nvinfo : EIATTR_CUDA_API_VERSION
	.align		4
        /*0000*/ 	.byte	0x04, 0x37
        /*0002*/ 	.short	(.L_740 - .L_739)
.L_739:
        /*0004*/ 	.word	0x00000082


	//----- nvinfo : EIATTR_KPARAM_INFO
	.align		4
.L_740:
        /*0008*/ 	.byte	0x04, 0x17
        /*000a*/ 	.short	(.L_742 - .L_741)
.L_741:
        /*000c*/ 	.word	0x00000000
        /*0010*/ 	.short	0x0005
        /*0012*/ 	.short	0x001c
        /*0014*/ 	.byte	0x00, 0xf0, 0x11, 0x00


	//----- nvinfo : EIATTR_KPARAM_INFO
	.align		4
.L_742:
        /*0018*/ 	.byte	0x04, 0x17
        /*001a*/ 	.short	(.L_744 - .L_743)
.L_743:
        /*001c*/ 	.word	0x00000000
        /*0020*/ 	.short	0x0004
        /*0022*/ 	.short	0x0018
        /*0024*/ 	.byte	0x00, 0xf0, 0x11, 0x00


	//----- nvinfo : EIATTR_KPARAM_INFO
	.align		4
.L_744:
        /*0028*/ 	.byte	0x04, 0x17
        /*002a*/ 	.short	(.L_746 - .L_745)
.L_745:
        /*002c*/ 	.word	0x00000000
        /*0030*/ 	.short	0x0003
        /*0032*/ 	.short	0x0014
        /*0034*/ 	.byte	0x00, 0xf0, 0x11, 0x00


	//----- nvinfo : EIATTR_KPARAM_INFO
	.align		4
.L_746:
        /*0038*/ 	.byte	0x04, 0x17
        /*003a*/ 	.short	(.L_748 - .L_747)
.L_747:
        /*003c*/ 	.word	0x00000000
        /*0040*/ 	.short	0x0002
        /*0042*/ 	.short	0x0010
        /*0044*/ 	.byte	0x00, 0xf0, 0x11, 0x00


	//----- nvinfo : EIATTR_KPARAM_INFO
	.align		4
.L_748:
        /*0048*/ 	.byte	0x04, 0x17
        /*004a*/ 	.short	(.L_750 - .L_749)
.L_749:
        /*004c*/ 	.word	0x00000000
        /*0050*/ 	.short	0x0001
        /*0052*/ 	.short	0x0008
        /*0054*/ 	.byte	0x00, 0xf5, 0x21, 0x00


	//----- nvinfo : EIATTR_KPARAM_INFO
	.align		4
.L_750:
        /*0058*/ 	.byte	0x04, 0x17
        /*005a*/ 	.short	(.L_752 - .L_751)
.L_751:
        /*005c*/ 	.word	0x00000000
        /*0060*/ 	.short	0x0000
        /*0062*/ 	.short	0x0000
        /*0064*/ 	.byte	0x00, 0xf5, 0x21, 0x00


	//----- nvinfo : EIATTR_SPARSE_MMA_MASK
	.align		4
.L_752:
        /*0068*/ 	.byte	0x03, 0x50
        /*006a*/ 	.short	0x0000


	//----- nvinfo : EIATTR_MAXREG_COUNT
	.align		4
        /*006c*/ 	.byte	0x03, 0x1b
        /*006e*/ 	.short	0x00ff


	//----- nvinfo : EIATTR_MERCURY_ISA_VERSION
	.align		4
        /*0070*/ 	.byte	0x03, 0x5f
        /*0072*/ 	.short	0x0101


	//----- nvinfo : EIATTR_VRC_CTA_INIT_COUNT
	.align		4
        /*0074*/ 	.byte	0x02, 0x4a
	.zero		1
	.zero		1


	//----- nvinfo : EIATTR_EXIT_INSTR_OFFSETS
	.align		4
        /*0078*/ 	.byte	0x04, 0x1c
        /*007a*/ 	.short	(.L_754 - .L_753)


	//   ....[0]....
.L_753:
        /*007c*/ 	.word	0x000000a0


	//   ....[1]....
        /*0080*/ 	.word	0x000007d0


	//----- nvinfo : EIATTR_CBANK_PARAM_SIZE
	.align		4
.L_754:
        /*0084*/ 	.byte	0x03, 0x19
        /*0086*/ 	.short	0x0020


	//----- nvinfo : EIATTR_PARAM_CBANK
	.align		4
        /*0088*/ 	.byte	0x04, 0x0a
        /*008a*/ 	.short	(.L_756 - .L_755)
	.align		4
.L_755:
        /*008c*/ 	.word	index@(.nv.constant0.vox_expand_kv_heads_f32)
        /*0090*/ 	.short	0x0380
        /*0092*/ 	.short	0x0020


	//----- nvinfo : EIATTR_SW_WAR
	.align		4
.L_756:
        /*0094*/ 	.byte	0x04, 0x36
        /*0096*/ 	.short	(.L_758 - .L_757)
.L_757:
        /*0098*/ 	.word	0x00000008
.L_758:


//--------------------- .nv.info.vox_unpack_heads_f32 --------------------------
	.section	.nv.info.vox_unpack_heads_f32,"",@"SHT_CUDA_INFO"
	.sectionflags	@""
	.align	4


	//----- nvinfo : EIATTR_CUDA_API_VERSION
	.align		4
        /*0000*/ 	.byte	0x04, 0x37
        /*0002*/ 	.short	(.L_760 - .L_759)
.L_759:
        /*0004*/ 	.word	0x00000082


	//----- nvinfo : EIATTR_KPARAM_INFO
	.align		4
.L_760:
        /*0008*/ 	.byte	0x04, 0x17
        /*000a*/ 	.short	(.L_762 - .L_761)
.L_761:
        /*000c*/ 	.word	0x00000000
        /*0010*/ 	.short	0x0004
        /*0012*/ 	.short	0x0018
        /*0014*/ 	.byte	0x00, 0xf0, 0x11, 0x00


	//----- nvinfo : EIATTR_KPARAM_INFO
	.align		4
.L_762:
        /*0018*/ 	.byte	0x04, 0x17
        /*001a*/ 	.short	(.L_764 - .L_763)
.L_763:
        /*001c*/ 	.word	0x00000000
        /*0020*/ 	.short	0x0003
        /*0022*/ 	.short	0x0014
        /*0024*/ 	.byte	0x00, 0xf0, 0x11, 0x00


	//----- nvinfo : EIATTR_KPARAM_INFO
	.align		4
.L_764:
        /*0028*/ 	.byte	0x04, 0x17
        /*002a*/ 	.short	(.L_766 - .L_765)
.L_765:
        /*002c*/ 	.word	0x00000000
        /*0030*/ 	.short	0x0002
        /*0032*/ 	.short	0x0010
        /*0034*/ 	.byte	0x00, 0xf0, 0x11, 0x00


	//----- nvinfo : EIATTR_KPARAM_INFO
	.align		4
.L_766:
        /*0038*/ 	.byte	0x04, 0x17
        /*003a*/ 	.short	(.L_768 - .L_767)
.L_767:
        /*003c*/ 	.word	0x00000000
        /*0040*/ 	.short	0x0001
        /*0042*/ 	.short	0x0008
        /*0044*/ 	.byte	0x00, 0xf5, 0x21, 0x00


	//----- nvinfo : EIATTR_KPARAM_INFO
	.align		4
.L_768:
        /*0048*/ 	.byte	0x04, 0x17
        /*004a*/ 	.short	(.L_770 - .L_769)
.L_769:
        /*004c*/ 	.word	0x00000000
        /*0050*/ 	.short	0x0000
        /*0052*/ 	.short	0x0000
        /*0054*/ 	.byte	0x00, 0xf5, 0x21, 0x00


	//----- nvinfo : EIATTR_SPARSE_MMA_MASK
	.align		4
.L_770:
        /*0058*/ 	.byte	0x03, 0x50
        /*005a*/ 	.short	0x0000


	//----- nvinfo : EIATTR_MAXREG_COUNT
	.align		4
        /*005c*/ 	.byte	0x03, 0x1b
        /*005e*/ 	.short	0x00ff


	//----- nvinfo : EIATTR_MERCURY_ISA_VERSION
	.align		4
        /*0060*/ 	.byte	0x03, 0x5f
        /*0062*/ 	.short	0x0101


	//----- nvinfo : EIATTR_VRC_CTA_INIT_COUNT
	.align		4
        /*0064*/ 	.byte	0x02, 0x4a
	.zero		1
	.zero		1


	//----- nvinfo : EIATTR_EXIT_INSTR_OFFSETS
	.align		4
        /*0068*/ 	.byte	0x04, 0x1c
        /*006a*/ 	.short	(.L_772 - .L_771)


	//   ....[0]....
.L_771:
        /*006c*/ 	.word	0x000000a0


	//   ....[1]....
        /*0070*/ 	.word	0x00000490


	//----- nvinfo : EIATTR_CBANK_PARAM_SIZE
	.align		4
.L_772:
        /*0074*/ 	.byte	0x03, 0x19
        /*0076*/ 	.short	0x001c


	//----- nvinfo : EIATTR_PARAM_CBANK
	.align		4
        /*0078*/ 	.byte	0x04, 0x0a
        /*007a*/ 	.short	(.L_774 - .L_773)
	.align		4
.L_773:
        /*007c*/ 	.word	index@(.nv.constant0.vox_unpack_heads_f32)
        /*0080*/ 	.short	0x0380
        /*0082*/ 	.short	0x001c


	//----- nvinfo : EIATTR_SW_WAR
	.align		4
.L_774:
        /*0084*/ 	.byte	0x04, 0x36
        /*0086*/ 	.short	(.L_776 - .L_775)
.L_775:
        /*0088*/ 	.word	0x00000008
.L_776:


//--------------------- .nv.info.vox_pack_heads_f32 --------------------------
	.section	.nv.info.vox_pack_heads_f32,"",@"SHT_CUDA_INFO"
	.sectionflags	@""
	.align	4


	//----- nvinfo : EIATTR_CUDA_API_VERSION
	.align		4
        /*0000*/ 	.byte	0x04, 0x37
        /*0002*/ 	.short	(.L_778 - .L_777)
.L_777:
        /*0004*/ 	.word	0x00000082


	//----- nvinfo : EIATTR_KPARAM_INFO
	.align		4
.L_778:
        /*0008*/ 	.byte	0x04, 0x17
        /*000a*/ 	.short	(.L_780 - .L_779)
.L_779:
        /*000c*/ 	.word	0x00000000
        /*0010*/ 	.short	0x0004
        /*0012*/ 	.short	0x0018
        /*0014*/ 	.byte	0x00, 0xf0, 0x11, 0x00


	//----- nvinfo : EIATTR_KPARAM_INFO
	.align		4
.L_780:
        /*0018*/ 	.byte	0x04, 0x17
        /*001a*/ 	.short	(.L_782 - .L_781)
.L_781:
        /*001c*/ 	.word	0x00000000
        /*0020*/ 	.short	0x0003
        /*0022*/ 	.short	0x0014
        /*0024*/ 	.byte	0x00, 0xf0, 0x11, 0x00


	//----- nvinfo : EIATTR_KPARAM_INFO
	.align		4
.L_782:
        /*0028*/ 	.byte	0x04, 0x17
        /*002a*/ 	.short	(.L_784 - .L_783)
.L_783:
        /*002c*/ 	.word	0x00000000
        /*0030*/ 	.short	0x0002
        /*0032*/ 	.short	0x0010
        /*0034*/ 	.byte	0x00, 0xf0, 0x11, 0x00


	//----- nvinfo : EIATTR_KPARAM_INFO
	.align		4
.L_784:
        /*0038*/ 	.byte	0x04, 0x17
        /*003a*/ 	.short	(.L_786 - .L_785)
.L_785:
        /*003c*/ 	.word	0x00000000
        /*0040*/ 	.short	0x0001
        /*0042*/ 	.short	0x0008
        /*0044*/ 	.byte	0x00, 0xf5, 0x21, 0x00


	//----- nvinfo : EIATTR_KPARAM_INFO
	.align		4
.L_786:
        /*0048*/ 	.byte	0x04, 0x17
        /*004a*/ 	.short	(.L_788 - .L_787)
.L_787:
        /*004c*/ 	.word	0x00000000
        /*0050*/ 	.short	0x0000
        /*0052*/ 	.short	0x0000
        /*0054*/ 	.byte	0x00, 0xf5, 0x21, 0x00


	//----- nvinfo : EIATTR_SPARSE_MMA_MASK
	.align		4
.L_788:
        /*0058*/ 	.byte	0x03, 0x50
        /*005a*/ 	.short	0x0000


	//----- nvinfo : EIATTR_MAXREG_COUNT
	.align		4
        /*005c*/ 	.byte	0x03, 0x1b
        /*005e*/ 	.short	0x00ff


	//----- nvinfo : EIATTR_MERCURY_ISA_VERSION
	.align		4
        /*0060*/ 	.byte	0x03, 0x5f
        /*0062*/ 	.short	0x0101


	//----- nvinfo : EIATTR_VRC_CTA_INIT_COUNT
	.align		4
        /*0064*/ 	.byte	0x02, 0x4a
	.zero		1
	.zero		1


	//----- nvinfo : EIATTR_EXIT_INSTR_OFFSETS
	.align		4
        /*0068*/ 	.byte	0x04, 0x1c
        /*006a*/ 	.short	(.L_790 - .L_789)


	//   ....[0]....
.L_789:
        /*006c*/ 	.word	0x000000a0


	//   ....[1]....
        /*0070*/ 	.word	0x00000490


	//----- nvinfo : EIATTR_CBANK_PARAM_SIZE
	.align		4
.L_790:
        /*0074*/ 	.byte	0x03, 0x19
        /*0076*/ 	.short	0x001c


	//----- nvinfo : EIATTR_PARAM_CBANK
	.align		4
        /*0078*/ 	.byte	0x04, 0x0a
        /*007a*/ 	.short	(.L_792 - .L_791)
	.align		4
.L_791:
        /*007c*/ 	.word	index@(.nv.constant0.vox_pack_heads_f32)
        /*0080*/ 	.short	0x0380
        /*0082*/ 	.short	0x001c


	//----- nvinfo : EIATTR_SW_WAR
	.align		4
.L_792:
        /*0084*/ 	.byte	0x04, 0x36
        /*0086*/ 	.short	(.L_794 - .L_793)
.L_793:
        /*0088*/ 	.word	0x00000008
.L_794:


//--------------------- .nv.info.vox_causal_attn_f32 --------------------------
	.section	.nv.info.vox_causal_attn_f32,"",@"SHT_CUDA_INFO"
	.sectionflags	@""
	.align	4


	//----- nvinfo : EIATTR_CUDA_API_VERSION
	.align		4
        /*0000*/ 	.byte	0x04, 0x37
        /*0002*/ 	.short	(.L_796 - .L_795)
.L_795:
        /*0004*/ 	.word	0x00000082


	//----- nvinfo : EIATTR_KPARAM_INFO
	.align		4
.L_796:
        /*0008*/ 	.byte	0x04, 0x17
        /*000a*/ 	.short	(.L_798 - .L_797)
.L_797:
        /*000c*/ 	.word	0x00000000
        /*0010*/ 	.short	0x000b
        /*0012*/ 	.short	0x003c
        /*0014*/ 	.byte	0x00, 0xf0, 0x11, 0x00


	//----- nvinfo : EIATTR_KPARAM_INFO
	.align		4
.L_798:
        /*0018*/ 	.byte	0x04, 0x17
        /*001a*/ 	.short	(.L_800 - .L_799)
.L_799:
        /*001c*/ 	.word	0x00000000
        /*0020*/ 	.short	0x000a
        /*0022*/ 	.short	0x0038
        /*0024*/ 	.byte	0x00, 0xf0, 0x11, 0x00


	//----- nvinfo : EIATTR_KPARAM_INFO
	.align		4
.L_800:
        /*0028*/ 	.byte	0x04, 0x17
        /*002a*/ 	.short	(.L_802 - .L_801)
.L_801:
        /*002c*/ 	.word	0x00000000
        /*0030*/ 	.short	0x0009
        /*0032*/ 	.short	0x0034
        /*0034*/ 	.byte	0x00, 0xf0, 0x11, 0x00


	//----- nvinfo : EIATTR_KPARAM_INFO
	.align		4
.L_802:
        /*0038*/ 	.byte	0x04, 0x17
        /*003a*/ 	.short	(.L_804 - .L_803)
.L_803:
        /*003c*/ 	.word	0x00000000
        /*0040*/ 	.short	0x0008
        /*0042*/ 	.short	0x0030
        /*0044*/ 	.byte	0x00, 0xf0, 0x11, 0x00


	//----- nvinfo : EIATTR_KPARAM_INFO
	.align		4
.L_804:
        /*0048*/ 	.byte	0x04, 0x17
        /*004a*/ 	.short	(.L_806 - .L_805)
.L_805:
        /*004c*/ 	.word	0x00000000
        /*0050*/ 	.short	0x0007
        /*0052*/ 	.short	0x002c
        /*0054*/ 	.byte	0x00, 0xf0, 0x11, 0x00


	//----- nvinfo : EIATTR_KPARAM_INFO
	.align		4
.L_806:
        /*0058*/ 	.byte	0x04, 0x17
        /*005a*/ 	.short	(.L_808 - .L_807)
.L_807:
        /*005c*/ 	.word	0x00000000
        /*0060*/ 	.short	0x0006
        /*0062*/ 	.short	0x0028
        /*0064*/ 	.byte	0x00, 0xf0, 0x11, 0x00


	//----- nvinfo : EIATTR_KPARAM_INFO
	.align		4
.L_808:
        /*0068*/ 	.byte	0x04, 0x17
        /*006a*/ 	.short	(.L_810 - .L_809)
.L_809:
        /*006c*/ 	.word	0x00000000
        /*0070*/ 	.short	0x0005
        /*0072*/ 	.short	0x0024
        /*0074*/ 	.byte	0x00, 0xf0, 0x11, 0x00


	//----- nvinfo : EIATTR_KPARAM_INFO
	.align		4
.L_810:
        /*0078*/ 	.byte	0x04, 0x17
        /*007a*/ 	.short	(.L_812 - .L_811)
.L_811:
        /*007c*/ 	.word	0x00000000
        /*0080*/ 	.short	0x0004
        /*0082*/ 	.short	0x0020
        /*0084*/ 	.byte	0x00, 0xf0, 0x11, 0x00


	//----- nvinfo : EIATTR_KPARAM_INFO
	.align		4
.L_812:
        /*0088*/ 	.byte	0x04, 0x17
        /*008a*/ 	.short	(.L_814 - .L_813)
.L_813:
        /*008c*/ 	.word	0x00000000
        /*0090*/ 	.short	0x0003
        /*0092*/ 	.short	0x0018
        /*0094*/ 	.byte	0x00, 0xf5, 0x21, 0x00


	//----- nvinfo : EIATTR_KPARAM_INFO
	.align		4
.L_814:
        /*0098*/ 	.byte	0x04, 0x17
        /*009a*/ 	.short	(.L_816 - .L_815)
.L_815:
        /*009c*/ 	.word	0x00000000
        /*00a0*/ 	.short	0x0002
        /*00a2*/ 	.short	0x0010
        /*00a4*/ 	.byte	0x00, 0xf5, 0x21, 0x00


	//----- nvinfo : EIATTR_KPARAM_INFO
	.align		4
.L_816:
        /*00a8*/ 	.byte	0x04, 0x17
        /*00aa*/ 	.short	(.L_818 - .L_817)
.L_817:
        /*00ac*/ 	.word	0x00000000
        /*00b0*/ 	.short	0x0001
        /*00b2*/ 	.short	0x0008
        /*00b4*/ 	.byte	0x00, 0xf5, 0x21, 0x00


	//----- nvinfo : EIATTR_KPARAM_INFO
	.align		4
.L_818:
        /*00b8*/ 	.byte	0x04, 0x17
        /*00ba*/ 	.short	(.L_820 - .L_819)
.L_819:
        /*00bc*/ 	.word	0x00000000
        /*00c0*/ 	.short	0x0000
        /*00c2*/ 	.short	0x0000
        /*00c4*/ 	.byte	0x00, 0xf5, 0x21, 0x00


	//----- nvinfo : EIATTR_SPARSE_MMA_MASK
	.align		4
.L_820:
        /*00c8*/ 	.byte	0x03, 0x50
        /*00ca*/ 	.short	0x0000


	//----- nvinfo : EIATTR_MAXREG_COUNT
	.align		4
        /*00cc*/ 	.byte	0x03, 0x1b
        /*00ce*/ 	.short	0x00ff


	//----- nvinfo : EIATTR_MERCURY_ISA_VERSION
	.align		4
        /*00d0*/ 	.byte	0x03, 0x5f
        /*00d2*/ 	.short	0x0101


	//----- nvinfo : EIATTR_COOP_GROUP_MASK_REGIDS
	.align		4
        /*00d4*/ 	.byte	0x04, 0x29
        /*00d6*/ 	.short	(.L_822 - .L_821)


	//   ....[0]....
.L_821:
        /*00d8*/ 	.word	0xffffffff


	//   ....[1]....
        /*00dc*/ 	.word	0xffffffff


	//   ....[2]....
        /*00e0*/ 	.word	0xffffffff


	//   ....[3]....
        /*00e4*/ 	.word	0xffffffff


	//   ....[4]....
        /*00e8*/ 	.word	0xffffffff


	//   ....[5]....
        /*00ec*/ 	.word	0xffffffff


	//   ....[6]....
        /*00f0*/ 	.word	0xffffffff


	//   ....[7]....
        /*00f4*/ 	.word	0xffffffff


	//   ....[8]....
        /*00f8*/ 	.word	0xffffffff


	//   ....[9]....
        /*00fc*/ 	.word	0xffffffff


	//   ....[10]....
        /*0100*/ 	.word	0xffffffff


	//   ....[11]....
        /*0104*/ 	.word	0xffffffff


	//   ....[12]....
        /*0108*/ 	.word	0xffffffff


	//   ....[13]....
        /*010c*/ 	.word	0xffffffff


	//   ....[14]....
        /*0110*/ 	.word	0xffffffff


	//   ....[15]....
        /*0114*/ 	.word	0xffffffff


	//   ....[16]....
        /*0118*/ 	.word	0xffffffff


	//   ....[17]....
        /*011c*/ 	.word	0xffffffff


	//   ....[18]....
        /*0120*/ 	.word	0xffffffff


	//   ....[19]....
        /*0124*/ 	.word	0xffffffff


	//   ....[20]....
        /*0128*/ 	.word	0xffffffff


	//   ....[21]....
        /*012c*/ 	.word	0xffffffff


	//   ....[22]....
        /*0130*/ 	.word	0xffffffff


	//   ....[23]....
        /*0134*/ 	.word	0xffffffff


	//   ....[24]....
        /*0138*/ 	.word	0xffffffff


	//   ....[25]....
        /*013c*/ 	.word	0xffffffff


	//   ....[26]....
        /*0140*/ 	.word	0xffffffff


	//----- nvinfo : EIATTR_COOP_GROUP_INSTR_OFFSETS
	.align		4
.L_822:
        /*0144*/ 	.byte	0x04, 0x28
        /*0146*/ 	.short	(.L_824 - .L_823)


	//   ....[0]....
.L_823:
        /*0148*/ 	.word	0x00000830


	//   ....[1]....
        /*014c*/ 	.word	0x00000850


	//   ....[2]....
        /*0150*/ 	.word	0x00000870


	//   ....[3]....
        /*0154*/ 	.word	0x00000890


	//   ....[4]....
        /*0158*/ 	.word	0x000008b0


	//   ....[5]....
        /*015c*/ 	.word	0x000008d0


	//   ....[6]....
        /*0160*/ 	.word	0x00000be0


	//   ....[7]....
        /*0164*/ 	.word	0x00000cb0


	//   ....[8]....
        /*0168*/ 	.word	0x00000cc0


	//   ....[9]....
        /*016c*/ 	.word	0x00000ce0


	//   ....[10]....
        /*0170*/ 	.word	0x00000d00


	//   ....[11]....
        /*0174*/ 	.word	0x00000d20


	//   ....[12]....
        /*0178*/ 	.word	0x00000d40


	//   ....[13]....
        /*017c*/ 	.word	0x00000d60


	//   ....[14]....
        /*0180*/ 	.word	0x00000d80


	//   ....[15]....
        /*0184*/ 	.word	0x00000da0


	//   ....[16]....
        /*0188*/ 	.word	0x00000dc0


	//   ....[17]....
        /*018c*/ 	.word	0x00000de0


	//   ....[18]....
        /*0190*/ 	.word	0x00000e70


	//   ....[19]....
        /*0194*/ 	.word	0x000011d0


	//   ....[20]....
        /*0198*/ 	.word	0x000011f0


	//   ....[21]....
        /*019c*/ 	.word	0x00001210


	//   ....[22]....
        /*01a0*/ 	.word	0x00001230


	//   ....[23]....
        /*01a4*/ 	.word	0x00001260


	//   ....[24]....
        /*01a8*/ 	.word	0x000012a0


	//   ....[25]....
        /*01ac*/ 	.word	0x00001340


	//   ....[26]....
        /*01b0*/ 	.word	0x00001530


	//----- nvinfo : EIATTR_VRC_CTA_INIT_COUNT
	.align		4
.L_824:
        /*01b4*/ 	.byte	0x02, 0x4a
	.zero		1
	.zero		1


	//----- nvinfo : EIATTR_EXIT_INSTR_OFFSETS
	.align		4
        /*01b8*/ 	.byte	0x04, 0x1c
        /*01ba*/ 	.short	(.L_826 - .L_825)


	//   ....[0]....
.L_825:
        /*01bc*/ 	.word	0x00000030


	//   ....[1]....
        /*01c0*/ 	.word	0x000000d0


	//   ....[2]....
        /*01c4*/ 	.word	0x000016a0


	//   ....[3]....
        /*01c8*/ 	.word	0x000016d0


	//   ....[4]....
        /*01cc*/ 	.word	0x00001700


	//----- nvinfo : EIATTR_CRS_STACK_SIZE
	.align		4
.L_826:
        /*01d0*/ 	.byte	0x04, 0x1e
        /*01d2*/ 	.short	(.L_828 - .L_827)
.L_827:
        /*01d4*/ 	.word	0x00000000


	//----- nvinfo : EIATTR_CBANK_PARAM_SIZE
	.align		4
.L_828:
        /*01d8*/ 	.byte	0x03, 0x19
        /*01da*/ 	.short	0x0040


	//----- nvinfo : EIATTR_PARAM_CBANK
	.align		4
        /*01dc*/ 	.byte	0x04, 0x0a
        /*01de*/ 	.short	(.L_830 - .L_829)
	.align		4
.L_829:
        /*01e0*/ 	.word	index@(.nv.constant0.vox_causal_attn_f32)
        /*01e4*/ 	.short	0x0380
        /*01e6*/ 	.short	0x0040


	//----- nvinfo : EIATTR_SW_WAR
	.align		4
.L_830:
        /*01e8*/ 	.byte	0x04, 0x36
        /*01ea*/ 	.short	(.L_832 - .L_831)
.L_831:
        /*01ec*/ 	.word	0x00000008
.L_832:


//--------------------- .nv.info.vox_attn_q4_kv8_fp16_v3_reduce --------------------------
	.section	.nv.info.vox_attn_q4_kv8_fp16_v3_reduce,"",@"SHT_CUDA_INFO"
	.sectionflags	@""
	.align	4


	//----- nvinfo : EIATTR_CUDA_API_VERSION
	.align		4
        /*0000*/ 	.byte	0x04, 0x37
        /*0002*/ 	.short	(.L_834 - .L_833)
.L_833:
        /*0004*/ 	.word	0x00000082


	//----- nvinfo : EIATTR_KPARAM_INFO
	.align		4
.L_834:
        /*0008*/ 	.byte	0x04, 0x17
        /*000a*/ 	.short	(.L_836 - .L_835)
.L_835:
        /*000c*/ 	.word	0x00000000
        /*0010*/ 	.short	0x0004
        /*0012*/ 	.short	0x0020
        /*0014*/ 	.byte	0x00, 0xf0, 0x11, 0x00


	//----- nvinfo : EIATTR_KPARAM_INFO
	.align		4
.L_836:
        /*0018*/ 	.byte	0x04, 0x17
        /*001a*/ 	.short	(.L_838 - .L_837)
.L_837:
        /*001c*/ 	.word	0x00000000
        /*0020*/ 	.short	0x0003
        /*0022*/ 	.short	0x0018
        /*0024*/ 	.byte	0x00, 0xf5, 0x21, 0x00


	//----- nvinfo : EIATTR_KPARAM_INFO
	.align		4
.L_838:
        /*0028*/ 	.byte	0x04, 0x17
        /*002a*/ 	.short	(.L_840 - .L_839)
.L_839:
        /*002c*/ 	.word	0x00000000
        /*0030*/ 	.short	0x0002
        /*0032*/ 	.short	0x0010
        /*0034*/ 	.byte	0x00, 0xf5, 0x21, 0x00


	//----- nvinfo : EIATTR_KPARAM_INFO
	.align		4
.L_840:
        /*0038*/ 	.byte	0x04, 0x17
        /*003a*/ 	.short	(.L_842 - .L_841)
.L_841:
        /*003c*/ 	.word	0x00000000
        /*0040*/ 	.short	0x0001
        /*0042*/ 	.short	0x0008
        /*0044*/ 	.byte	0x00, 0xf5, 0x21, 0x00


	//----- nvinfo : EIATTR_KPARAM_INFO
	.align		4
.L_842:
        /*0048*/ 	.byte	0x04, 0x17
        /*004a*/ 	.short	(.L_844 - .L_843)
.L_843:
        /*004c*/ 	.word	0x00000000
        /*0050*/ 	.short	0x0000
        /*0052*/ 	.short	0x0000
        /*0054*/ 	.byte	0x00, 0xf5, 0x21, 0x00


	//----- nvinfo : EIATTR_SPARSE_MMA_MASK
	.align		4
.L_844:
        /*0058*/ 	.byte	0x03, 0x50
        /*005a*/ 	.short	0x0000


	//----- nvinfo : EIATTR_MAXREG_COUNT
	.align		4
        /*005c*/ 	.byte	0x03, 0x1b
        /*005e*/ 	.short	0x00ff


	//----- nvinfo : EIATTR_MERCURY_ISA_VERSION
	.align		4
        /*0060*/ 	.byte	0x03, 0x5f
        /*0062*/ 	.short	0x0101


	//----- nvinfo : EIATTR_COOP_GROUP_MASK_REGIDS
	.align		4
        /*0064*/ 	.byte	0x04, 0x29
        /*0066*/ 	.short	(.L_846 - .L_845)


	//   ....[0]....
.L_845:
        /*0068*/ 	.word	0xffffffff


	//   ....[1]....
        /*006c*/ 	.word	0xffffffff


	//----- nvinfo : EIATTR_COOP_GROUP_INSTR_OFFSETS
	.align		4
.L_846:
        /*0070*/ 	.byte	0x04, 0x28
        /*0072*/ 	.short	(.L_848 - .L_847)


	//   ....[0]....
.L_847:
        /*0074*/ 	.word	0x000009f0


	//   ....[1]....
        /*0078*/ 	.word	0x00001590


	//----- nvinfo : EIATTR_VRC_CTA_INIT_COUNT
	.align		4
.L_848:
        /*007c*/ 	.byte	0x02, 0x4a
	.zero		1
	.zero		1


	//----- nvinfo : EIATTR_EXIT_INSTR_OFFSETS
	.align		4
        /*0080*/ 	.byte	0x04, 0x1c
        /*0082*/ 	.short	(.L_850 - .L_849)


	//   ....[0]....
.L_849:
        /*0084*/ 	.word	0x00000040


	//   ....[1]....
        /*0088*/ 	.word	0x00001620


	//----- nvinfo : EIATTR_CRS_STACK_SIZE
	.align		4
.L_850:
        /*008c*/ 	.byte	0x04, 0x1e
        /*008e*/ 	.short	(.L_852 - .L_851)
.L_851:
        /*0090*/ 	.word	0x00000000


	//----- nvinfo : EIATTR_CBANK_PARAM_SIZE
	.align		4
.L_852:
        /*0094*/ 	.byte	0x03, 0x19
        /*0096*/ 	.short	0x0024


	//----- nvinfo : EIATTR_PARAM_CBANK
	.align		4
        /*0098*/ 	.byte	0x04, 0x0a
        /*009a*/ 	.short	(.L_854 - .L_853)
	.align		4
.L_853:
        /*009c*/ 	.word	index@(.nv.constant0.vox_attn_q4_kv8_fp16_v3_reduce)
        /*00a0*/ 	.short	0x0380
        /*00a2*/ 	.short	0x0024


	//----- nvinfo : EIATTR_SW_WAR
	.align		4
.L_854:
        /*00a4*/ 	.byte	0x04, 0x36
        /*00a6*/ 	.short	(.L_856 - .L_855)
.L_855:
        /*00a8*/ 	.word	0x00000008
.L_856:


//--------------------- .nv.info.vox_attn_q4_kv8_fp16_dyn_v4_partial --------------------------
	.section	.nv.info.vox_attn_q4_kv8_fp16_dyn_v4_partial,"",@"SHT_CUDA_INFO"
	.sectionflags	@""
	.align	4


	//----- nvinfo : EIATTR_CUDA_API_VERSION
	.align		4
        /*0000*/ 	.byte	0x04, 0x37
        /*0002*/ 	.short	(.L_858 - .L_857)
.L_857:
        /*0004*/ 	.word	0x00000082


	//----- nvinfo : EIATTR_KPARAM_INFO
	.align		4
.L_858:
        /*0008*/ 	.byte	0x04, 0x17
        /*000a*/ 	.short	(.L_860 - .L_859)
.L_859:
        /*000c*/ 	.word	0x00000000
        /*0010*/ 	.short	0x000b
        /*0012*/ 	.short	0x0050
        /*0014*/ 	.byte	0x00, 0xf0, 0x11, 0x00


	//----- nvinfo : EIATTR_KPARAM_INFO
	.align		4
.L_860:
        /*0018*/ 	.byte	0x04, 0x17
        /*001a*/ 	.short	(.L_862 - .L_861)
.L_861:
        /*001c*/ 	.word	0x00000000
        /*0020*/ 	.short	0x000a
        /*0022*/ 	.short	0x004c
        /*0024*/ 	.byte	0x00, 0xf0, 0x11, 0x00


	//----- nvinfo : EIATTR_KPARAM_INFO
	.align		4
.L_862:
        /*0028*/ 	.byte	0x04, 0x17
        /*002a*/ 	.short	(.L_864 - .L_863)
.L_863:
        /*002c*/ 	.word	0x00000000
        /*0030*/ 	.short	0x0009
        /*0032*/ 	.short	0x0048
        /*0034*/ 	.byte	0x00, 0xf0, 0x11, 0x00


	//----- nvinfo : EIATTR_KPARAM_INFO
	.align		4
.L_864:
        /*0038*/ 	.byte	0x04, 0x17
        /*003a*/ 	.short	(.L_866 - .L_865)
.L_865:
        /*003c*/ 	.word	0x00000000
        /*0040*/ 	.short	0x0008
        /*0042*/ 	.short	0x0040
        /*0044*/ 	.byte	0x00, 0xf5, 0x21, 0x00


	//----- nvinfo : EIATTR_KPARAM_INFO
	.align		4
.L_866:
        /*0048*/ 	.byte	0x04, 0x17
        /*004a*/ 	.short	(.L_868 - .L_867)
.L_867:
        /*004c*/ 	.word	0x00000000
        /*0050*/ 	.short	0x0007
        /*0052*/ 	.short	0x0038
        /*0054*/ 	.byte	0x00, 0xf5, 0x21, 0x00


	//----- nvinfo : EIATTR_KPARAM_INFO
	.align		4
.L_868:
        /*0058*/ 	.byte	0x04, 0x17
        /*005a*/ 	.short	(.L_870 - .L_869)
.L_869:
        /*005c*/ 	.word	0x00000000
        /*0060*/ 	.short	0x0006
        /*0062*/ 	.short	0x0030
        /*0064*/ 	.byte	0x00, 0xf5, 0x21, 0x00


	//----- nvinfo : EIATTR_KPARAM_INFO
	.align		4
.L_870:
        /*0068*/ 	.byte	0x04, 0x17
        /*006a*/ 	.short	(.L_872 - .L_871)
.L_871:
        /*006c*/ 	.word	0x00000000
        /*0070*/ 	.short	0x0005
        /*0072*/ 	.short	0x0028
        /*0074*/ 	.byte	0x00, 0xf5, 0x21, 0x00


	//----- nvinfo : EIATTR_KPARAM_INFO
	.align		4
.L_872:
        /*0078*/ 	.byte	0x04, 0x17
        /*007a*/ 	.short	(.L_874 - .L_873)
.L_873:
        /*007c*/ 	.word	0x00000000
        /*0080*/ 	.short	0x0004
        /*0082*/ 	.short	0x0020
        /*0084*/ 	.byte	0x00, 0xf5, 0x21, 0x00


	//----- nvinfo : EIATTR_KPARAM_INFO
	.align		4
.L_874:
        /*0088*/ 	.byte	0x04, 0x17
        /*008a*/ 	.short	(.L_876 - .L_875)
.L_875:
        /*008c*/ 	.word	0x00000000
        /*0090*/ 	.short	0x0003
        /*0092*/ 	.short	0x0018
        /*0094*/ 	.byte	0x00, 0xf5, 0x21, 0x00


	//----- nvinfo : EIATTR_KPARAM_INFO
	.align		4
.L_876:
        /*0098*/ 	.byte	0x04, 0x17
        /*009a*/ 	.short	(.L_878 - .L_877)
.L_877:
        /*009c*/ 	.word	0x00000000
        /*00a0*/ 	.short	0x0002
        /*00a2*/ 	.short	0x0010
        /*00a4*/ 	.byte	0x00, 0xf5, 0x21, 0x00


	//----- nvinfo : EIATTR_KPARAM_INFO
	.align		4
.L_878:
        /*00a8*/ 	.byte	0x04, 0x17
        /*00aa*/ 	.short	(.L_880 - .L_879)
.L_879:
        /*00ac*/ 	.word	0x00000000
        /*00b0*/ 	.short	0x0001
        /*00b2*/ 	.short	0x0008
        /*00b4*/ 	.byte	0x00, 0xf5, 0x21, 0x00


	//----- nvinfo : EIATTR_KPARAM_INFO
	.align		4
.L_880:
        /*00b8*/ 	.byte	0x04, 0x17
        /*00ba*/ 	.short	(.L_882 - .L_881)
.L_881:
        /*00bc*/ 	.word	0x00000000
        /*00c0*/ 	.short	0x0000
        /*00c2*/ 	.short	0x0000
        /*00c4*/ 	.byte	0x00, 0xf5, 0x21, 0x00


	//----- nvinfo : EIATTR_SPARSE_MMA_MASK
	.align		4
.L_882:
        /*00c8*/ 	.byte	0x03, 0x50
        /*00ca*/ 	.short	0x0000


	//----- nvinfo : EIATTR_MAXREG_COUNT
	.align		4
        /*00cc*/ 	.byte	0x03, 0x1b
        /*00ce*/ 	.short	0x00ff


	//----- nvinfo : EIATTR_NUM_BARRIERS
	.align		4
        /*00d0*/ 	.byte	0x02, 0x4c
        /*00d2*/ 	.byte	0x01
	.zero		1


	//----- nvinfo : EIATTR_MERCURY_ISA_VERSION
	.align		4
        /*00d4*/ 	.byte	0x03, 0x5f
        /*00d6*/ 	.short	0x0101


	//----- nvinfo : EIATTR_COOP_GROUP_MASK_REGIDS
	.align		4
        /*00d8*/ 	.byte	0x04, 0x29
        /*00da*/ 	.short	(.L_884 - .L_883)


	//   ....[0]....
.L_883:
        /*00dc*/ 	.word	0xffffffff


	//   ....[1]....
        /*00e0*/ 	.word	0xffffffff


	//   ....[2]....
        /*00e4*/ 	.word	0xffffffff


	//   ....[3]....
        /*00e8*/ 	.word	0xffffffff


	//   ....[4]....
        /*00ec*/ 	.word	0xffffffff


	//   ....[5]....
        /*00f0*/ 	.word	0xffffffff


	//   ....[6]....
        /*00f4*/ 	.word	0xffffffff


	//   ....[7]....
        /*00f8*/ 	.word	0xffffffff


	//   ....[8]....
        /*00fc*/ 	.word	0xffffffff


	//   ....[9]....
        /*0100*/ 	.word	0xffffffff


	//   ....[10]....
        /*0104*/ 	.word	0xffffffff


	//   ....[11]....
        /*0108*/ 	.word	0xffffffff


	//   ....[12]....
        /*010c*/ 	.word	0xffffffff


	//   ....[13]....
        /*0110*/ 	.word	0xffffffff


	//   ....[14]....
        /*0114*/ 	.word	0xffffffff


	//   ....[15]....
        /*0118*/ 	.word	0xffffffff


	//   ....[16]....
        /*011c*/ 	.word	0xffffffff


	//   ....[17]....
        /*0120*/ 	.word	0xffffffff


	//   ....[18]....
        /*0124*/ 	.word	0xffffffff


	//   ....[19]....
        /*0128*/ 	.word	0xffffffff


	//   ....[20]....
        /*012c*/ 	.word	0xffffffff


	//   ....[21]....
        /*0130*/ 	.word	0xffffffff


	//   ....[22]....
        /*0134*/ 	.word	0xffffffff


	//   ....[23]....
        /*0138*/ 	.word	0xffffffff


	//   ....[24]....
        /*013c*/ 	.word	0xffffffff


	//   ....[25]....
        /*0140*/ 	.word	0xffffffff


	//   ....[26]....
        /*0144*/ 	.word	0xffffffff


	//   ....[27]....
        /*0148*/ 	.word	0xffffffff


	//   ....[28]....
        /*014c*/ 	.word	0xffffffff


	//   ....[29]....
        /*0150*/ 	.word	0xffffffff


	//   ....[30]....
        /*0154*/ 	.word	0xffffffff


	//   ....[31]....
        /*0158*/ 	.word	0xffffffff


	//   ....[32]....
        /*015c*/ 	.word	0xffffffff


	//   ....[33]....
        /*0160*/ 	.word	0xffffffff


	//   ....[34]....
        /*0164*/ 	.word	0xffffffff


	//   ....[35]....
        /*0168*/ 	.word	0xffffffff


	//   ....[36]....
        /*016c*/ 	.word	0xffffffff


	//----- nvinfo : EIATTR_COOP_GROUP_INSTR_OFFSETS
	.align		4
.L_884:
        /*0170*/ 	.byte	0x04, 0x28
        /*0172*/ 	.short	(.L_886 - .L_885)


	//   ....[0]....
.L_885:
        /*0174*/ 	.word	0x00000100


	//   ....[1]....
        /*0178*/ 	.word	0x00000bb0


	//   ....[2]....
        /*017c*/ 	.word	0x00000bd0


	//   ....[3]....
        /*0180*/ 	.word	0x00000c00


	//   ....[4]....
        /*0184*/ 	.word	0x00000c20


	//   ....[5]....
        /*0188*/ 	.word	0x00000c50


	//   ....[6]....
        /*018c*/ 	.word	0x00000c80


	//   ....[7]....
        /*0190*/ 	.word	0x00000e10


	//   ....[8]....
        /*0194*/ 	.word	0x00000e20


	//   ....[9]....
        /*0198*/ 	.word	0x00000e30


	//   ....[10]....
        /*019c*/ 	.word	0x00000fc0


	//   ....[11]....
        /*01a0*/ 	.word	0x00000fe0


	//   ....[12]....
        /*01a4*/ 	.word	0x00001010


	//   ....[13]....
        /*01a8*/ 	.word	0x00001030


	//   ....[14]....
        /*01ac*/ 	.word	0x00001060


	//   ....[15]....
        /*01b0*/ 	.word	0x00001090


	//   ....[16]....
        /*01b4*/ 	.word	0x00001220


	//   ....[17]....
        /*01b8*/ 	.word	0x00001230


	//   ....[18]....
        /*01bc*/ 	.word	0x00001240


	//   ....[19]....
        /*01c0*/ 	.word	0x000013d0


	//   ....[20]....
        /*01c4*/ 	.word	0x000013f0


	//   ....[21]....
        /*01c8*/ 	.word	0x00001420


	//   ....[22]....
        /*01cc*/ 	.word	0x00001440


	//   ....[23]....
        /*01d0*/ 	.word	0x00001470


	//   ....[24]....
        /*01d4*/ 	.word	0x000014a0


	//   ....[25]....
        /*01d8*/ 	.word	0x00001630


	//   ....[26]....
        /*01dc*/ 	.word	0x00001640


	//   ....[27]....
        /*01e0*/ 	.word	0x00001650


	//   ....[28]....
        /*01e4*/ 	.word	0x000017e0


	//   ....[29]....
        /*01e8*/ 	.word	0x00001800


	//   ....[30]....
        /*01ec*/ 	.word	0x00001820


	//   ....[31]....
        /*01f0*/ 	.word	0x00001840


	//   ....[32]....
        /*01f4*/ 	.word	0x00001870


	//   ....[33]....
        /*01f8*/ 	.word	0x000018a0


	//   ....[34]....
        /*01fc*/ 	.word	0x00001a30


	//   ....[35]....
        /*0200*/ 	.word	0x00001a40


	//   ....[36]....
        /*0204*/ 	.word	0x00001a50


	//----- nvinfo : EIATTR_VRC_CTA_INIT_COUNT
	.align		4
.L_886:
        /*0208*/ 	.byte	0x02, 0x4a
	.zero		1
	.zero		1


	//----- nvinfo : EIATTR_EXIT_INSTR_OFFSETS
	.align		4
        /*020c*/ 	.byte	0x04, 0x1c
        /*020e*/ 	.short	(.L_888 - .L_887)


	//   ....[0]....
.L_887:
        /*0210*/ 	.word	0x00000050


	//   ....[1]....
        /*0214*/ 	.word	0x00000250


	//   ....[2]....
        /*0218*/ 	.word	0x00001c20


	//----- nvinfo : EIATTR_CRS_STACK_SIZE
	.align		4
.L_888:
        /*021c*/ 	.byte	0x04, 0x1e
        /*021e*/ 	.short	(.L_890 - .L_889)
.L_889:
        /*0220*/ 	.word	0x00000000


	//----- nvinfo : EIATTR_CBANK_PARAM_SIZE
	.align		4
.L_890:
        /*0224*/ 	.byte	0x03, 0x19
        /*0226*/ 	.short	0x0054


	//----- nvinfo : EIATTR_PARAM_CBANK
	.align		4
        /*0228*/ 	.byte	0x04, 0x0a
        /*022a*/ 	.short	(.L_892 - .L_891)
	.align		4
.L_891:
        /*022c*/ 	.word	index@(.nv.constant0.vox_attn_q4_kv8_fp16_dyn_v4_partial)
        /*0230*/ 	.short	0x0380
        /*0232*/ 	.short	0x0054


	//----- nvinfo : EIATTR_SW_WAR
	.align		4
.L_892:
        /*0234*/ 	.byte	0x04, 0x36
        /*0236*/ 	.short	(.L_894 - .L_893)
.L_893:
        /*0238*/ 	.word	0x00000008
.L_894:


//--------------------- .nv.info.vox_attn_q4_kv8_fp16_v4_partial --------------------------
	.section	.nv.info.vox_attn_q4_kv8_fp16_v4_partial,"",@"SHT_CUDA_INFO"
	.sectionflags	@""
	.align	4


	//----- nvinfo : EIATTR_CUDA_API_VERSION
	.align		4
        /*0000*/ 	.byte	0x04, 0x37
        /*0002*/ 	.short	(.L_896 - .L_895)
.L_895:
        /*0004*/ 	.word	0x00000082


	//----- nvinfo : EIATTR_KPARAM_INFO
	.align		4
.L_896:
        /*0008*/ 	.byte	0x04, 0x17
        /*000a*/ 	.short	(.L_898 - .L_897)
.L_897:
        /*000c*/ 	.word	0x00000000
        /*0010*/ 	.short	0x000b
        /*0012*/ 	.short	0x004c
        /*0014*/ 	.byte	0x00, 0xf0, 0x11, 0x00


	//----- nvinfo : EIATTR_KPARAM_INFO
	.align		4
.L_898:
        /*0018*/ 	.byte	0x04, 0x17
        /*001a*/ 	.short	(.L_900 - .L_899)
.L_899:
        /*001c*/ 	.word	0x00000000
        /*0020*/ 	.short	0x000a
        /*0022*/ 	.short	0x0048
        /*0024*/ 	.byte	0x00, 0xf0, 0x11, 0x00


	//----- nvinfo : EIATTR_KPARAM_INFO
	.align		4
.L_900:
        /*0028*/ 	.byte	0x04, 0x17
        /*002a*/ 	.short	(.L_902 - .L_901)
.L_901:
        /*002c*/ 	.word	0x00000000
        /*0030*/ 	.short	0x0009
        /*0032*/ 	.short	0x0044
        /*0034*/ 	.byte	0x00, 0xf0, 0x11, 0x00


	//----- nvinfo : EIATTR_KPARAM_INFO
	.align		4
.L_902:
        /*0038*/ 	.byte	0x04, 0x17
        /*003a*/ 	.short	(.L_904 - .L_903)
.L_903:
        /*003c*/ 	.word	0x00000000
        /*0040*/ 	.short	0x0008
        /*0042*/ 	.short	0x0040
        /*0044*/ 	.byte	0x00, 0xf0, 0x11, 0x00


	//----- nvinfo : EIATTR_KPARAM_INFO
	.align		4
.L_904:
        /*0048*/ 	.byte	0x04, 0x17
        /*004a*/ 	.short	(.L_906 - .L_905)
.L_905:
        /*004c*/ 	.word	0x00000000
        /*0050*/ 	.short	0x0007
        /*0052*/ 	.short	0x0038
        /*0054*/ 	.byte	0x00, 0xf5, 0x21, 0x00


	//----- nvinfo : EIATTR_KPARAM_INFO
	.align		4
.L_906:
        /*0058*/ 	.byte	0x04, 0x17
        /*005a*/ 	.short	(.L_908 - .L_907)
.L_907:
        /*005c*/ 	.word	0x00000000
        /*0060*/ 	.short	0x0006
        /*0062*/ 	.short	0x0030
        /*0064*/ 	.byte	0x00, 0xf5, 0x21, 0x00


	//----- nvinfo : EIATTR_KPARAM_INFO
	.align		4
.L_908:
        /*0068*/ 	.byte	0x04, 0x17
        /*006a*/ 	.short	(.L_910 - .L_909)
.L_909:
        /*006c*/ 	.word	0x00000000
        /*0070*/ 	.short	0x0005
        /*0072*/ 	.short	0x0028
        /*0074*/ 	.byte	0x00, 0xf5, 0x21, 0x00


	//----- nvinfo : EIATTR_KPARAM_INFO
	.align		4
.L_910:
        /*0078*/ 	.byte	0x04, 0x17
        /*007a*/ 	.short	(.L_912 - .L_911)
.L_911:
        /*007c*/ 	.word	0x00000000
        /*0080*/ 	.short	0x0004
        /*0082*/ 	.short	0x0020
        /*0084*/ 	.byte	0x00, 0xf5, 0x21, 0x00


	//----- nvinfo : EIATTR_KPARAM_INFO
	.align		4
.L_912:
        /*0088*/ 	.byte	0x04, 0x17
        /*008a*/ 	.short	(.L_914 - .L_913)
.L_913:
        /*008c*/ 	.word	0x00000000
        /*0090*/ 	.short	0x0003
        /*0092*/ 	.short	0x0018
        /*0094*/ 	.byte	0x00, 0xf5, 0x21, 0x00


	//----- nvinfo : EIATTR_KPARAM_INFO
	.align		4
.L_914:
        /*0098*/ 	.byte	0x04, 0x17
        /*009a*/ 	.short	(.L_916 - .L_915)
.L_915:
        /*009c*/ 	.word	0x00000000
        /*00a0*/ 	.short	0x0002
        /*00a2*/ 	.short	0x0010
        /*00a4*/ 	.byte	0x00, 0xf5, 0x21, 0x00


	//----- nvinfo : EIATTR_KPARAM_INFO
	.align		4
.L_916:
        /*00a8*/ 	.byte	0x04, 0x17
        /*00aa*/ 	.short	(.L_918 - .L_917)
.L_917:
        /*00ac*/ 	.word	0x00000000
        /*00b0*/ 	.short	0x0001
        /*00b2*/ 	.short	0x0008
        /*00b4*/ 	.byte	0x00, 0xf5, 0x21, 0x00


	//----- nvinfo : EIATTR_KPARAM_INFO
	.align		4
.L_918:
        /*00b8*/ 	.byte	0x04, 0x17
        /*00ba*/ 	.short	(.L_920 - .L_919)
.L_919:
        /*00bc*/ 	.word	0x00000000
        /*00c0*/ 	.short	0x0000
        /*00c2*/ 	.short	0x0000
        /*00c4*/ 	.byte	0x00, 0xf5, 0x21, 0x00


	//----- nvinfo : EIATTR_SPARSE_MMA_MASK
	.align		4
.L_920:
        /*00c8*/ 	.byte	0x03, 0x50
        /*00ca*/ 	.short	0x0000


	//----- nvinfo : EIATTR_MAXREG_COUNT
	.align		4
        /*00cc*/ 	.byte	0x03, 0x1b
        /*00ce*/ 	.short	0x00ff


	//----- nvinfo : EIATTR_NUM_BARRIERS
	.align		4
        /*00d0*/ 	.byte	0x02, 0x4c
        /*00d2*/ 	.byte	0x01
	.zero		1


	//----- nvinfo : EIATTR_MERCURY_ISA_VERSION
	.align		4
        /*00d4*/ 	.byte	0x03, 0x5f
        /*00d6*/ 	.short	0x0101


	//----- nvinfo : EIATTR_COOP_GROUP_MASK_REGIDS
	.align		4
        /*00d8*/ 	.byte	0x04, 0x29
        /*00da*/ 	.short	(.L_922 - .L_921)


	//   ....[0]....
.L_921:
        /*00dc*/ 	.word	0xffffffff


	//   ....[1]....
        /*00e0*/ 	.word	0xffffffff


	//   ....[2]....
        /*00e4*/ 	.word	0xffffffff


	//   ....[3]....
        /*00e8*/ 	.word	0xffffffff


	//   ....[4]....
        /*00ec*/ 	.word	0xffffffff


	//   ....[5]....
        /*00f0*/ 	.word	0xffffffff


	//   ....[6]....
        /*00f4*/ 	.word	0xffffffff


	//   ....[7]....
        /*00f8*/ 	.word	0xffffffff


	//   ....[8]....
        /*00fc*/ 	.word	0xffffffff


	//   ....[9]....
        /*0100*/ 	.word	0xffffffff


	//   ....[10]....
        /*0104*/ 	.word	0xffffffff


	//   ....[11]....
        /*0108*/ 	.word	0xffffffff


	//   ....[12]....
        /*010c*/ 	.word	0xffffffff


	//   ....[13]....
        /*0110*/ 	.word	0xffffffff


	//   ....[14]....
        /*0114*/ 	.word	0xffffffff


	//   ....[15]....
        /*0118*/ 	.word	0xffffffff


	//   ....[16]....
        /*011c*/ 	.word	0xffffffff


	//   ....[17]....
        /*0120*/ 	.word	0xffffffff


	//   ....[18]....
        /*0124*/ 	.word	0xffffffff


	//   ....[19]....
        /*0128*/ 	.word	0xffffffff


	//   ....[20]....
        /*012c*/ 	.word	0xffffffff


	//   ....[21]....
        /*0130*/ 	.word	0xffffffff


	//   ....[22]....
        /*0134*/ 	.word	0xffffffff


	//   ....[23]....
        /*0138*/ 	.word	0xffffffff


	//   ....[24]....
        /*013c*/ 	.word	0xffffffff


	//   ....[25]....
        /*0140*/ 	.word	0xffffffff


	//   ....[26]....
        /*0144*/ 	.word	0xffffffff


	//   ....[27]....
        /*0148*/ 	.word	0xffffffff


	//   ....[28]....
        /*014c*/ 	.word	0xffffffff


	//   ....[29]....
        /*0150*/ 	.word	0xffffffff


	//   ....[30]....
        /*0154*/ 	.word	0xffffffff


	//   ....[31]....
        /*0158*/ 	.word	0xffffffff


	//   ....[32]....
        /*015c*/ 	.word	0xffffffff


	//   ....[33]....
        /*0160*/ 	.word	0xffffffff


	//   ....[34]....
        /*0164*/ 	.word	0xffffffff


	//   ....[35]....
        /*0168*/ 	.word	0xffffffff


	//----- nvinfo : EIATTR_COOP_GROUP_INSTR_OFFSETS
	.align		4
.L_922:
        /*016c*/ 	.byte	0x04, 0x28
        /*016e*/ 	.short	(.L_924 - .L_923)


	//   ....[0]....
.L_923:
        /*0170*/ 	.word	0x00000b90


	//   ....[1]....
        /*0174*/ 	.word	0x00000bb0


	//   ....[2]....
        /*0178*/ 	.word	0x00000bd0


	//   ....[3]....
        /*017c*/ 	.word	0x00000bf0


	//   ....[4]....
        /*0180*/ 	.word	0x00000c10


	//   ....[5]....
        /*0184*/ 	.word	0x00000c40


	//   ....[6]....
        /*0188*/ 	.word	0x00000dd0


	//   ....[7]....
        /*018c*/ 	.word	0x00000de0


	//   ....[8]....
        /*0190*/ 	.word	0x00000df0


	//   ....[9]....
        /*0194*/ 	.word	0x00000f90


	//   ....[10]....
        /*0198*/ 	.word	0x00000fb0


	//   ....[11]....
        /*019c*/ 	.word	0x00000fd0


	//   ....[12]....
        /*01a0*/ 	.word	0x00000ff0


	//   ....[13]....
        /*01a4*/ 	.word	0x00001010


	//   ....[14]....
        /*01a8*/ 	.word	0x00001040


	//   ....[15]....
        /*01ac*/ 	.word	0x000011d0


	//   ....[16]....
        /*01b0*/ 	.word	0x000011e0


	//   ....[17]....
        /*01b4*/ 	.word	0x000011f0


	//   ....[18]....
        /*01b8*/ 	.word	0x00001390


	//   ....[19]....
        /*01bc*/ 	.word	0x000013b0


	//   ....[20]....
        /*01c0*/ 	.word	0x000013d0


	//   ....[21]....
        /*01c4*/ 	.word	0x000013f0


	//   ....[22]....
        /*01c8*/ 	.word	0x00001410


	//   ....[23]....
        /*01cc*/ 	.word	0x00001440


	//   ....[24]....
        /*01d0*/ 	.word	0x000015d0


	//   ....[25]....
        /*01d4*/ 	.word	0x000015e0


	//   ....[26]....
        /*01d8*/ 	.word	0x000015f0


	//   ....[27]....
        /*01dc*/ 	.word	0x00001790


	//   ....[28]....
        /*01e0*/ 	.word	0x000017b0


	//   ....[29]....
        /*01e4*/ 	.word	0x000017d0


	//   ....[30]....
        /*01e8*/ 	.word	0x000017f0


	//   ....[31]....
        /*01ec*/ 	.word	0x00001810


	//   ....[32]....
        /*01f0*/ 	.word	0x00001840


	//   ....[33]....
        /*01f4*/ 	.word	0x000019d0


	//   ....[34]....
        /*01f8*/ 	.word	0x000019e0


	//   ....[35]....
        /*01fc*/ 	.word	0x000019f0


	//----- nvinfo : EIATTR_VRC_CTA_INIT_COUNT
	.align		4
.L_924:
        /*0200*/ 	.byte	0x02, 0x4a
	.zero		1
	.zero		1


	//----- nvinfo : EIATTR_EXIT_INSTR_OFFSETS
	.align		4
        /*0204*/ 	.byte	0x04, 0x1c
        /*0206*/ 	.short	(.L_926 - .L_925)


	//   ....[0]....
.L_925:
        /*0208*/ 	.word	0x00000050


	//   ....[1]....
        /*020c*/ 	.word	0x00000200


	//   ....[2]....
        /*0210*/ 	.word	0x00001bc0


	//----- nvinfo : EIATTR_CRS_STACK_SIZE
	.align		4
.L_926:
        /*0214*/ 	.byte	0x04, 0x1e
        /*0216*/ 	.short	(.L_928 - .L_927)
.L_927:
        /*0218*/ 	.word	0x00000000


	//----- nvinfo : EIATTR_CBANK_PARAM_SIZE
	.align		4
.L_928:
        /*021c*/ 	.byte	0x03, 0x19
        /*021e*/ 	.short	0x0050


	//----- nvinfo : EIATTR_PARAM_CBANK
	.align		4
        /*0220*/ 	.byte	0x04, 0x0a
        /*0222*/ 	.short	(.L_930 - .L_929)
	.align		4
.L_929:
        /*0224*/ 	.word	index@(.nv.constant0.vox_attn_q4_kv8_fp16_v4_partial)
        /*0228*/ 	.short	0x0380
        /*022a*/ 	.short	0x0050


	//----- nvinfo : EIATTR_SW_WAR
	.align		4
.L_930:
        /*022c*/ 	.byte	0x04, 0x36
        /*022e*/ 	.short	(.L_932 - .L_931)
.L_931:
        /*0230*/ 	.word	0x00000008
.L_932:


//--------------------- .nv.info.vox_attn_q4_kv8_fp16_dyn_v3_partial --------------------------
	.section	.nv.info.vox_attn_q4_kv8_fp16_dyn_v3_partial,"",@"SHT_CUDA_INFO"
	.sectionflags	@""
	.align	4


	//----- nvinfo : EIATTR_CUDA_API_VERSION
	.align		4
        /*0000*/ 	.byte	0x04, 0x37
        /*0002*/ 	.short	(.L_934 - .L_933)
.L_933:
        /*0004*/ 	.word	0x00000082


	//----- nvinfo : EIATTR_KPARAM_INFO
	.align		4
.L_934:
        /*0008*/ 	.byte	0x04, 0x17
        /*000a*/ 	.short	(.L_936 - .L_935)
.L_935:
        /*000c*/ 	.word	0x00000000
        /*0010*/ 	.short	0x0009
        /*0012*/ 	.short	0x0040
        /*0014*/ 	.byte	0x00, 0xf0, 0x11, 0x00


	//----- nvinfo : EIATTR_KPARAM_INFO
	.align		4
.L_936:
        /*0018*/ 	.byte	0x04, 0x17
        /*001a*/ 	.short	(.L_938 - .L_937)
.L_937:
        /*001c*/ 	.word	0x00000000
        /*0020*/ 	.short	0x0008
        /*0022*/ 	.short	0x003c
        /*0024*/ 	.byte	0x00, 0xf0, 0x11, 0x00


	//----- nvinfo : EIATTR_KPARAM_INFO
	.align		4
.L_938:
        /*0028*/ 	.byte	0x04, 0x17
        /*002a*/ 	.short	(.L_940 - .L_939)
.L_939:
        /*002c*/ 	.word	0x00000000
        /*0030*/ 	.short	0x0007
        /*0032*/ 	.short	0x0038
        /*0034*/ 	.byte	0x00, 0xf0, 0x11, 0x00


	//----- nvinfo : EIATTR_KPARAM_INFO
	.align		4
.L_940:
        /*0038*/ 	.byte	0x04, 0x17
        /*003a*/ 	.short	(.L_942 - .L_941)
.L_941:
        /*003c*/ 	.word	0x00000000
        /*0040*/ 	.short	0x0006
        /*0042*/ 	.short	0x0030
        /*0044*/ 	.byte	0x00, 0xf5, 0x21, 0x00


	//----- nvinfo : EIATTR_KPARAM_INFO
	.align		4
.L_942:
        /*0048*/ 	.byte	0x04, 0x17
        /*004a*/ 	.short	(.L_944 - .L_943)
.L_943:
        /*004c*/ 	.word	0x00000000
        /*0050*/ 	.short	0x0005
        /*0052*/ 	.short	0x0028
        /*0054*/ 	.byte	0x00, 0xf5, 0x21, 0x00


	//----- nvinfo : EIATTR_KPARAM_INFO
	.align		4
.L_944:
        /*0058*/ 	.byte	0x04, 0x17
        /*005a*/ 	.short	(.L_946 - .L_945)
.L_945:
        /*005c*/ 	.word	0x00000000
        /*0060*/ 	.short	0x0004
        /*0062*/ 	.short	0x0020
        /*0064*/ 	.byte	0x00, 0xf5, 0x21, 0x00


	//----- nvinfo : EIATTR_KPARAM_INFO
	.align		4
.L_946:
        /*0068*/ 	.byte	0x04, 0x17
        /*006a*/ 	.short	(.L_948 - .L_947)
.L_947:
        /*006c*/ 	.word	0x00000000
        /*0070*/ 	.short	0x0003
        /*0072*/ 	.short	0x0018
        /*0074*/ 	.byte	0x00, 0xf5, 0x21, 0x00


	//----- nvinfo : EIATTR_KPARAM_INFO
	.align		4
.L_948:
        /*0078*/ 	.byte	0x04, 0x17
        /*007a*/ 	.short	(.L_950 - .L_949)
.L_949:
        /*007c*/ 	.word	0x00000000
        /*0080*/ 	.short	0x0002
        /*0082*/ 	.short	0x0010
        /*0084*/ 	.byte	0x00, 0xf5, 0x21, 0x00


	//----- nvinfo : EIATTR_KPARAM_INFO
	.align		4
.L_950:
        /*0088*/ 	.byte	0x04, 0x17
        /*008a*/ 	.short	(.L_952 - .L_951)
.L_951:
        /*008c*/ 	.word	0x00000000
        /*0090*/ 	.short	0x0001
        /*0092*/ 	.short	0x0008
        /*0094*/ 	.byte	0x00, 0xf5, 0x21, 0x00


	//----- nvinfo : EIATTR_KPARAM_INFO
	.align		4
.L_952:
        /*0098*/ 	.byte	0x04, 0x17
        /*009a*/ 	.short	(.L_954 - .L_953)
.L_953:
        /*009c*/ 	.word	0x00000000
        /*00a0*/ 	.short	0x0000
        /*00a2*/ 	.short	0x0000
        /*00a4*/ 	.byte	0x00, 0xf5, 0x21, 0x00


	//----- nvinfo : EIATTR_SPARSE_MMA_MASK
	.align		4
.L_954:
        /*00a8*/ 	.byte	0x03, 0x50
        /*00aa*/ 	.short	0x0000


	//----- nvinfo : EIATTR_MAXREG_COUNT
	.align		4
        /*00ac*/ 	.byte	0x03, 0x1b
        /*00ae*/ 	.short	0x00ff


	//----- nvinfo : EIATTR_NUM_BARRIERS
	.align		4
        /*00b0*/ 	.byte	0x02, 0x4c
        /*00b2*/ 	.byte	0x01
	.zero		1


	//----- nvinfo : EIATTR_MERCURY_ISA_VERSION
	.align		4
        /*00b4*/ 	.byte	0x03, 0x5f
        /*00b6*/ 	.short	0x0101


	//----- nvinfo : EIATTR_COOP_GROUP_MASK_REGIDS
	.align		4
        /*00b8*/ 	.byte	0x04, 0x29
        /*00ba*/ 	.short	(.L_956 - .L_955)


	//   ....[0]....
.L_955:
        /*00bc*/ 	.word	0xffffffff


	//   ....[1]....
        /*00c0*/ 	.word	0xffffffff


	//   ....[2]....
        /*00c4*/ 	.word	0xffffffff


	//   ....[3]....
        /*00c8*/ 	.word	0xffffffff


	//   ....[4]....
        /*00cc*/ 	.word	0xffffffff


	//   ....[5]....
        /*00d0*/ 	.word	0xffffffff


	//   ....[6]....
        /*00d4*/ 	.word	0xffffffff


	//   ....[7]....
        /*00d8*/ 	.word	0xffffffff


	//   ....[8]....
        /*00dc*/ 	.word	0xffffffff


	//   ....[9]....
        /*00e0*/ 	.word	0xffffffff


	//   ....[10]....
        /*00e4*/ 	.word	0xffffffff


	//   ....[11]....
        /*00e8*/ 	.word	0xffffffff


	//   ....[12]....
        /*00ec*/ 	.word	0xffffffff


	//   ....[13]....
        /*00f0*/ 	.word	0xffffffff


	//   ....[14]....
        /*00f4*/ 	.word	0xffffffff


	//   ....[15]....
        /*00f8*/ 	.word	0xffffffff


	//   ....[16]....
        /*00fc*/ 	.word	0xffffffff


	//   ....[17]....
        /*0100*/ 	.word	0xffffffff


	//   ....[18]....
        /*0104*/ 	.word	0xffffffff


	//   ....[19]....
        /*0108*/ 	.word	0xffffffff


	//   ....[20]....
        /*010c*/ 	.word	0xffffffff


	//   ....[21]....
        /*0110*/ 	.word	0xffffffff


	//   ....[22]....
        /*0114*/ 	.word	0xffffffff


	//   ....[23]....
        /*0118*/ 	.word	0xffffffff


	//   ....[24]....
        /*011c*/ 	.word	0xffffffff


	//   ....[25]....
        /*0120*/ 	.word	0xffffffff


	//   ....[26]....
        /*0124*/ 	.word	0xffffffff


	//   ....[27]....
        /*0128*/ 	.word	0xffffffff


	//   ....[28]....
        /*012c*/ 	.word	0xffffffff


	//   ....[29]....
        /*0130*/ 	.word	0xffffffff


	//   ....[30]....
        /*0134*/ 	.word	0xffffffff


	//   ....[31]....
        /*0138*/ 	.word	0xffffffff


	//   ....[32]....
        /*013c*/ 	.word	0xffffffff


	//   ....[33]....
        /*0140*/ 	.word	0xffffffff


	//   ....[34]....
        /*0144*/ 	.word	0xffffffff


	//   ....[35]....
        /*0148*/ 	.word	0xffffffff


	//   ....[36]....
        /*014c*/ 	.word	0xffffffff


	//----- nvinfo : EIATTR_COOP_GROUP_INSTR_OFFSETS
	.align		4
.L_956:
        /*0150*/ 	.byte	0x04, 0x28
        /*0152*/ 	.short	(.L_958 - .L_957)


	//   ....[0]....
.L_957:
        /*0154*/ 	.word	0x00000130


	//   ....[1]....
        /*0158*/ 	.word	0x000007f0


	//   ....[2]....
        /*015c*/ 	.word	0x00000810


	//   ....[3]....
        /*0160*/ 	.word	0x00000830


	//   ....[4]....
        /*0164*/ 	.word	0x00000850


	//   ....[5]....
        /*0168*/ 	.word	0x00000870


	//   ....[6]....
        /*016c*/ 	.word	0x000008a0


	//   ....[7]....
        /*0170*/ 	.word	0x00000a40


	//   ....[8]....
        /*0174*/ 	.word	0x00000a50


	//   ....[9]....
        /*0178*/ 	.word	0x00000a60


	//   ....[10]....
        /*017c*/ 	.word	0x00000bf0


	//   ....[11]....
        /*0180*/ 	.word	0x00000c10


	//   ....[12]....
        /*0184*/ 	.word	0x00000c30


	//   ....[13]....
        /*0188*/ 	.word	0x00000c50


	//   ....[14]....
        /*018c*/ 	.word	0x00000c70


	//   ....[15]....
        /*0190*/ 	.word	0x00000ca0


	//   ....[16]....
        /*0194*/ 	.word	0x00000e40


	//   ....[17]....
        /*0198*/ 	.word	0x00000e50


	//   ....[18]....
        /*019c*/ 	.word	0x00000e60


	//   ....[19]....
        /*01a0*/ 	.word	0x00000ff0


	//   ....[20]....
        /*01a4*/ 	.word	0x00001010


	//   ....[21]....
        /*01a8*/ 	.word	0x00001030


	//   ....[22]....
        /*01ac*/ 	.word	0x00001050


	//   ....[23]....
        /*01b0*/ 	.word	0x00001070


	//   ....[24]....
        /*01b4*/ 	.word	0x000010a0


	//   ....[25]....
        /*01b8*/ 	.word	0x00001240


	//   ....[26]....
        /*01bc*/ 	.word	0x00001250


	//   ....[27]....
        /*01c0*/ 	.word	0x00001260


	//   ....[28]....
        /*01c4*/ 	.word	0x000013f0


	//   ....[29]....
        /*01c8*/ 	.word	0x00001410


	//   ....[30]....
        /*01cc*/ 	.word	0x00001440


	//   ....[31]....
        /*01d0*/ 	.word	0x00001460


	//   ....[32]....
        /*01d4*/ 	.word	0x00001480


	//   ....[33]....
        /*01d8*/ 	.word	0x000014b0


	//   ....[34]....
        /*01dc*/ 	.word	0x00001640


	//   ....[35]....
        /*01e0*/ 	.word	0x00001650


	//   ....[36]....
        /*01e4*/ 	.word	0x00001660


	//----- nvinfo : EIATTR_VRC_CTA_INIT_COUNT
	.align		4
.L_958:
        /*01e8*/ 	.byte	0x02, 0x4a
	.zero		1
	.zero		1


	//----- nvinfo : EIATTR_EXIT_INSTR_OFFSETS
	.align		4
        /*01ec*/ 	.byte	0x04, 0x1c
        /*01ee*/ 	.short	(.L_960 - .L_959)


	//   ....[0]....
.L_959:
        /*01f0*/ 	.word	0x00000050


	//   ....[1]....
        /*01f4*/ 	.word	0x00000250


	//   ....[2]....
        /*01f8*/ 	.word	0x00001880


	//----- nvinfo : EIATTR_CRS_STACK_SIZE
	.align		4
.L_960:
        /*01fc*/ 	.byte	0x04, 0x1e
        /*01fe*/ 	.short	(.L_962 - .L_961)
.L_961:
        /*0200*/ 	.word	0x00000000


	//----- nvinfo : EIATTR_CBANK_PARAM_SIZE
	.align		4
.L_962:
        /*0204*/ 	.byte	0x03, 0x19
        /*0206*/ 	.short	0x0044


	//----- nvinfo : EIATTR_PARAM_CBANK
	.align		4
        /*0208*/ 	.byte	0x04, 0x0a
        /*020a*/ 	.short	(.L_964 - .L_963)
	.align		4
.L_963:
        /*020c*/ 	.word	index@(.nv.constant0.vox_attn_q4_kv8_fp16_dyn_v3_partial)
        /*0210*/ 	.short	0x0380
        /*0212*/ 	.short	0x0044


	//----- nvinfo : EIATTR_SW_WAR
	.align		4
.L_964:
        /*0214*/ 	.byte	0x04, 0x36
        /*0216*/ 	.short	(.L_966 - .L_965)
.L_965:
        /*0218*/ 	.word	0x00000008
.L_966:


//--------------------- .nv.info.vox_attn_q4_kv8_fp16_v3_partial --------------------------
	.section	.nv.info.vox_attn_q4_kv8_fp16_v3_partial,"",@"SHT_CUDA_INFO"
	.sectionflags	@""
	.align	4


	//----- nvinfo : EIATTR_CUDA_API_VERSION
	.align		4
        /*0000*/ 	.byte	0x04, 0x37
        /*0002*/ 	.short	(.L_968 - .L_967)
.L_967:
        /*0004*/ 	.word	0x00000082


	//----- nvinfo : EIATTR_KPARAM_INFO
	.align		4
.L_968:
        /*0008*/ 	.byte	0x04, 0x17
        /*000a*/ 	.short	(.L_970 - .L_969)
.L_969:
        /*000c*/ 	.word	0x00000000
        /*0010*/ 	.short	0x0009
        /*0012*/ 	.short	0x003c
        /*0014*/ 	.byte	0x00, 0xf0, 0x11, 0x00


	//----- nvinfo : EIATTR_KPARAM_INFO
	.align		4
.L_970:
        /*0018*/ 	.byte	0x04, 0x17
        /*001a*/ 	.short	(.L_972 - .L_971)
.L_971:
        /*001c*/ 	.word	0x00000000
        /*0020*/ 	.short	0x0008
        /*0022*/ 	.short	0x0038
        /*0024*/ 	.byte	0x00, 0xf0, 0x11, 0x00


	//----- nvinfo : EIATTR_KPARAM_INFO
	.align		4
.L_972:
        /*0028*/ 	.byte	0x04, 0x17
        /*002a*/ 	.short	(.L_974 - .L_973)
.L_973:
        /*002c*/ 	.word	0x00000000
        /*0030*/ 	.short	0x0007
        /*0032*/ 	.short	0x0034
        /*0034*/ 	.byte	0x00, 0xf0, 0x11, 0x00


	//----- nvinfo : EIATTR_KPARAM_INFO
	.align		4
.L_974:
        /*0038*/ 	.byte	0x04, 0x17
        /*003a*/ 	.short	(.L_976 - .L_975)
.L_975:
        /*003c*/ 	.word	0x00000000
        /*0040*/ 	.short	0x0006
        /*0042*/ 	.short	0x0030
        /*0044*/ 	.byte	0x00, 0xf0, 0x11, 0x00


	//----- nvinfo : EIATTR_KPARAM_INFO
	.align		4
.L_976:
        /*0048*/ 	.byte	0x04, 0x17
        /*004a*/ 	.short	(.L_978 - .L_977)
.L_977:
        /*004c*/ 	.word	0x00000000
        /*0050*/ 	.short	0x0005
        /*0052*/ 	.short	0x0028
        /*0054*/ 	.byte	0x00, 0xf5, 0x21, 0x00


	//----- nvinfo : EIATTR_KPARAM_INFO
	.align		4
.L_978:
        /*0058*/ 	.byte	0x04, 0x17
        /*005a*/ 	.short	(.L_980 - .L_979)
.L_979:
        /*005c*/ 	.word	0x00000000
        /*0060*/ 	.short	0x0004
        /*0062*/ 	.short	0x0020
        /*0064*/ 	.byte	0x00, 0xf5, 0x21, 0x00


	//----- nvinfo : EIATTR_KPARAM_INFO
	.align		4
.L_980:
        /*0068*/ 	.byte	0x04, 0x17
        /*006a*/ 	.short	(.L_982 - .L_981)
.L_981:
        /*006c*/ 	.word	0x00000000
        /*0070*/ 	.short	0x0003
        /*0072*/ 	.short	0x0018
        /*0074*/ 	.byte	0x00, 0xf5, 0x21, 0x00


	//----- nvinfo : EIATTR_KPARAM_INFO
	.align		4
.L_982:
        /*0078*/ 	.byte	0x04, 0x17
        /*007a*/ 	.short	(.L_984 - .L_983)
.L_983:
        /*007c*/ 	.word	0x00000000
        /*0080*/ 	.short	0x0002
        /*0082*/ 	.short	0x0010
        /*0084*/ 	.byte	0x00, 0xf5, 0x21, 0x00


	//----- nvinfo : EIATTR_KPARAM_INFO
	.align		4
.L_984:
        /*0088*/ 	.byte	0x04, 0x17
        /*008a*/ 	.short	(.L_986 - .L_985)
.L_985:
        /*008c*/ 	.word	0x00000000
        /*0090*/ 	.short	0x0001
        /*0092*/ 	.short	0x0008
        /*0094*/ 	.byte	0x00, 0xf5, 0x21, 0x00


	//----- nvinfo : EIATTR_KPARAM_INFO
	.align		4
.L_986:
        /*0098*/ 	.byte	0x04, 0x17
        /*009a*/ 	.short	(.L_988 - .L_987)
.L_987:
        /*009c*/ 	.word	0x00000000
        /*00a0*/ 	.short	0x0000
        /*00a2*/ 	.short	0x0000
        /*00a4*/ 	.byte	0x00, 0xf5, 0x21, 0x00


	//----- nvinfo : EIATTR_SPARSE_MMA_MASK
	.align		4
.L_988:
        /*00a8*/ 	.byte	0x03, 0x50
        /*00aa*/ 	.short	0x0000


	//----- nvinfo : EIATTR_MAXREG_COUNT
	.align		4
        /*00ac*/ 	.byte	0x03, 0x1b
        /*00ae*/ 	.short	0x00ff


	//----- nvinfo : EIATTR_NUM_BARRIERS
	.align		4
        /*00b0*/ 	.byte	0x02, 0x4c
        /*00b2*/ 	.byte	0x01
	.zero		1


	//----- nvinfo : EIATTR_MERCURY_ISA_VERSION
	.align		4
        /*00b4*/ 	.byte	0x03, 0x5f
        /*00b6*/ 	.short	0x0101


	//----- nvinfo : EIATTR_COOP_GROUP_MASK_REGIDS
	.align		4
        /*00b8*/ 	.byte	0x04, 0x29
        /*00ba*/ 	.short	(.L_990 - .L_989)


	//   ....[0]....
.L_989:
        /*00bc*/ 	.word	0xffffffff


	//   ....[1]....
        /*00c0*/ 	.word	0xffffffff


	//   ....[2]....
        /*00c4*/ 	.word	0xffffffff


	//   ....[3]....
        /*00c8*/ 	.word	0xffffffff


	//   ....[4]....
        /*00cc*/ 	.word	0xffffffff


	//   ....[5]....
        /*00d0*/ 	.word	0xffffffff


	//   ....[6]....
        /*00d4*/ 	.word	0xffffffff


	//   ....[7]....
        /*00d8*/ 	.word	0xffffffff


	//   ....[8]....
        /*00dc*/ 	.word	0xffffffff


	//   ....[9]....
        /*00e0*/ 	.word	0xffffffff


	//   ....[10]....
        /*00e4*/ 	.word	0xffffffff


	//   ....[11]....
        /*00e8*/ 	.word	0xffffffff


	//   ....[12]....
        /*00ec*/ 	.word	0xffffffff


	//   ....[13]....
        /*00f0*/ 	.word	0xffffffff


	//   ....[14]....
        /*00f4*/ 	.word	0xffffffff


	//   ....[15]....
        /*00f8*/ 	.word	0xffffffff


	//   ....[16]....
        /*00fc*/ 	.word	0xffffffff


	//   ....[17]....
        /*0100*/ 	.word	0xffffffff


	//   ....[18]....
        /*0104*/ 	.word	0xffffffff


	//   ....[19]....
        /*0108*/ 	.word	0xffffffff


	//   ....[20]....
        /*010c*/ 	.word	0xffffffff


	//   ....[21]....
        /*0110*/ 	.word	0xffffffff


	//   ....[22]....
        /*0114*/ 	.word	0xffffffff


	//   ....[23]....
        /*0118*/ 	.word	0xffffffff


	//   ....[24]....
        /*011c*/ 	.word	0xffffffff


	//   ....[25]....
        /*0120*/ 	.word	0xffffffff


	//   ....[26]....
        /*0124*/ 	.word	0xffffffff


	//   ....[27]....
        /*0128*/ 	.word	0xffffffff


	//   ....[28]....
        /*012c*/ 	.word	0xffffffff


	//   ....[29]....
        /*0130*/ 	.word	0xffffffff


	//   ....[30]....
        /*0134*/ 	.word	0xffffffff


	//   ....[31]....
        /*0138*/ 	.word	0xffffffff


	//   ....[32]....
        /*013c*/ 	.word	0xffffffff


	//   ....[33]....
        /*0140*/ 	.word	0xffffffff


	//   ....[34]....
        /*0144*/ 	.word	0xffffffff


	//   ....[35]....
        /*0148*/ 	.word	0xffffffff


	//----- nvinfo : EIATTR_COOP_GROUP_INSTR_OFFSETS
	.align		4
.L_990:
        /*014c*/ 	.byte	0x04, 0x28
        /*014e*/ 	.short	(.L_992 - .L_991)


	//   ....[0]....
.L_991:
        /*0150*/ 	.word	0x000007a0


	//   ....[1]....
        /*0154*/ 	.word	0x000007c0


	//   ....[2]....
        /*0158*/ 	.word	0x000007e0


	//   ....[3]....
        /*015c*/ 	.word	0x00000800


	//   ....[4]....
        /*0160*/ 	.word	0x00000820


	//   ....[5]....
        /*0164*/ 	.word	0x00000850


	//   ....[6]....
        /*0168*/ 	.word	0x000009f0


	//   ....[7]....
        /*016c*/ 	.word	0x00000a00


	//   ....[8]....
        /*0170*/ 	.word	0x00000a10


	//   ....[9]....
        /*0174*/ 	.word	0x00000ba0


	//   ....[10]....
        /*0178*/ 	.word	0x00000bc0


	//   ....[11]....
        /*017c*/ 	.word	0x00000be0


	//   ....[12]....
        /*0180*/ 	.word	0x00000c00


	//   ....[13]....
        /*0184*/ 	.word	0x00000c20


	//   ....[14]....
        /*0188*/ 	.word	0x00000c50


	//   ....[15]....
        /*018c*/ 	.word	0x00000df0


	//   ....[16]....
        /*0190*/ 	.word	0x00000e00


	//   ....[17]....
        /*0194*/ 	.word	0x00000e10


	//   ....[18]....
        /*0198*/ 	.word	0x00000fa0


	//   ....[19]....
        /*019c*/ 	.word	0x00000fc0


	//   ....[20]....
        /*01a0*/ 	.word	0x00000fe0


	//   ....[21]....
        /*01a4*/ 	.word	0x00001000


	//   ....[22]....
        /*01a8*/ 	.word	0x00001020


	//   ....[23]....
        /*01ac*/ 	.word	0x00001050


	//   ....[24]....
        /*01b0*/ 	.word	0x000011f0


	//   ....[25]....
        /*01b4*/ 	.word	0x00001200


	//   ....[26]....
        /*01b8*/ 	.word	0x00001210


	//   ....[27]....
        /*01bc*/ 	.word	0x000013a0


	//   ....[28]....
        /*01c0*/ 	.word	0x000013c0


	//   ....[29]....
        /*01c4*/ 	.word	0x000013f0


	//   ....[30]....
        /*01c8*/ 	.word	0x00001410


	//   ....[31]....
        /*01cc*/ 	.word	0x00001430


	//   ....[32]....
        /*01d0*/ 	.word	0x00001460


	//   ....[33]....
        /*01d4*/ 	.word	0x000015f0


	//   ....[34]....
        /*01d8*/ 	.word	0x00001600


	//   ....[35]....
        /*01dc*/ 	.word	0x00001610


	//----- nvinfo : EIATTR_VRC_CTA_INIT_COUNT
	.align		4
.L_992:
        /*01e0*/ 	.byte	0x02, 0x4a
	.zero		1
	.zero		1


	//----- nvinfo : EIATTR_EXIT_INSTR_OFFSETS
	.align		4
        /*01e4*/ 	.byte	0x04, 0x1c
        /*01e6*/ 	.short	(.L_994 - .L_993)


	//   ....[0]....
.L_993:
        /*01e8*/ 	.word	0x00000050


	//   ....[1]....
        /*01ec*/ 	.word	0x00000200


	//   ....[2]....
        /*01f0*/ 	.word	0x00001830


	//----- nvinfo : EIATTR_CRS_STACK_SIZE
	.align		4
.L_994:
        /*01f4*/ 	.byte	0x04, 0x1e
        /*01f6*/ 	.short	(.L_996 - .L_995)
.L_995:
        /*01f8*/ 	.word	0x00000000


	//----- nvinfo : EIATTR_CBANK_PARAM_SIZE
	.align		4
.L_996:
        /*01fc*/ 	.byte	0x03, 0x19
        /*01fe*/ 	.short	0x0040


	//----- nvinfo : EIATTR_PARAM_CBANK
	.align		4
        /*0200*/ 	.byte	0x04, 0x0a
        /*0202*/ 	.short	(.L_998 - .L_997)
	.align		4
.L_997:
        /*0204*/ 	.word	index@(.nv.constant0.vox_attn_q4_kv8_fp16_v3_partial)
        /*0208*/ 	.short	0x0380
        /*020a*/ 	.short	0x0040


	//----- nvinfo : EIATTR_SW_WAR
	.align		4
.L_998:
        /*020c*/ 	.byte	0x04, 0x36
        /*020e*/ 	.short	(.L_1000 - .L_999)
.L_999:
        /*0210*/ 	.word	0x00000008
.L_1000:


//--------------------- .nv.info.vox_attn_q4_kv8_f32_dyn_v2 --------------------------
	.section	.nv.info.vox_attn_q4_kv8_f32_dyn_v2,"",@"SHT_CUDA_INFO"
	.sectionflags	@""
	.align	4


	//----- nvinfo : EIATTR_CUDA_API_VERSION
	.align		4
        /*0000*/ 	.byte	0x04, 0x37
        /*0002*/ 	.short	(.L_1002 - .L_1001)
.L_1001:
        /*0004*/ 	.word	0x00000082


	//----- nvinfo : EIATTR_KPARAM_INFO
	.align		4
.L_1002:
        /*0008*/ 	.byte	0x04, 0x17
        /*000a*/ 	.short	(.L_1004 - .L_1003)
.L_1003:
        /*000c*/ 	.word	0x00000000
        /*0010*/ 	.short	0x0006
        /*0012*/ 	.short	0x002c
        /*0014*/ 	.byte	0x00, 0xf0, 0x11, 0x00


	//----- nvinfo : EIATTR_KPARAM_INFO
	.align		4
.L_1004:
        /*0018*/ 	.byte	0x04, 0x17
        /*001a*/ 	.short	(.L_1006 - .L_1005)
.L_1005:
        /*001c*/ 	.word	0x00000000
        /*0020*/ 	.short	0x0005
        /*0022*/ 	.short	0x0028
        /*0024*/ 	.byte	0x00, 0xf0, 0x11, 0x00


	//----- nvinfo : EIATTR_KPARAM_INFO
	.align		4
.L_1006:
        /*0028*/ 	.byte	0x04, 0x17
        /*002a*/ 	.short	(.L_1008 - .L_1007)
.L_1007:
        /*002c*/ 	.word	0x00000000
        /*0030*/ 	.short	0x0004
        /*0032*/ 	.short	0x0020
        /*0034*/ 	.byte	0x00, 0xf5, 0x21, 0x00


	//----- nvinfo : EIATTR_KPARAM_INFO
	.align		4
.L_1008:
        /*0038*/ 	.byte	0x04, 0x17
        /*003a*/ 	.short	(.L_1010 - .L_1009)
.L_1009:
        /*003c*/ 	.word	0x00000000
        /*0040*/ 	.short	0x0003
        /*0042*/ 	.short	0x0018
        /*0044*/ 	.byte	0x00, 0xf5, 0x21, 0x00


	//----- nvinfo : EIATTR_KPARAM_INFO
	.align		4
.L_1010:
        /*0048*/ 	.byte	0x04, 0x17
        /*004a*/ 	.short	(.L_1012 - .L_1011)
.L_1011:
        /*004c*/ 	.word	0x00000000
        /*0050*/ 	.short	0x0002
        /*0052*/ 	.short	0x0010
        /*0054*/ 	.byte	0x00, 0xf5, 0x21, 0x00


	//----- nvinfo : EIATTR_KPARAM_INFO
	.align		4
.L_1012:
        /*0058*/ 	.byte	0x04, 0x17
        /*005a*/ 	.short	(.L_1014 - .L_1013)
.L_1013:
        /*005c*/ 	.word	0x00000000
        /*0060*/ 	.short	0x0001
        /*0062*/ 	.short	0x0008
        /*0064*/ 	.byte	0x00, 0xf5, 0x21, 0x00


	//----- nvinfo : EIATTR_KPARAM_INFO
	.align		4
.L_1014:
        /*0068*/ 	.byte	0x04, 0x17
        /*006a*/ 	.short	(.L_1016 - .L_1015)
.L_1015:
        /*006c*/ 	.word	0x00000000
        /*0070*/ 	.short	0x0000
        /*0072*/ 	.short	0x0000
        /*0074*/ 	.byte	0x00, 0xf5, 0x21, 0x00


	//----- nvinfo : EIATTR_SPARSE_MMA_MASK
	.align		4
.L_1016:
        /*0078*/ 	.byte	0x03, 0x50
        /*007a*/ 	.short	0x0000


	//----- nvinfo : EIATTR_MAXREG_COUNT
	.align		4
        /*007c*/ 	.byte	0x03, 0x1b
        /*007e*/ 	.short	0x00ff


	//----- nvinfo : EIATTR_MERCURY_ISA_VERSION
	.align		4
        /*0080*/ 	.byte	0x03, 0x5f
        /*0082*/ 	.short	0x0101


	//----- nvinfo : EIATTR_COOP_GROUP_MASK_REGIDS
	.align		4
        /*0084*/ 	.byte	0x04, 0x29
        /*0086*/ 	.short	(.L_1018 - .L_1017)


	//   ....[0]....
.L_1017:
        /*0088*/ 	.word	0xffffffff


	//   ....[1]....
        /*008c*/ 	.word	0xffffffff


	//   ....[2]....
        /*0090*/ 	.word	0xffffffff


	//   ....[3]....
        /*0094*/ 	.word	0xffffffff


	//   ....[4]....
        /*0098*/ 	.word	0xffffffff


	//   ....[5]....
        /*009c*/ 	.word	0xffffffff


	//   ....[6]....
        /*00a0*/ 	.word	0xffffffff


	//   ....[7]....
        /*00a4*/ 	.word	0xffffffff


	//   ....[8]....
        /*00a8*/ 	.word	0xffffffff


	//   ....[9]....
        /*00ac*/ 	.word	0xffffffff


	//   ....[10]....
        /*00b0*/ 	.word	0xffffffff


	//   ....[11]....
        /*00b4*/ 	.word	0xffffffff


	//   ....[12]....
        /*00b8*/ 	.word	0xffffffff


	//   ....[13]....
        /*00bc*/ 	.word	0xffffffff


	//   ....[14]....
        /*00c0*/ 	.word	0xffffffff


	//   ....[15]....
        /*00c4*/ 	.word	0xffffffff


	//   ....[16]....
        /*00c8*/ 	.word	0xffffffff


	//   ....[17]....
        /*00cc*/ 	.word	0xffffffff


	//   ....[18]....
        /*00d0*/ 	.word	0xffffffff


	//   ....[19]....
        /*00d4*/ 	.word	0xffffffff


	//   ....[20]....
        /*00d8*/ 	.word	0xffffffff


	//   ....[21]....
        /*00dc*/ 	.word	0xffffffff


	//   ....[22]....
        /*00e0*/ 	.word	0xffffffff


	//   ....[23]....
        /*00e4*/ 	.word	0xffffffff


	//   ....[24]....
        /*00e8*/ 	.word	0xffffffff


	//   ....[25]....
        /*00ec*/ 	.word	0xffffffff


	//   ....[26]....
        /*00f0*/ 	.word	0xffffffff


	//   ....[27]....
        /*00f4*/ 	.word	0xffffffff


	//   ....[28]....
        /*00f8*/ 	.word	0xffffffff


	//----- nvinfo : EIATTR_COOP_GROUP_INSTR_OFFSETS
	.align		4
.L_1018:
        /*00fc*/ 	.byte	0x04, 0x28
        /*00fe*/ 	.short	(.L_1020 - .L_1019)


	//   ....[0]....
.L_1019:
        /*0100*/ 	.word	0x000000f0


	//   ....[1]....
        /*0104*/ 	.word	0x00000380


	//   ....[2]....
        /*0108*/ 	.word	0x000003a0


	//   ....[3]....
        /*010c*/ 	.word	0x000003c0


	//   ....[4]....
        /*0110*/ 	.word	0x00000400


	//   ....[5]....
        /*0114*/ 	.word	0x00000420


	//   ....[6]....
        /*0118*/ 	.word	0x00000440


	//   ....[7]....
        /*011c*/ 	.word	0x00000600


	//   ....[8]....
        /*0120*/ 	.word	0x00000610


	//   ....[9]....
        /*0124*/ 	.word	0x00000620


	//   ....[10]....
        /*0128*/ 	.word	0x00000840


	//   ....[11]....
        /*012c*/ 	.word	0x00000860


	//   ....[12]....
        /*0130*/ 	.word	0x00000880


	//   ....[13]....
        /*0134*/ 	.word	0x000008a0


	//   ....[14]....
        /*0138*/ 	.word	0x000008c0


	//   ....[15]....
        /*013c*/ 	.word	0x000008e0


	//   ....[16]....
        /*0140*/ 	.word	0x00000a80


	//   ....[17]....
        /*0144*/ 	.word	0x00000a90


	//   ....[18]....
        /*0148*/ 	.word	0x00000aa0


	//   ....[19]....
        /*014c*/ 	.word	0x00000b40


	//   ....[20]....
        /*0150*/ 	.word	0x00000b60


	//   ....[21]....
        /*0154*/ 	.word	0x00000ba0


	//   ....[22]....
        /*0158*/ 	.word	0x00000be0


	//   ....[23]....
        /*015c*/ 	.word	0x00000c00


	//   ....[24]....
        /*0160*/ 	.word	0x00000c20


	//   ....[25]....
        /*0164*/ 	.word	0x00000e10


	//   ....[26]....
        /*0168*/ 	.word	0x00000e40


	//   ....[27]....
        /*016c*/ 	.word	0x00000e60


	//   ....[28]....
        /*0170*/ 	.word	0x00001070


	//----- nvinfo : EIATTR_VRC_CTA_INIT_COUNT
	.align		4
.L_1020:
        /*0174*/ 	.byte	0x02, 0x4a
	.zero		1
	.zero		1


	//----- nvinfo : EIATTR_EXIT_INSTR_OFFSETS
	.align		4
        /*0178*/ 	.byte	0x04, 0x1c
        /*017a*/ 	.short	(.L_1022 - .L_1021)


	//   ....[0]....
.L_1021:
        /*017c*/ 	.word	0x00000040


	//   ....[1]....
        /*0180*/ 	.word	0x000010f0


	//----- nvinfo : EIATTR_CRS_STACK_SIZE
	.align		4
.L_1022:
        /*0184*/ 	.byte	0x04, 0x1e
        /*0186*/ 	.short	(.L_1024 - .L_1023)
.L_1023:
        /*0188*/ 	.word	0x00000000


	//----- nvinfo : EIATTR_CBANK_PARAM_SIZE
	.align		4
.L_1024:
        /*018c*/ 	.byte	0x03, 0x19
        /*018e*/ 	.short	0x0030


	//----- nvinfo : EIATTR_PARAM_CBANK
	.align		4
        /*0190*/ 	.byte	0x04, 0x0a
        /*0192*/ 	.short	(.L_1026 - .L_1025)
	.align		4
.L_1025:
        /*0194*/ 	.word	index@(.nv.constant0.vox_attn_q4_kv8_f32_dyn_v2)
        /*0198*/ 	.short	0x0380
        /*019a*/ 	.short	0x0030


	//----- nvinfo : EIATTR_SW_WAR
	.align		4
.L_1026:
        /*019c*/ 	.byte	0x04, 0x36
        /*019e*/ 	.short	(.L_1028 - .L_1027)
.L_1027:
        /*01a0*/ 	.word	0x00000008
.L_1028:


//--------------------- .nv.info.vox_attn_q4_kv8_fp16_dyn_v2 --------------------------
	.section	.nv.info.vox_attn_q4_kv8_fp16_dyn_v2,"",@"SHT_CUDA_INFO"
	.sectionflags	@""
	.align	4


	//----- nvinfo : EIATTR_CUDA_API_VERSION
	.align		4
        /*0000*/ 	.byte	0x04, 0x37
        /*0002*/ 	.short	(.L_1030 - .L_1029)
.L_1029:
        /*0004*/ 	.word	0x00000082


	//----- nvinfo : EIATTR_KPARAM_INFO
	.align		4
.L_1030:
        /*0008*/ 	.byte	0x04, 0x17
        /*000a*/ 	.short	(.L_1032 - .L_1031)
.L_1031:
        /*000c*/ 	.word	0x00000000
        /*0010*/ 	.short	0x0006
        /*0012*/ 	.short	0x002c
        /*0014*/ 	.byte	0x00, 0xf0, 0x11, 0x00


	//----- nvinfo : EIATTR_KPARAM_INFO
	.align		4
.L_1032:
        /*0018*/ 	.byte	0x04, 0x17
        /*001a*/ 	.short	(.L_1034 - .L_1033)
.L_1033:
        /*001c*/ 	.word	0x00000000
        /*0020*/ 	.short	0x0005
        /*0022*/ 	.short	0x0028
        /*0024*/ 	.byte	0x00, 0xf0, 0x11, 0x00


	//----- nvinfo : EIATTR_KPARAM_INFO
	.align		4
.L_1034:
        /*0028*/ 	.byte	0x04, 0x17
        /*002a*/ 	.short	(.L_1036 - .L_1035)
.L_1035:
        /*002c*/ 	.word	0x00000000
        /*0030*/ 	.short	0x0004
        /*0032*/ 	.short	0x0020
        /*0034*/ 	.byte	0x00, 0xf5, 0x21, 0x00


	//----- nvinfo : EIATTR_KPARAM_INFO
	.align		4
.L_1036:
        /*0038*/ 	.byte	0x04, 0x17
        /*003a*/ 	.short	(.L_1038 - .L_1037)
.L_1037:
        /*003c*/ 	.word	0x00000000
        /*0040*/ 	.short	0x0003
        /*0042*/ 	.short	0x0018
        /*0044*/ 	.byte	0x00, 0xf5, 0x21, 0x00


	//----- nvinfo : EIATTR_KPARAM_INFO
	.align		4
.L_1038:
        /*0048*/ 	.byte	0x04, 0x17
        /*004a*/ 	.short	(.L_1040 - .L_1039)
.L_1039:
        /*004c*/ 	.word	0x00000000
        /*0050*/ 	.short	0x0002
        /*0052*/ 	.short	0x0010
        /*0054*/ 	.byte	0x00, 0xf5, 0x21, 0x00


	//----- nvinfo : EIATTR_KPARAM_INFO
	.align		4
.L_1040:
        /*0058*/ 	.byte	0x04, 0x17
        /*005a*/ 	.short	(.L_1042 - .L_1041)
.L_1041:
        /*005c*/ 	.word	0x00000000
        /*0060*/ 	.short	0x0001
        /*0062*/ 	.short	0x0008
        /*0064*/ 	.byte	0x00, 0xf5, 0x21, 0x00


	//----- nvinfo : EIATTR_KPARAM_INFO
	.align		4
.L_1042:
        /*0068*/ 	.byte	0x04, 0x17
        /*006a*/ 	.short	(.L_1044 - .L_1043)
.L_1043:
        /*006c*/ 	.word	0x00000000
        /*0070*/ 	.short	0x0000
        /*0072*/ 	.short	0x0000
        /*0074*/ 	.byte	0x00, 0xf5, 0x21, 0x00


	//----- nvinfo : EIATTR_SPARSE_MMA_MASK
	.align		4
.L_1044:
        /*0078*/ 	.byte	0x03, 0x50
        /*007a*/ 	.short	0x0000


	//----- nvinfo : EIATTR_MAXREG_COUNT
	.align		4
        /*007c*/ 	.byte	0x03, 0x1b
        /*007e*/ 	.short	0x00ff


	//----- nvinfo : EIATTR_MERCURY_ISA_VERSION
	.align		4
        /*0080*/ 	.byte	0x03, 0x5f
        /*0082*/ 	.short	0x0101


	//----- nvinfo : EIATTR_COOP_GROUP_MASK_REGIDS
	.align		4
        /*0084*/ 	.byte	0x04, 0x29
        /*0086*/ 	.short	(.L_1046 - .L_1045)


	//   ....[0]....
.L_1045:
        /*0088*/ 	.word	0xffffffff


	//   ....[1]....
        /*008c*/ 	.word	0xffffffff


	//   ....[2]....
        /*0090*/ 	.word	0xffffffff


	//   ....[3]....
        /*0094*/ 	.word	0xffffffff


	//   ....[4]....
        /*0098*/ 	.word	0xffffffff


	//   ....[5]....
        /*009c*/ 	.word	0xffffffff


	//   ....[6]....
        /*00a0*/ 	.word	0xffffffff


	//   ....[7]....
        /*00a4*/ 	.word	0xffffffff


	//   ....[8]....
        /*00a8*/ 	.word	0xffffffff


	//   ....[9]....
        /*00ac*/ 	.word	0xffffffff


	//   ....[10]....
        /*00b0*/ 	.word	0xffffffff


	//   ....[11]....
        /*00b4*/ 	.word	0xffffffff


	//   ....[12]....
        /*00b8*/ 	.word	0xffffffff


	//   ....[13]....
        /*00bc*/ 	.word	0xffffffff


	//   ....[14]....
        /*00c0*/ 	.word	0xffffffff


	//   ....[15]....
        /*00c4*/ 	.word	0xffffffff


	//   ....[16]....
        /*00c8*/ 	.word	0xffffffff


	//   ....[17]....
        /*00cc*/ 	.word	0xffffffff


	//   ....[18]....
        /*00d0*/ 	.word	0xffffffff


	//   ....[19]....
        /*00d4*/ 	.word	0xffffffff


	//   ....[20]....
        /*00d8*/ 	.word	0xffffffff


	//   ....[21]....
        /*00dc*/ 	.word	0xffffffff


	//   ....[22]....
        /*00e0*/ 	.word	0xffffffff


	//   ....[23]....
        /*00e4*/ 	.word	0xffffffff


	//   ....[24]....
        /*00e8*/ 	.word	0xffffffff


	//   ....[25]....
        /*00ec*/ 	.word	0xffffffff


	//   ....[26]....
        /*00f0*/ 	.word	0xffffffff


	//   ....[27]....
        /*00f4*/ 	.word	0xffffffff


	//   ....[28]....
        /*00f8*/ 	.word	0xffffffff


	//----- nvinfo : EIATTR_COOP_GROUP_INSTR_OFFSETS
	.align		4
.L_1046:
        /*00fc*/ 	.byte	0x04, 0x28
        /*00fe*/ 	.short	(.L_1048 - .L_1047)


	//   ....[0]....
.L_1047:
        /*0100*/ 	.word	0x00000110


	//   ....[1]....
        /*0104*/ 	.word	0x000003d0


	//   ....[2]....
        /*0108*/ 	.word	0x000003f0


	//   ....[3]....
        /*010c*/ 	.word	0x00000410


	//   ....[4]....
        /*0110*/ 	.word	0x00000430


	//   ....[5]....
        /*0114*/ 	.word	0x00000450


	//   ....[6]....
        /*0118*/ 	.word	0x00000480


	//   ....[7]....
        /*011c*/ 	.word	0x00000660


	//   ....[8]....
        /*0120*/ 	.word	0x00000670


	//   ....[9]....
        /*0124*/ 	.word	0x00000680


	//   ....[10]....
        /*0128*/ 	.word	0x00000910


	//   ....[11]....
        /*012c*/ 	.word	0x00000930


	//   ....[12]....
        /*0130*/ 	.word	0x00000950


	//   ....[13]....
        /*0134*/ 	.word	0x00000970


	//   ....[14]....
        /*0138*/ 	.word	0x000009a0


	//   ....[15]....
        /*013c*/ 	.word	0x000009d0


	//   ....[16]....
        /*0140*/ 	.word	0x00000bb0


	//   ....[17]....
        /*0144*/ 	.word	0x00000bc0


	//   ....[18]....
        /*0148*/ 	.word	0x00000bd0


	//   ....[19]....
        /*014c*/ 	.word	0x00000cb0


	//   ....[20]....
        /*0150*/ 	.word	0x00000cd0


	//   ....[21]....
        /*0154*/ 	.word	0x00000cf0


	//   ....[22]....
        /*0158*/ 	.word	0x00000d20


	//   ....[23]....
        /*015c*/ 	.word	0x00000dc0


	//   ....[24]....
        /*0160*/ 	.word	0x00000e00


	//   ....[25]....
        /*0164*/ 	.word	0x00000fc0


	//   ....[26]....
        /*0168*/ 	.word	0x00000ff0


	//   ....[27]....
        /*016c*/ 	.word	0x00001010


	//   ....[28]....
        /*0170*/ 	.word	0x00001270


	//----- nvinfo : EIATTR_VRC_CTA_INIT_COUNT
	.align		4
.L_1048:
        /*0174*/ 	.byte	0x02, 0x4a
	.zero		1
	.zero		1


	//----- nvinfo : EIATTR_EXIT_INSTR_OFFSETS
	.align		4
        /*0178*/ 	.byte	0x04, 0x1c
        /*017a*/ 	.short	(.L_1050 - .L_1049)


	//   ....[0]....
.L_1049:
        /*017c*/ 	.word	0x00000040


	//   ....[1]....
        /*0180*/ 	.word	0x000012f0


	//----- nvinfo : EIATTR_CRS_STACK_SIZE
	.align		4
.L_1050:
        /*0184*/ 	.byte	0x04, 0x1e
        /*0186*/ 	.short	(.L_1052 - .L_1051)
.L_1051:
        /*0188*/ 	.word	0x00000000


	//----- nvinfo : EIATTR_CBANK_PARAM_SIZE
	.align		4
.L_1052:
        /*018c*/ 	.byte	0x03, 0x19
        /*018e*/ 	.short	0x0030


	//----- nvinfo : EIATTR_PARAM_CBANK
	.align		4
        /*0190*/ 	.byte	0x04, 0x0a
        /*0192*/ 	.short	(.L_1054 - .L_1053)
	.align		4
.L_1053:
        /*0194*/ 	.word	index@(.nv.constant0.vox_attn_q4_kv8_fp16_dyn_v2)
        /*0198*/ 	.short	0x0380
        /*019a*/ 	.short	0x0030


	//----- nvinfo : EIATTR_SW_WAR
	.align		4
.L_1054:
        /*019c*/ 	.byte	0x04, 0x36
        /*019e*/ 	.short	(.L_1056 - .L_1055)
.L_1055:
        /*01a0*/ 	.word	0x00000008
.L_1056:


//--------------------- .nv.info.vox_attn_q4_kv8_f32_dyn --------------------------
	.section	.nv.info.vox_attn_q4_kv8_f32_dyn,"",@"SHT_CUDA_INFO"
	.sectionflags	@""
	.align	4


	//----- nvinfo : EIATTR_CUDA_API_VERSION
	.align		4
        /*0000*/ 	.byte	0x04, 0x37
        /*0002*/ 	.short	(.L_1058 - .L_1057)
.L_1057:
        /*0004*/ 	.word	0x00000082


	//----- nvinfo : EIATTR_KPARAM_INFO
	.align		4
.L_1058:
        /*0008*/ 	.byte	0x04, 0x17
        /*000a*/ 	.short	(.L_1060 - .L_1059)
.L_1059:
        /*000c*/ 	.word	0x00000000
        /*0010*/ 	.short	0x0006
        /*0012*/ 	.short	0x002c
        /*0014*/ 	.byte	0x00, 0xf0, 0x11, 0x00


	//----- nvinfo : EIATTR_KPARAM_INFO
	.align		4
.L_1060:
        /*0018*/ 	.byte	0x04, 0x17
        /*001a*/ 	.short	(.L_1062 - .L_1061)
.L_1061:
        /*001c*/ 	.word	0x00000000
        /*0020*/ 	.short	0x0005
        /*0022*/ 	.short	0x0028
        /*0024*/ 	.byte	0x00, 0xf0, 0x11, 0x00


	//----- nvinfo : EIATTR_KPARAM_INFO
	.align		4
.L_1062:
        /*0028*/ 	.byte	0x04, 0x17
        /*002a*/ 	.short	(.L_1064 - .L_1063)
.L_1063:
        /*002c*/ 	.word	0x00000000
        /*0030*/ 	.short	0x0004
        /*0032*/ 	.short	0x0020
        /*0034*/ 	.byte	0x00, 0xf5, 0x21, 0x00


	//----- nvinfo : EIATTR_KPARAM_INFO
	.align		4
.L_1064:
        /*0038*/ 	.byte	0x04, 0x17
        /*003a*/ 	.short	(.L_1066 - .L_1065)
.L_1065:
        /*003c*/ 	.word	0x00000000
        /*0040*/ 	.short	0x0003
        /*0042*/ 	.short	0x0018
        /*0044*/ 	.byte	0x00, 0xf5, 0x21, 0x00


	//----- nvinfo : EIATTR_KPARAM_INFO
	.align		4
.L_1066:
        /*0048*/ 	.byte	0x04, 0x17
        /*004a*/ 	.short	(.L_1068 - .L_1067)
.L_1067:
        /*004c*/ 	.word	0x00000000
        /*0050*/ 	.short	0x0002
        /*0052*/ 	.short	0x0010
        /*0054*/ 	.byte	0x00, 0xf5, 0x21, 0x00


	//----- nvinfo : EIATTR_KPARAM_INFO
	.align		4
.L_1068:
        /*0058*/ 	.byte	0x04, 0x17
        /*005a*/ 	.short	(.L_1070 - .L_1069)
.L_1069:
        /*005c*/ 	.word	0x00000000
        /*0060*/ 	.short	0x0001
        /*0062*/ 	.short	0x0008
        /*0064*/ 	.byte	0x00, 0xf5, 0x21, 0x00


	//----- nvinfo : EIATTR_KPARAM_INFO
	.align		4
.L_1070:
        /*0068*/ 	.byte	0x04, 0x17
        /*006a*/ 	.short	(.L_1072 - .L_1071)
.L_1071:
        /*006c*/ 	.word	0x00000000
        /*0070*/ 	.short	0x0000
        /*0072*/ 	.short	0x0000
        /*0074*/ 	.byte	0x00, 0xf5, 0x21, 0x00


	//----- nvinfo : EIATTR_SPARSE_MMA_MASK
	.align		4
.L_1072:
        /*0078*/ 	.byte	0x03, 0x50
        /*007a*/ 	.short	0x0000


	//----- nvinfo : EIATTR_MAXREG_COUNT
	.align		4
        /*007c*/ 	.byte	0x03, 0x1b
        /*007e*/ 	.short	0x00ff


	//----- nvinfo : EIATTR_MERCURY_ISA_VERSION
	.align		4
        /*0080*/ 	.byte	0x03, 0x5f
        /*0082*/ 	.short	0x0101


	//----- nvinfo : EIATTR_COOP_GROUP_MASK_REGIDS
	.align		4
        /*0084*/ 	.byte	0x04, 0x29
        /*0086*/ 	.short	(.L_1074 - .L_1073)


	//   ....[0]....
.L_1073:
        /*0088*/ 	.word	0xffffffff


	//   ....[1]....
        /*008c*/ 	.word	0xffffffff


	//   ....[2]....
        /*0090*/ 	.word	0xffffffff


	//   ....[3]....
        /*0094*/ 	.word	0xffffffff


	//   ....[4]....
        /*0098*/ 	.word	0xffffffff


	//   ....[5]....
        /*009c*/ 	.word	0xffffffff


	//   ....[6]....
        /*00a0*/ 	.word	0xffffffff


	//   ....[7]....
        /*00a4*/ 	.word	0xffffffff


	//   ....[8]....
        /*00a8*/ 	.word	0xffffffff


	//   ....[9]....
        /*00ac*/ 	.word	0xffffffff


	//   ....[10]....
        /*00b0*/ 	.word	0xffffffff


	//----- nvinfo : EIATTR_COOP_GROUP_INSTR_OFFSETS
	.align		4
.L_1074:
        /*00b4*/ 	.byte	0x04, 0x28
        /*00b6*/ 	.short	(.L_1076 - .L_1075)


	//   ....[0]....
.L_1075:
        /*00b8*/ 	.word	0x000000f0


	//   ....[1]....
        /*00bc*/ 	.word	0x00000390


	//   ....[2]....
        /*00c0*/ 	.word	0x000003c0


	//   ....[3]....
        /*00c4*/ 	.word	0x00000400


	//   ....[4]....
        /*00c8*/ 	.word	0x00000420


	//   ....[5]....
        /*00cc*/ 	.word	0x00000450


	//   ....[6]....
        /*00d0*/ 	.word	0x00000480


	//   ....[7]....
        /*00d4*/ 	.word	0x00000640


	//   ....[8]....
        /*00d8*/ 	.word	0x00000650


	//   ....[9]....
        /*00dc*/ 	.word	0x00000660


	//   ....[10]....
        /*00e0*/ 	.word	0x000008e0


	//----- nvinfo : EIATTR_VRC_CTA_INIT_COUNT
	.align		4
.L_1076:
        /*00e4*/ 	.byte	0x02, 0x4a
	.zero		1
	.zero		1


	//----- nvinfo : EIATTR_EXIT_INSTR_OFFSETS
	.align		4
        /*00e8*/ 	.byte	0x04, 0x1c
        /*00ea*/ 	.short	(.L_1078 - .L_1077)


	//   ....[0]....
.L_1077:
        /*00ec*/ 	.word	0x00000040


	//   ....[1]....
        /*00f0*/ 	.word	0x00000980


	//----- nvinfo : EIATTR_CRS_STACK_SIZE
	.align		4
.L_1078:
        /*00f4*/ 	.byte	0x04, 0x1e
        /*00f6*/ 	.short	(.L_1080 - .L_1079)
.L_1079:
        /*00f8*/ 	.word	0x00000000


	//----- nvinfo : EIATTR_CBANK_PARAM_SIZE
	.align		4
.L_1080:
        /*00fc*/ 	.byte	0x03, 0x19
        /*00fe*/ 	.short	0x0030


	//----- nvinfo : EIATTR_PARAM_CBANK
	.align		4
        /*0100*/ 	.byte	0x04, 0x0a
        /*0102*/ 	.short	(.L_1082 - .L_1081)
	.align		4
.L_1081:
        /*0104*/ 	.word	index@(.nv.constant0.vox_attn_q4_kv8_f32_dyn)
        /*0108*/ 	.short	0x0380
        /*010a*/ 	.short	0x0030


	//----- nvinfo : EIATTR_SW_WAR
	.align		4
.L_1082:
        /*010c*/ 	.byte	0x04, 0x36
        /*010e*/ 	.short	(.L_1084 - .L_1083)
.L_1083:
        /*0110*/ 	.word	0x00000008
.L_1084:


//--------------------- .nv.info.vox_attn_q4_kv8_fp16_dyn --------------------------
	.section	.nv.info.vox_attn_q4_kv8_fp16_dyn,"",@"SHT_CUDA_INFO"
	.sectionflags	@""
	.align	4


	//----- nvinfo : EIATTR_CUDA_API_VERSION
	.align		4
        /*0000*/ 	.byte	0x04, 0x37
        /*0002*/ 	.short	(.L_1086 - .L_1085)
.L_1085:
        /*0004*/ 	.word	0x00000082


	//----- nvinfo : EIATTR_KPARAM_INFO
	.align		4
.L_1086:
        /*0008*/ 	.byte	0x04, 0x17
        /*000a*/ 	.short	(.L_1088 - .L_1087)
.L_1087:
        /*000c*/ 	.word	0x00000000
        /*0010*/ 	.short	0x0006
        /*0012*/ 	.short	0x002c
        /*0014*/ 	.byte	0x00, 0xf0, 0x11, 0x00


	//----- nvinfo : EIATTR_KPARAM_INFO
	.align		4
.L_1088:
        /*0018*/ 	.byte	0x04, 0x17
        /*001a*/ 	.short	(.L_1090 - .L_1089)
.L_1089:
        /*001c*/ 	.word	0x00000000
        /*0020*/ 	.short	0x0005
        /*0022*/ 	.short	0x0028
        /*0024*/ 	.byte	0x00, 0xf0, 0x11, 0x00


	//----- nvinfo : EIATTR_KPARAM_INFO
	.align		4
.L_1090:
        /*0028*/ 	.byte	0x04, 0x17
        /*002a*/ 	.short	(.L_1092 - .L_1091)
.L_1091:
        /*002c*/ 	.word	0x00000000
        /*0030*/ 	.short	0x0004
        /*0032*/ 	.short	0x0020
        /*0034*/ 	.byte	0x00, 0xf5, 0x21, 0x00


	//----- nvinfo : EIATTR_KPARAM_INFO
	.align		4
.L_1092:
        /*0038*/ 	.byte	0x04, 0x17
        /*003a*/ 	.short	(.L_1094 - .L_1093)
.L_1093:
        /*003c*/ 	.word	0x00000000
        /*0040*/ 	.short	0x0003
        /*0042*/ 	.short	0x0018
        /*0044*/ 	.byte	0x00, 0xf5, 0x21, 0x00


	//----- nvinfo : EIATTR_KPARAM_INFO
	.align		4
.L_1094:
        /*0048*/ 	.byte	0x04, 0x17
        /*004a*/ 	.short	(.L_1096 - .L_1095)
.L_1095:
        /*004c*/ 	.word	0x00000000
        /*0050*/ 	.short	0x0002
        /*0052*/ 	.short	0x0010
        /*0054*/ 	.byte	0x00, 0xf5, 0x21, 0x00


	//----- nvinfo : EIATTR_KPARAM_INFO
	.align		4
.L_1096:
        /*0058*/ 	.byte	0x04, 0x17
        /*005a*/ 	.short	(.L_1098 - .L_1097)
.L_1097:
        /*005c*/ 	.word	0x00000000
        /*0060*/ 	.short	0x0001
        /*0062*/ 	.short	0x0008
        /*0064*/ 	.byte	0x00, 0xf5, 0x21, 0x00


	//----- nvinfo : EIATTR_KPARAM_INFO
	.align		4
.L_1098:
        /*0068*/ 	.byte	0x04, 0x17
        /*006a*/ 	.short	(.L_1100 - .L_1099)
.L_1099:
        /*006c*/ 	.word	0x00000000
        /*0070*/ 	.short	0x0000
        /*0072*/ 	.short	0x0000
        /*0074*/ 	.byte	0x00, 0xf5, 0x21, 0x00


	//----- nvinfo : EIATTR_SPARSE_MMA_MASK
	.align		4
.L_1100:
        /*0078*/ 	.byte	0x03, 0x50
        /*007a*/ 	.short	0x0000


	//----- nvinfo : EIATTR_MAXREG_COUNT
	.align		4
        /*007c*/ 	.byte	0x03, 0x1b
        /*007e*/ 	.short	0x00ff


	//----- nvinfo : EIATTR_MERCURY_ISA_VERSION
	.align		4
        /*0080*/ 	.byte	0x03, 0x5f
        /*0082*/ 	.short	0x0101


	//----- nvinfo : EIATTR_COOP_GROUP_MASK_REGIDS
	.align		4
        /*0084*/ 	.byte	0x04, 0x29
        /*0086*/ 	.short	(.L_1102 - .L_1101)


	//   ....[0]....
.L_1101:
        /*0088*/ 	.word	0xffffffff


	//   ....[1]....
        /*008c*/ 	.word	0xffffffff


	//   ....[2]....
        /*0090*/ 	.word	0xffffffff


	//   ....[3]....
        /*0094*/ 	.word	0xffffffff


	//   ....[4]....
        /*0098*/ 	.word	0xffffffff


	//   ....[5]....
        /*009c*/ 	.word	0xffffffff


	//   ....[6]....
        /*00a0*/ 	.word	0xffffffff


	//   ....[7]....
        /*00a4*/ 	.word	0xffffffff


	//   ....[8]....
        /*00a8*/ 	.word	0xffffffff


	//   ....[9]....
        /*00ac*/ 	.word	0xffffffff


	//   ....[10]....
        /*00b0*/ 	.word	0xffffffff


	//----- nvinfo : EIATTR_COOP_GROUP_INSTR_OFFSETS
	.align		4
.L_1102:
        /*00b4*/ 	.byte	0x04, 0x28
        /*00b6*/ 	.short	(.L_1104 - .L_1103)


	//   ....[0]....
.L_1103:
        /*00b8*/ 	.word	0x00000110


	//   ....[1]....
        /*00bc*/ 	.word	0x00000410


	//   ....[2]....
        /*00c0*/ 	.word	0x00000440


	//   ....[3]....
        /*00c4*/ 	.word	0x00000480


	//   ....[4]....
        /*00c8*/ 	.word	0x000004a0


	//   ....[5]....
        /*00cc*/ 	.word	0x000004c0


	//   ....[6]....
        /*00d0*/ 	.word	0x000004f0


	//   ....[7]....
        /*00d4*/ 	.word	0x000006b0


	//   ....[8]....
        /*00d8*/ 	.word	0x000006c0


	//   ....[9]....
        /*00dc*/ 	.word	0x000006d0


	//   ....[10]....
        /*00e0*/ 	.word	0x00000990


	//----- nvinfo : EIATTR_VRC_CTA_INIT_COUNT
	.align		4
.L_1104:
        /*00e4*/ 	.byte	0x02, 0x4a
	.zero		1
	.zero		1


	//----- nvinfo : EIATTR_EXIT_INSTR_OFFSETS
	.align		4
        /*00e8*/ 	.byte	0x04, 0x1c
        /*00ea*/ 	.short	(.L_1106 - .L_1105)


	//   ....[0]....
.L_1105:
        /*00ec*/ 	.word	0x00000040


	//   ....[1]....
        /*00f0*/ 	.word	0x00000a30


	//----- nvinfo : EIATTR_CRS_STACK_SIZE
	.align		4
.L_1106:
        /*00f4*/ 	.byte	0x04, 0x1e
        /*00f6*/ 	.short	(.L_1108 - .L_1107)
.L_1107:
        /*00f8*/ 	.word	0x00000000


	//----- nvinfo : EIATTR_CBANK_PARAM_SIZE
	.align		4
.L_1108:
        /*00fc*/ 	.byte	0x03, 0x19
        /*00fe*/ 	.short	0x0030


	//----- nvinfo : EIATTR_PARAM_CBANK
	.align		4
        /*0100*/ 	.byte	0x04, 0x0a
        /*0102*/ 	.short	(.L_1110 - .L_1109)
	.align		4
.L_1109:
        /*0104*/ 	.word	index@(.nv.constant0.vox_attn_q4_kv8_fp16_dyn)
        /*0108*/ 	.short	0x0380
        /*010a*/ 	.short	0x0030


	//----- nvinfo : EIATTR_SW_WAR
	.align		4
.L_1110:
        /*010c*/ 	.byte	0x04, 0x36
        /*010e*/ 	.short	(.L_1112 - .L_1111)
.L_1111:
        /*0110*/ 	.word	0x00000008
.L_1112:


//--------------------- .nv.info.vox_kv_append_f32_dyn --------------------------
	.section	.nv.info.vox_kv_append_f32_dyn,"",@"SHT_CUDA_INFO"
	.sectionflags	@""
	.align	4


	//----- nvinfo : EIATTR_CUDA_API_VERSION
	.align		4
        /*0000*/ 	.byte	0x04, 0x37
        /*0002*/ 	.short	(.L_1114 - .L_1113)
.L_1113:
        /*0004*/ 	.word	0x00000082


	//----- nvinfo : EIATTR_KPARAM_INFO
	.align		4
.L_1114:
        /*0008*/ 	.byte	0x04, 0x17
        /*000a*/ 	.short	(.L_1116 - .L_1115)
.L_1115:
        /*000c*/ 	.word	0x00000000
        /*0010*/ 	.short	0x0005
        /*0012*/ 	.short	0x0028
        /*0014*/ 	.byte	0x00, 0xf0, 0x11, 0x00


	//----- nvinfo : EIATTR_KPARAM_INFO
	.align		4
.L_1116:
        /*0018*/ 	.byte	0x04, 0x17
        /*001a*/ 	.short	(.L_1118 - .L_1117)
.L_1117:
        /*001c*/ 	.word	0x00000000
        /*0020*/ 	.short	0x0004
        /*0022*/ 	.short	0x0020
        /*0024*/ 	.byte	0x00, 0xf5, 0x21, 0x00


	//----- nvinfo : EIATTR_KPARAM_INFO
	.align		4
.L_1118:
        /*0028*/ 	.byte	0x04, 0x17
        /*002a*/ 	.short	(.L_1120 - .L_1119)
.L_1119:
        /*002c*/ 	.word	0x00000000
        /*0030*/ 	.short	0x0003
        /*0032*/ 	.short	0x0018
        /*0034*/ 	.byte	0x00, 0xf5, 0x21, 0x00


	//----- nvinfo : EIATTR_KPARAM_INFO
	.align		4
.L_1120:
        /*0038*/ 	.byte	0x04, 0x17
        /*003a*/ 	.short	(.L_1122 - .L_1121)
.L_1121:
        /*003c*/ 	.word	0x00000000
        /*0040*/ 	.short	0x0002
        /*0042*/ 	.short	0x0010
        /*0044*/ 	.byte	0x00, 0xf5, 0x21, 0x00


	//----- nvinfo : EIATTR_KPARAM_INFO
	.align		4
.L_1122:
        /*0048*/ 	.byte	0x04, 0x17
        /*004a*/ 	.short	(.L_1124 - .L_1123)
.L_1123:
        /*004c*/ 	.word	0x00000000
        /*0050*/ 	.short	0x0001
        /*0052*/ 	.short	0x0008
        /*0054*/ 	.byte	0x00, 0xf5, 0x21, 0x00


	//----- nvinfo : EIATTR_KPARAM_INFO
	.align		4
.L_1124:
        /*0058*/ 	.byte	0x04, 0x17
        /*005a*/ 	.short	(.L_1126 - .L_1125)
.L_1125:
        /*005c*/ 	.word	0x00000000
        /*0060*/ 	.short	0x0000
        /*0062*/ 	.short	0x0000
        /*0064*/ 	.byte	0x00, 0xf5, 0x21, 0x00


	//----- nvinfo : EIATTR_SPARSE_MMA_MASK
	.align		4
.L_1126:
        /*0068*/ 	.byte	0x03, 0x50
        /*006a*/ 	.short	0x0000


	//----- nvinfo : EIATTR_MAXREG_COUNT
	.align		4
        /*006c*/ 	.byte	0x03, 0x1b
        /*006e*/ 	.short	0x00ff


	//----- nvinfo : EIATTR_MERCURY_ISA_VERSION
	.align		4
        /*0070*/ 	.byte	0x03, 0x5f
        /*0072*/ 	.short	0x0101


	//----- nvinfo : EIATTR_VRC_CTA_INIT_COUNT
	.align		4
        /*0074*/ 	.byte	0x02, 0x4a
	.zero		1
	.zero		1


	//----- nvinfo : EIATTR_EXIT_INSTR_OFFSETS
	.align		4
        /*0078*/ 	.byte	0x04, 0x1c
        /*007a*/ 	.short	(.L_1128 - .L_1127)


	//   ....[0]....
.L_1127:
        /*007c*/ 	.word	0x00000070


	//   ....[1]....
        /*0080*/ 	.word	0x00000180


	//----- nvinfo : EIATTR_CBANK_PARAM_SIZE
	.align		4
.L_1128:
        /*0084*/ 	.byte	0x03, 0x19
        /*0086*/ 	.short	0x002c


	//----- nvinfo : EIATTR_PARAM_CBANK
	.align		4
        /*0088*/ 	.byte	0x04, 0x0a
        /*008a*/ 	.short	(.L_1130 - .L_1129)
	.align		4
.L_1129:
        /*008c*/ 	.word	index@(.nv.constant0.vox_kv_append_f32_dyn)
        /*0090*/ 	.short	0x0380
        /*0092*/ 	.short	0x002c


	//----- nvinfo : EIATTR_SW_WAR
	.align		4
.L_1130:
        /*0094*/ 	.byte	0x04, 0x36
        /*0096*/ 	.short	(.L_1132 - .L_1131)
.L_1131:
        /*0098*/ 	.word	0x00000008
.L_1132:


//--------------------- .nv.info.vox_kv_append_fp16_dyn --------------------------
	.section	.nv.info.vox_kv_append_fp16_dyn,"",@"SHT_CUDA_INFO"
	.sectionflags	@""
	.align	4


	//----- nvinfo : EIATTR_CUDA_API_VERSION
	.align		4
        /*0000*/ 	.byte	0x04, 0x37
        /*0002*/ 	.short	(.L_1134 - .L_1133)
.L_1133:
        /*0004*/ 	.word	0x00000082


	//----- nvinfo : EIATTR_KPARAM_INFO
	.align		4
.L_1134:
        /*0008*/ 	.byte	0x04, 0x17
        /*000a*/ 	.short	(.L_1136 - .L_1135)
.L_1135:
        /*000c*/ 	.word	0x00000000
        /*0010*/ 	.short	0x0005
        /*0012*/ 	.short	0x0028
        /*0014*/ 	.byte	0x00, 0xf0, 0x11, 0x00


	//----- nvinfo : EIATTR_KPARAM_INFO
	.align		4
.L_1136:
        /*0018*/ 	.byte	0x04, 0x17
        /*001a*/ 	.short	(.L_1138 - .L_1137)
.L_1137:
        /*001c*/ 	.word	0x00000000
        /*0020*/ 	.short	0x0004
        /*0022*/ 	.short	0x0020
        /*0024*/ 	.byte	0x00, 0xf5, 0x21, 0x00


	//----- nvinfo : EIATTR_KPARAM_INFO
	.align		4
.L_1138:
        /*0028*/ 	.byte	0x04, 0x17
        /*002a*/ 	.short	(.L_1140 - .L_1139)
.L_1139:
        /*002c*/ 	.word	0x00000000
        /*0030*/ 	.short	0x0003
        /*0032*/ 	.short	0x0018
        /*0034*/ 	.byte	0x00, 0xf5, 0x21, 0x00


	//----- nvinfo : EIATTR_KPARAM_INFO
	.align		4
.L_1140:
        /*0038*/ 	.byte	0x04, 0x17
        /*003a*/ 	.short	(.L_1142 - .L_1141)
.L_1141:
        /*003c*/ 	.word	0x00000000
        /*0040*/ 	.short	0x0002
        /*0042*/ 	.short	0x0010
        /*0044*/ 	.byte	0x00, 0xf5, 0x21, 0x00


	//----- nvinfo : EIATTR_KPARAM_INFO
	.align		4
.L_1142:
        /*0048*/ 	.byte	0x04, 0x17
        /*004a*/ 	.short	(.L_1144 - .L_1143)
.L_1143:
        /*004c*/ 	.word	0x00000000
        /*0050*/ 	.short	0x0001
        /*0052*/ 	.short	0x0008
        /*0054*/ 	.byte	0x00, 0xf5, 0x21, 0x00


	//----- nvinfo : EIATTR_KPARAM_INFO
	.align		4
.L_1144:
        /*0058*/ 	.byte	0x04, 0x17
        /*005a*/ 	.short	(.L_1146 - .L_1145)
.L_1145:
        /*005c*/ 	.word	0x00000000
        /*0060*/ 	.short	0x0000
        /*0062*/ 	.short	0x0000
        /*0064*/ 	.byte	0x00, 0xf5, 0x21, 0x00


	//----- nvinfo : EIATTR_SPARSE_MMA_MASK
	.align		4
.L_1146:
        /*0068*/ 	.byte	0x03, 0x50
        /*006a*/ 	.short	0x0000


	//----- nvinfo : EIATTR_MAXREG_COUNT
	.align		4
        /*006c*/ 	.byte	0x03, 0x1b
        /*006e*/ 	.short	0x00ff


	//----- nvinfo : EIATTR_MERCURY_ISA_VERSION
	.align		4
        /*0070*/ 	.byte	0x03, 0x5f
        /*0072*/ 	.short	0x0101


	//----- nvinfo : EIATTR_VRC_CTA_INIT_COUNT
	.align		4
        /*0074*/ 	.byte	0x02, 0x4a
	.zero		1
	.zero		1


	//----- nvinfo : EIATTR_EXIT_INSTR_OFFSETS
	.align		4
        /*0078*/ 	.byte	0x04, 0x1c
        /*007a*/ 	.short	(.L_1148 - .L_1147)


	//   ....[0]....
.L_1147:
        /*007c*/ 	.word	0x00000070


	//   ....[1]....
        /*0080*/ 	.word	0x000001b0


	//----- nvinfo : EIATTR_CBANK_PARAM_SIZE
	.align		4
.L_1148:
        /*0084*/ 	.byte	0x03, 0x19
        /*0086*/ 	.short	0x002c


	//----- nvinfo : EIATTR_PARAM_CBANK
	.align		4
        /*0088*/ 	.byte	0x04, 0x0a
        /*008a*/ 	.short	(.L_1150 - .L_1149)
	.align		4
.L_1149:
        /*008c*/ 	.word	index@(.nv.constant0.vox_kv_append_fp16_dyn)
        /*0090*/ 	.short	0x0380
        /*0092*/ 	.short	0x002c


	//----- nvinfo : EIATTR_SW_WAR
	.align		4
.L_1150:
        /*0094*/ 	.byte	0x04, 0x36
        /*0096*/ 	.short	(.L_1152 - .L_1151)
.L_1151:
        /*0098*/ 	.word	0x00000008
.L_1152:


//--------------------- .nv.info.vox_attn_q4_kv8_f32_v2 --------------------------
	.section	.nv.info.vox_attn_q4_kv8_f32_v2,"",@"SHT_CUDA_INFO"
	.sectionflags	@""
	.align	4


	//----- nvinfo : EIATTR_CUDA_API_VERSION
	.align		4
        /*0000*/ 	.byte	0x04, 0x37
        /*0002*/ 	.short	(.L_1154 - .L_1153)
.L_1153:
        /*0004*/ 	.word	0x00000082


	//----- nvinfo : EIATTR_KPARAM_INFO
	.align		4
.L_1154:
        /*0008*/ 	.byte	0x04, 0x17
        /*000a*/ 	.short	(.L_1156 - .L_1155)
.L_1155:
        /*000c*/ 	.word	0x00000000
        /*0010*/ 	.short	0x0006
        /*0012*/ 	.short	0x0028
        /*0014*/ 	.byte	0x00, 0xf0, 0x11, 0x00


	//----- nvinfo : EIATTR_KPARAM_INFO
	.align		4
.L_1156:
        /*0018*/ 	.byte	0x04, 0x17
        /*001a*/ 	.short	(.L_1158 - .L_1157)
.L_1157:
        /*001c*/ 	.word	0x00000000
        /*0020*/ 	.short	0x0005
        /*0022*/ 	.short	0x0024
        /*0024*/ 	.byte	0x00, 0xf0, 0x11, 0x00


	//----- nvinfo : EIATTR_KPARAM_INFO
	.align		4
.L_1158:
        /*0028*/ 	.byte	0x04, 0x17
        /*002a*/ 	.short	(.L_1160 - .L_1159)
.L_1159:
        /*002c*/ 	.word	0x00000000
        /*0030*/ 	.short	0x0004
        /*0032*/ 	.short	0x0020
        /*0034*/ 	.byte	0x00, 0xf0, 0x11, 0x00


	//----- nvinfo : EIATTR_KPARAM_INFO
	.align		4
.L_1160:
        /*0038*/ 	.byte	0x04, 0x17
        /*003a*/ 	.short	(.L_1162 - .L_1161)
.L_1161:
        /*003c*/ 	.word	0x00000000
        /*0040*/ 	.short	0x0003
        /*0042*/ 	.short	0x0018
        /*0044*/ 	.byte	0x00, 0xf5, 0x21, 0x00


	//----- nvinfo : EIATTR_KPARAM_INFO
	.align		4
.L_1162:
        /*0048*/ 	.byte	0x04, 0x17
        /*004a*/ 	.short	(.L_1164 - .L_1163)
.L_1163:
        /*004c*/ 	.word	0x00000000
        /*0050*/ 	.short	0x0002
        /*0052*/ 	.short	0x0010
        /*0054*/ 	.byte	0x00, 0xf5, 0x21, 0x00


	//----- nvinfo : EIATTR_KPARAM_INFO
	.align		4
.L_1164:
        /*0058*/ 	.byte	0x04, 0x17
        /*005a*/ 	.short	(.L_1166 - .L_1165)
.L_1165:
        /*005c*/ 	.word	0x00000000
        /*0060*/ 	.short	0x0001
        /*0062*/ 	.short	0x0008
        /*0064*/ 	.byte	0x00, 0xf5, 0x21, 0x00


	//----- nvinfo : EIATTR_KPARAM_INFO
	.align		4
.L_1166:
        /*0068*/ 	.byte	0x04, 0x17
        /*006a*/ 	.short	(.L_1168 - .L_1167)
.L_1167:
        /*006c*/ 	.word	0x00000000
        /*0070*/ 	.short	0x0000
        /*0072*/ 	.short	0x0000
        /*0074*/ 	.byte	0x00, 0xf5, 0x21, 0x00


	//----- nvinfo : EIATTR_SPARSE_MMA_MASK
	.align		4
.L_1168:
        /*0078*/ 	.byte	0x03, 0x50
        /*007a*/ 	.short	0x0000


	//----- nvinfo : EIATTR_MAXREG_COUNT
	.align		4
        /*007c*/ 	.byte	0x03, 0x1b
        /*007e*/ 	.short	0x00ff


	//----- nvinfo : EIATTR_MERCURY_ISA_VERSION
	.align		4
        /*0080*/ 	.byte	0x03, 0x5f
        /*0082*/ 	.short	0x0101


	//----- nvinfo : EIATTR_COOP_GROUP_MASK_REGIDS
	.align		4
        /*0084*/ 	.byte	0x04, 0x29
        /*0086*/ 	.short	(.L_1170 - .L_1169)


	//   ....[0]....
.L_1169:
        /*0088*/ 	.word	0xffffffff


	//   ....[1]....
        /*008c*/ 	.word	0xffffffff


	//   ....[2]....
        /*0090*/ 	.word	0xffffffff


	//   ....[3]....
        /*0094*/ 	.word	0xffffffff


	//   ....[4]....
        /*0098*/ 	.word	0xffffffff


	//   ....[5]....
        /*009c*/ 	.word	0xffffffff


	//   ....[6]....
        /*00a0*/ 	.word	0xffffffff


	//   ....[7]....
        /*00a4*/ 	.word	0xffffffff


	//   ....[8]....
        /*00a8*/ 	.word	0xffffffff


	//   ....[9]....
        /*00ac*/ 	.word	0xffffffff


	//   ....[10]....
        /*00b0*/ 	.word	0xffffffff


	//   ....[11]....
        /*00b4*/ 	.word	0xffffffff


	//   ....[12]....
        /*00b8*/ 	.word	0xffffffff


	//   ....[13]....
        /*00bc*/ 	.word	0xffffffff


	//   ....[14]....
        /*00c0*/ 	.word	0xffffffff


	//   ....[15]....
        /*00c4*/ 	.word	0xffffffff


	//   ....[16]....
        /*00c8*/ 	.word	0xffffffff


	//   ....[17]....
        /*00cc*/ 	.word	0xffffffff


	//   ....[18]....
        /*00d0*/ 	.word	0xffffffff


	//   ....[19]....
        /*00d4*/ 	.word	0xffffffff


	//   ....[20]....
        /*00d8*/ 	.word	0xffffffff


	//   ....[21]....
        /*00dc*/ 	.word	0xffffffff


	//   ....[22]....
        /*00e0*/ 	.word	0xffffffff


	//   ....[23]....
        /*00e4*/ 	.word	0xffffffff


	//   ....[24]....
        /*00e8*/ 	.word	0xffffffff


	//   ....[25]....
        /*00ec*/ 	.word	0xffffffff


	//   ....[26]....
        /*00f0*/ 	.word	0xffffffff


	//   ....[27]....
        /*00f4*/ 	.word	0xffffffff


	//----- nvinfo : EIATTR_COOP_GROUP_INSTR_OFFSETS
	.align		4
.L_1170:
        /*00f8*/ 	.byte	0x04, 0x28
        /*00fa*/ 	.short	(.L_1172 - .L_1171)


	//   ....[0]....
.L_1171:
        /*00fc*/ 	.word	0x00000330


	//   ....[1]....
        /*0100*/ 	.word	0x00000350


	//   ....[2]....
        /*0104*/ 	.word	0x00000370


	//   ....[3]....
        /*0108*/ 	.word	0x000003b0


	//   ....[4]....
        /*010c*/ 	.word	0x000003d0


	//   ....[5]....
        /*0110*/ 	.word	0x000003f0


	//   ....[6]....
        /*0114*/ 	.word	0x000005b0


	//   ....[7]....
        /*0118*/ 	.word	0x000005c0


	//   ....[8]....
        /*011c*/ 	.word	0x000005d0


	//   ....[9]....
        /*0120*/ 	.word	0x00000800


	//   ....[10]....
        /*0124*/ 	.word	0x00000820


	//   ....[11]....
        /*0128*/ 	.word	0x00000840


	//   ....[12]....
        /*012c*/ 	.word	0x00000860


	//   ....[13]....
        /*0130*/ 	.word	0x00000880


	//   ....[14]....
        /*0134*/ 	.word	0x000008a0


	//   ....[15]....
        /*0138*/ 	.word	0x00000a40


	//   ....[16]....
        /*013c*/ 	.word	0x00000a50


	//   ....[17]....
        /*0140*/ 	.word	0x00000a60


	//   ....[18]....
        /*0144*/ 	.word	0x00000b00


	//   ....[19]....
        /*0148*/ 	.word	0x00000b20


	//   ....[20]....
        /*014c*/ 	.word	0x00000b60


	//   ....[21]....
        /*0150*/ 	.word	0x00000ba0


	//   ....[22]....
        /*0154*/ 	.word	0x00000bc0


	//   ....[23]....
        /*0158*/ 	.word	0x00000be0


	//   ....[24]....
        /*015c*/ 	.word	0x00000dd0


	//   ....[25]....
        /*0160*/ 	.word	0x00000e00


	//   ....[26]....
        /*0164*/ 	.word	0x00000e20


	//   ....[27]....
        /*0168*/ 	.word	0x00001040


	//----- nvinfo : EIATTR_VRC_CTA_INIT_COUNT
	.align		4
.L_1172:
        /*016c*/ 	.byte	0x02, 0x4a
	.zero		1
	.zero		1


	//----- nvinfo : EIATTR_EXIT_INSTR_OFFSETS
	.align		4
        /*0170*/ 	.byte	0x04, 0x1c
        /*0172*/ 	.short	(.L_1174 - .L_1173)


	//   ....[0]....
.L_1173:
        /*0174*/ 	.word	0x00000040


	//   ....[1]....
        /*0178*/ 	.word	0x000010c0


	//----- nvinfo : EIATTR_CRS_STACK_SIZE
	.align		4
.L_1174:
        /*017c*/ 	.byte	0x04, 0x1e
        /*017e*/ 	.short	(.L_1176 - .L_1175)
.L_1175:
        /*0180*/ 	.word	0x00000000


	//----- nvinfo : EIATTR_CBANK_PARAM_SIZE
	.align		4
.L_1176:
        /*0184*/ 	.byte	0x03, 0x19
        /*0186*/ 	.short	0x002c


	//----- nvinfo : EIATTR_PARAM_CBANK
	.align		4
        /*0188*/ 	.byte	0x04, 0x0a
        /*018a*/ 	.short	(.L_1178 - .L_1177)
	.align		4
.L_1177:
        /*018c*/ 	.word	index@(.nv.constant0.vox_attn_q4_kv8_f32_v2)
        /*0190*/ 	.short	0x0380
        /*0192*/ 	.short	0x002c


	//----- nvinfo : EIATTR_SW_WAR
	.align		4
.L_1178:
        /*0194*/ 	.byte	0x04, 0x36
        /*0196*/ 	.short	(.L_1180 - .L_1179)
.L_1179:
        /*0198*/ 	.word	0x00000008
.L_1180:


//--------------------- .nv.info.vox_attn_q4_kv8_fp16_v2 --------------------------
	.section	.nv.info.vox_attn_q4_kv8_fp16_v2,"",@"SHT_CUDA_INFO"
	.sectionflags	@""
	.align	4


	//----- nvinfo : EIATTR_CUDA_API_VERSION
	.align		4
        /*0000*/ 	.byte	0x04, 0x37
        /*0002*/ 	.short	(.L_1182 - .L_1181)
.L_1181:
        /*0004*/ 	.word	0x00000082


	//----- nvinfo : EIATTR_KPARAM_INFO
	.align		4
.L_1182:
        /*0008*/ 	.byte	0x04, 0x17
        /*000a*/ 	.short	(.L_1184 - .L_1183)
.L_1183:
        /*000c*/ 	.word	0x00000000
        /*0010*/ 	.short	0x0006
        /*0012*/ 	.short	0x0028
        /*0014*/ 	.byte	0x00, 0xf0, 0x11, 0x00


	//----- nvinfo : EIATTR_KPARAM_INFO
	.align		4
.L_1184:
        /*0018*/ 	.byte	0x04, 0x17
        /*001a*/ 	.short	(.L_1186 - .L_1185)
.L_1185:
        /*001c*/ 	.word	0x00000000
        /*0020*/ 	.short	0x0005
        /*0022*/ 	.short	0x0024
        /*0024*/ 	.byte	0x00, 0xf0, 0x11, 0x00


	//----- nvinfo : EIATTR_KPARAM_INFO
	.align		4
.L_1186:
        /*0028*/ 	.byte	0x04, 0x17
        /*002a*/ 	.short	(.L_1188 - .L_1187)
.L_1187:
        /*002c*/ 	.word	0x00000000
        /*0030*/ 	.short	0x0004
        /*0032*/ 	.short	0x0020
        /*0034*/ 	.byte	0x00, 0xf0, 0x11, 0x00


	//----- nvinfo : EIATTR_KPARAM_INFO
	.align		4
.L_1188:
        /*0038*/ 	.byte	0x04, 0x17
        /*003a*/ 	.short	(.L_1190 - .L_1189)
.L_1189:
        /*003c*/ 	.word	0x00000000
        /*0040*/ 	.short	0x0003
        /*0042*/ 	.short	0x0018
        /*0044*/ 	.byte	0x00, 0xf5, 0x21, 0x00


	//----- nvinfo : EIATTR_KPARAM_INFO
	.align		4
.L_1190:
        /*0048*/ 	.byte	0x04, 0x17
        /*004a*/ 	.short	(.L_1192 - .L_1191)
.L_1191:
        /*004c*/ 	.word	0x00000000
        /*0050*/ 	.short	0x0002
        /*0052*/ 	.short	0x0010
        /*0054*/ 	.byte	0x00, 0xf5, 0x21, 0x00


	//----- nvinfo : EIATTR_KPARAM_INFO
	.align		4
.L_1192:
        /*0058*/ 	.byte	0x04, 0x17
        /*005a*/ 	.short	(.L_1194 - .L_1193)
.L_1193:
        /*005c*/ 	.word	0x00000000
        /*0060*/ 	.short	0x0001
        /*0062*/ 	.short	0x0008
        /*0064*/ 	.byte	0x00, 0xf5, 0x21, 0x00


	//----- nvinfo : EIATTR_KPARAM_INFO
	.align		4
.L_1194:
        /*0068*/ 	.byte	0x04, 0x17
        /*006a*/ 	.short	(.L_1196 - .L_1195)
.L_1195:
        /*006c*/ 	.word	0x00000000
        /*0070*/ 	.short	0x0000
        /*0072*/ 	.short	0x0000
        /*0074*/ 	.byte	0x00, 0xf5, 0x21, 0x00


	//----- nvinfo : EIATTR_SPARSE_MMA_MASK
	.align		4
.L_1196:
        /*0078*/ 	.byte	0x03, 0x50
        /*007a*/ 	.short	0x0000


	//----- nvinfo : EIATTR_MAXREG_COUNT
	.align		4
        /*007c*/ 	.byte	0x03, 0x1b
        /*007e*/ 	.short	0x00ff


	//----- nvinfo : EIATTR_MERCURY_ISA_VERSION
	.align		4
        /*0080*/ 	.byte	0x03, 0x5f
        /*0082*/ 	.short	0x0101


	//----- nvinfo : EIATTR_COOP_GROUP_MASK_REGIDS
	.align		4
        /*0084*/ 	.byte	0x04, 0x29
        /*0086*/ 	.short	(.L_1198 - .L_1197)


	//   ....[0]....
.L_1197:
        /*0088*/ 	.word	0xffffffff


	//   ....[1]....
        /*008c*/ 	.word	0xffffffff


	//   ....[2]....
        /*0090*/ 	.word	0xffffffff


	//   ....[3]....
        /*0094*/ 	.word	0xffffffff


	//   ....[4]....
        /*0098*/ 	.word	0xffffffff


	//   ....[5]....
        /*009c*/ 	.word	0xffffffff


	//   ....[6]....
        /*00a0*/ 	.word	0xffffffff


	//   ....[7]....
        /*00a4*/ 	.word	0xffffffff


	//   ....[8]....
        /*00a8*/ 	.word	0xffffffff


	//   ....[9]....
        /*00ac*/ 	.word	0xffffffff


	//   ....[10]....
        /*00b0*/ 	.word	0xffffffff


	//   ....[11]....
        /*00b4*/ 	.word	0xffffffff


	//   ....[12]....
        /*00b8*/ 	.word	0xffffffff


	//   ....[13]....
        /*00bc*/ 	.word	0xffffffff


	//   ....[14]....
        /*00c0*/ 	.word	0xffffffff


	//   ....[15]....
        /*00c4*/ 	.word	0xffffffff


	//   ....[16]....
        /*00c8*/ 	.word	0xffffffff


	//   ....[17]....
        /*00cc*/ 	.word	0xffffffff


	//   ....[18]....
        /*00d0*/ 	.word	0xffffffff


	//   ....[19]....
        /*00d4*/ 	.word	0xffffffff


	//   ....[20]....
        /*00d8*/ 	.word	0xffffffff


	//   ....[21]....
        /*00dc*/ 	.word	0xffffffff


	//   ....[22]....
        /*00e0*/ 	.word	0xffffffff


	//   ....[23]....
        /*00e4*/ 	.word	0xffffffff


	//   ....[24]....
        /*00e8*/ 	.word	0xffffffff


	//   ....[25]....
        /*00ec*/ 	.word	0xffffffff


	//   ....[26]....
        /*00f0*/ 	.word	0xffffffff


	//   ....[27]....
        /*00f4*/ 	.word	0xffffffff


	//----- nvinfo : EIATTR_COOP_GROUP_INSTR_OFFSETS
	.align		4
.L_1198:
        /*00f8*/ 	.byte	0x04, 0x28
        /*00fa*/ 	.short	(.L_1200 - .L_1199)


	//   ....[0]....
.L_1199:
        /*00fc*/ 	.word	0x00000370


	//   ....[1]....
        /*0100*/ 	.word	0x000003a0


	//   ....[2]....
        /*0104*/ 	.word	0x000003c0


	//   ....[3]....
        /*0108*/ 	.word	0x000003f0


	//   ....[4]....
        /*010c*/ 	.word	0x00000410


	//   ....[5]....
        /*0110*/ 	.word	0x00000430


	//   ....[6]....
        /*0114*/ 	.word	0x00000610


	//   ....[7]....
        /*0118*/ 	.word	0x00000620


	//   ....[8]....
        /*011c*/ 	.word	0x00000630


	//   ....[9]....
        /*0120*/ 	.word	0x000008e0


	//   ....[10]....
        /*0124*/ 	.word	0x00000900


	//   ....[11]....
        /*0128*/ 	.word	0x00000920


	//   ....[12]....
        /*012c*/ 	.word	0x00000940


	//   ....[13]....
        /*0130*/ 	.word	0x00000960


	//   ....[14]....
        /*0134*/ 	.word	0x00000990


	//   ....[15]....
        /*0138*/ 	.word	0x00000b70


	//   ....[16]....
        /*013c*/ 	.word	0x00000b80


	//   ....[17]....
        /*0140*/ 	.word	0x00000b90


	//   ....[18]....
        /*0144*/ 	.word	0x00000c70


	//   ....[19]....
        /*0148*/ 	.word	0x00000c90


	//   ....[20]....
        /*014c*/ 	.word	0x00000cc0


	//   ....[21]....
        /*0150*/ 	.word	0x00000ce0


	//   ....[22]....
        /*0154*/ 	.word	0x00000d10


	//   ....[23]....
        /*0158*/ 	.word	0x00000d70


	//   ....[24]....
        /*015c*/ 	.word	0x00000f80


	//   ....[25]....
        /*0160*/ 	.word	0x00000fb0


	//   ....[26]....
        /*0164*/ 	.word	0x00000fd0


	//   ....[27]....
        /*0168*/ 	.word	0x00001240


	//----- nvinfo : EIATTR_VRC_CTA_INIT_COUNT
	.align		4
.L_1200:
        /*016c*/ 	.byte	0x02, 0x4a
	.zero		1
	.zero		1


	//----- nvinfo : EIATTR_EXIT_INSTR_OFFSETS
	.align		4
        /*0170*/ 	.byte	0x04, 0x1c
        /*0172*/ 	.short	(.L_1202 - .L_1201)


	//   ....[0]....
.L_1201:
        /*0174*/ 	.word	0x00000040


	//   ....[1]....
        /*0178*/ 	.word	0x000012c0


	//----- nvinfo : EIATTR_CRS_STACK_SIZE
	.align		4
.L_1202:
        /*017c*/ 	.byte	0x04, 0x1e
        /*017e*/ 	.short	(.L_1204 - .L_1203)
.L_1203:
        /*0180*/ 	.word	0x00000000


	//----- nvinfo : EIATTR_CBANK_PARAM_SIZE
	.align		4
.L_1204:
        /*0184*/ 	.byte	0x03, 0x19
        /*0186*/ 	.short	0x002c


	//----- nvinfo : EIATTR_PARAM_CBANK
	.align		4
        /*0188*/ 	.byte	0x04, 0x0a
        /*018a*/ 	.short	(.L_1206 - .L_1205)
	.align		4
.L_1205:
        /*018c*/ 	.word	index@(.nv.constant0.vox_attn_q4_kv8_fp16_v2)
        /*0190*/ 	.short	0x0380
        /*0192*/ 	.short	0x002c


	//----- nvinfo : EIATTR_SW_WAR
	.align		4
.L_1206:
        /*0194*/ 	.byte	0x04, 0x36
        /*0196*/ 	.short	(.L_1208 - .L_1207)
.L_1207:
        /*0198*/ 	.word	0x00000008
.L_1208:


//--------------------- .nv.info.vox_attn_q4_kv8_f32 --------------------------
	.section	.nv.info.vox_attn_q4_kv8_f32,"",@"SHT_CUDA_INFO"
	.sectionflags	@""
	.align	4


	//----- nvinfo : EIATTR_CUDA_API_VERSION
	.align		4
        /*0000*/ 	.byte	0x04, 0x37
        /*0002*/ 	.short	(.L_1210 - .L_1209)
.L_1209:
        /*0004*/ 	.word	0x00000082


	//----- nvinfo : EIATTR_KPARAM_INFO
	.align		4
.L_1210:
        /*0008*/ 	.byte	0x04, 0x17
        /*000a*/ 	.short	(.L_1212 - .L_1211)
.L_1211:
        /*000c*/ 	.word	0x00000000
        /*0010*/ 	.short	0x0006
        /*0012*/ 	.short	0x0028
        /*0014*/ 	.byte	0x00, 0xf0, 0x11, 0x00


	//----- nvinfo : EIATTR_KPARAM_INFO
	.align		4
.L_1212:
        /*0018*/ 	.byte	0x04, 0x17
        /*001a*/ 	.short	(.L_1214 - .L_1213)
.L_1213:
        /*001c*/ 	.word	0x00000000
        /*0020*/ 	.short	0x0005
        /*0022*/ 	.short	0x0024
        /*0024*/ 	.byte	0x00, 0xf0, 0x11, 0x00


	//----- nvinfo : EIATTR_KPARAM_INFO
	.align		4
.L_1214:
        /*0028*/ 	.byte	0x04, 0x17
        /*002a*/ 	.short	(.L_1216 - .L_1215)
.L_1215:
        /*002c*/ 	.word	0x00000000
        /*0030*/ 	.short	0x0004
        /*0032*/ 	.short	0x0020
        /*0034*/ 	.byte	0x00, 0xf0, 0x11, 0x00


	//----- nvinfo : EIATTR_KPARAM_INFO
	.align		4
.L_1216:
        /*0038*/ 	.byte	0x04, 0x17
        /*003a*/ 	.short	(.L_1218 - .L_1217)
.L_1217:
        /*003c*/ 	.word	0x00000000
        /*0040*/ 	.short	0x0003
        /*0042*/ 	.short	0x0018
        /*0044*/ 	.byte	0x00, 0xf5, 0x21, 0x00


	//----- nvinfo : EIATTR_KPARAM_INFO
	.align		4
.L_1218:
        /*0048*/ 	.byte	0x04, 0x17
        /*004a*/ 	.short	(.L_1220 - .L_1219)
.L_1219:
        /*004c*/ 	.word	0x00000000
        /*0050*/ 	.short	0x0002
        /*0052*/ 	.short	0x0010
        /*0054*/ 	.byte	0x00, 0xf5, 0x21, 0x00


	//----- nvinfo : EIATTR_KPARAM_INFO
	.align		4
.L_1220:
        /*0058*/ 	.byte	0x04, 0x17
        /*005a*/ 	.short	(.L_1222 - .L_1221)
.L_1221:
        /*005c*/ 	.word	0x00000000
        /*0060*/ 	.short	0x0001
        /*0062*/ 	.short	0x0008
        /*0064*/ 	.byte	0x00, 0xf5, 0x21, 0x00


	//----- nvinfo : EIATTR_KPARAM_INFO
	.align		4
.L_1222:
        /*0068*/ 	.byte	0x04, 0x17
        /*006a*/ 	.short	(.L_1224 - .L_1223)
.L_1223:
        /*006c*/ 	.word	0x00000000
        /*0070*/ 	.short	0x0000
        /*0072*/ 	.short	0x0000
        /*0074*/ 	.byte	0x00, 0xf5, 0x21, 0x00


	//----- nvinfo : EIATTR_SPARSE_MMA_MASK
	.align		4
.L_1224:
        /*0078*/ 	.byte	0x03, 0x50
        /*007a*/ 	.short	0x0000


	//----- nvinfo : EIATTR_MAXREG_COUNT
	.align		4
        /*007c*/ 	.byte	0x03, 0x1b
        /*007e*/ 	.short	0x00ff


	//----- nvinfo : EIATTR_MERCURY_ISA_VERSION
	.align		4
        /*0080*/ 	.byte	0x03, 0x5f
        /*0082*/ 	.short	0x0101


	//----- nvinfo : EIATTR_COOP_GROUP_MASK_REGIDS
	.align		4
        /*0084*/ 	.byte	0x04, 0x29
        /*0086*/ 	.short	(.L_1226 - .L_1225)


	//   ....[0]....
.L_1225:
        /*0088*/ 	.word	0xffffffff


	//   ....[1]....
        /*008c*/ 	.word	0xffffffff


	//   ....[2]....
        /*0090*/ 	.word	0xffffffff


	//   ....[3]....
        /*0094*/ 	.word	0xffffffff


	//   ....[4]....
        /*0098*/ 	.word	0xffffffff


	//   ....[5]....
        /*009c*/ 	.word	0xffffffff


	//   ....[6]....
        /*00a0*/ 	.word	0xffffffff


	//   ....[7]....
        /*00a4*/ 	.word	0xffffffff


	//   ....[8]....
        /*00a8*/ 	.word	0xffffffff


	//   ....[9]....
        /*00ac*/ 	.word	0xffffffff


	//----- nvinfo : EIATTR_COOP_GROUP_INSTR_OFFSETS
	.align		4
.L_1226:
        /*00b0*/ 	.byte	0x04, 0x28
        /*00b2*/ 	.short	(.L_1228 - .L_1227)


	//   ....[0]....
.L_1227:
        /*00b4*/ 	.word	0x00000340


	//   ....[1]....
        /*00b8*/ 	.word	0x00000370


	//   ....[2]....
        /*00bc*/ 	.word	0x000003a0


	//   ....[3]....
        /*00c0*/ 	.word	0x000003d0


	//   ....[4]....
        /*00c4*/ 	.word	0x00000400


	//   ....[5]....
        /*00c8*/ 	.word	0x00000440


	//   ....[6]....
        /*00cc*/ 	.word	0x00000600


	//   ....[7]....
        /*00d0*/ 	.word	0x00000610


	//   ....[8]....
        /*00d4*/ 	.word	0x00000620


	//   ....[9]....
        /*00d8*/ 	.word	0x000008a0


	//----- nvinfo : EIATTR_VRC_CTA_INIT_COUNT
	.align		4
.L_1228:
        /*00dc*/ 	.byte	0x02, 0x4a
	.zero		1
	.zero		1


	//----- nvinfo : EIATTR_EXIT_INSTR_OFFSETS
	.align		4
        /*00e0*/ 	.byte	0x04, 0x1c
        /*00e2*/ 	.short	(.L_1230 - .L_1229)


	//   ....[0]....
.L_1229:
        /*00e4*/ 	.word	0x00000040


	//   ....[1]....
        /*00e8*/ 	.word	0x00000940


	//----- nvinfo : EIATTR_CRS_STACK_SIZE
	.align		4
.L_1230:
        /*00ec*/ 	.byte	0x04, 0x1e
        /*00ee*/ 	.short	(.L_1232 - .L_1231)
.L_1231:
        /*00f0*/ 	.word	0x00000000


	//----- nvinfo : EIATTR_CBANK_PARAM_SIZE
	.align		4
.L_1232:
        /*00f4*/ 	.byte	0x03, 0x19
        /*00f6*/ 	.short	0x002c


	//----- nvinfo : EIATTR_PARAM_CBANK
	.align		4
        /*00f8*/ 	.byte	0x04, 0x0a
        /*00fa*/ 	.short	(.L_1234 - .L_1233)
	.align		4
.L_1233:
        /*00fc*/ 	.word	index@(.nv.constant0.vox_attn_q4_kv8_f32)
        /*0100*/ 	.short	0x0380
        /*0102*/ 	.short	0x002c


	//----- nvinfo : EIATTR_SW_WAR
	.align		4
.L_1234:
        /*0104*/ 	.byte	0x04, 0x36
        /*0106*/ 	.short	(.L_1236 - .L_1235)
.L_1235:
        /*0108*/ 	.word	0x00000008
.L_1236:


//--------------------- .nv.info.vox_attn_q4_kv8_fp16 --------------------------
	.section	.nv.info.vox_attn_q4_kv8_fp16,"",@"SHT_CUDA_INFO"
	.sectionflags	@""
	.align	4


	//----- nvinfo : EIATTR_CUDA_API_VERSION
	.align		4
        /*0000*/ 	.byte	0x04, 0x37
        /*0002*/ 	.short	(.L_1238 - .L_1237)
.L_1237:
        /*0004*/ 	.word	0x00000082


	//----- nvinfo : EIATTR_KPARAM_INFO
	.align		4
.L_1238:
        /*0008*/ 	.byte	0x04, 0x17
        /*000a*/ 	.short	(.L_1240 - .L_1239)
.L_1239:
        /*000c*/ 	.word	0x00000000
        /*0010*/ 	.short	0x0006
        /*0012*/ 	.short	0x0028
        /*0014*/ 	.byte	0x00, 0xf0, 0x11, 0x00


	//----- nvinfo : EIATTR_KPARAM_INFO
	.align		4
.L_1240:
        /*0018*/ 	.byte	0x04, 0x17
        /*001a*/ 	.short	(.L_1242 - .L_1241)
.L_1241:
        /*001c*/ 	.word	0x00000000
        /*0020*/ 	.short	0x0005
        /*0022*/ 	.short	0x0024
        /*0024*/ 	.byte	0x00, 0xf0, 0x11, 0x00


	//----- nvinfo : EIATTR_KPARAM_INFO
	.align		4
.L_1242:
        /*0028*/ 	.byte	0x04, 0x17
        /*002a*/ 	.short	(.L_1244 - .L_1243)
.L_1243:
        /*002c*/ 	.word	0x00000000
        /*0030*/ 	.short	0x0004
        /*0032*/ 	.short	0x0020
        /*0034*/ 	.byte	0x00, 0xf0, 0x11, 0x00


	//----- nvinfo : EIATTR_KPARAM_INFO
	.align		4
.L_1244:
        /*0038*/ 	.byte	0x04, 0x17
        /*003a*/ 	.short	(.L_1246 - .L_1245)
.L_1245:
        /*003c*/ 	.word	0x00000000
        /*0040*/ 	.short	0x0003
        /*0042*/ 	.short	0x0018
        /*0044*/ 	.byte	0x00, 0xf5, 0x21, 0x00


	//----- nvinfo : EIATTR_KPARAM_INFO
	.align		4
.L_1246:
        /*0048*/ 	.byte	0x04, 0x17
        /*004a*/ 	.short	(.L_1248 - .L_1247)
.L_1247:
        /*004c*/ 	.word	0x00000000
        /*0050*/ 	.short	0x0002
        /*0052*/ 	.short	0x0010
        /*0054*/ 	.byte	0x00, 0xf5, 0x21, 0x00


	//----- nvinfo : EIATTR_KPARAM_INFO
	.align		4
.L_1248:
        /*0058*/ 	.byte	0x04, 0x17
        /*005a*/ 	.short	(.L_1250 - .L_1249)
.L_1249:
        /*005c*/ 	.word	0x00000000
        /*0060*/ 	.short	0x0001
        /*0062*/ 	.short	0x0008
        /*0064*/ 	.byte	0x00, 0xf5, 0x21, 0x00


	//----- nvinfo : EIATTR_KPARAM_INFO
	.align		4
.L_1250:
        /*0068*/ 	.byte	0x04, 0x17
        /*006a*/ 	.short	(.L_1252 - .L_1251)
.L_1251:
        /*006c*/ 	.word	0x00000000
        /*0070*/ 	.short	0x0000
        /*0072*/ 	.short	0x0000
        /*0074*/ 	.byte	0x00, 0xf5, 0x21, 0x00


	//----- nvinfo : EIATTR_SPARSE_MMA_MASK
	.align		4
.L_1252:
        /*0078*/ 	.byte	0x03, 0x50
        /*007a*/ 	.short	0x0000


	//----- nvinfo : EIATTR_MAXREG_COUNT
	.align		4
        /*007c*/ 	.byte	0x03, 0x1b
        /*007e*/ 	.short	0x00ff


	//----- nvinfo : EIATTR_MERCURY_ISA_VERSION
	.align		4
        /*0080*/ 	.byte	0x03, 0x5f
        /*0082*/ 	.short	0x0101


	//----- nvinfo : EIATTR_COOP_GROUP_MASK_REGIDS
	.align		4
        /*0084*/ 	.byte	0x04, 0x29
        /*0086*/ 	.short	(.L_1254 - .L_1253)


	//   ....[0]....
.L_1253:
        /*0088*/ 	.word	0xffffffff


	//   ....[1]....
        /*008c*/ 	.word	0xffffffff


	//   ....[2]....
        /*0090*/ 	.word	0xffffffff


	//   ....[3]....
        /*0094*/ 	.word	0xffffffff


	//   ....[4]....
        /*0098*/ 	.word	0xffffffff


	//   ....[5]....
        /*009c*/ 	.word	0xffffffff


	//   ....[6]....
        /*00a0*/ 	.word	0xffffffff


	//   ....[7]....
        /*00a4*/ 	.word	0xffffffff


	//   ....[8]....
        /*00a8*/ 	.word	0xffffffff


	//   ....[9]....
        /*00ac*/ 	.word	0xffffffff


	//----- nvinfo : EIATTR_COOP_GROUP_INSTR_OFFSETS
	.align		4
.L_1254:
        /*00b0*/ 	.byte	0x04, 0x28
        /*00b2*/ 	.short	(.L_1256 - .L_1255)


	//   ....[0]....
.L_1255:
        /*00b4*/ 	.word	0x00000380


	//   ....[1]....
        /*00b8*/ 	.word	0x000003b0


	//   ....[2]....
        /*00bc*/ 	.word	0x000003e0


	//   ....[3]....
        /*00c0*/ 	.word	0x00000410


	//   ....[4]....
        /*00c4*/ 	.word	0x00000440


	//   ....[5]....
        /*00c8*/ 	.word	0x00000470


	//   ....[6]....
        /*00cc*/ 	.word	0x000005f0


	//   ....[7]....
        /*00d0*/ 	.word	0x00000650


	//   ....[8]....
        /*00d4*/ 	.word	0x00000660


	//   ....[9]....
        /*00d8*/ 	.word	0x00000910


	//----- nvinfo : EIATTR_VRC_CTA_INIT_COUNT
	.align		4
.L_1256:
        /*00dc*/ 	.byte	0x02, 0x4a
	.zero		1
	.zero		1


	//----- nvinfo : EIATTR_EXIT_INSTR_OFFSETS
	.align		4
        /*00e0*/ 	.byte	0x04, 0x1c
        /*00e2*/ 	.short	(.L_1258 - .L_1257)


	//   ....[0]....
.L_1257:
        /*00e4*/ 	.word	0x00000040


	//   ....[1]....
        /*00e8*/ 	.word	0x000009b0


	//----- nvinfo : EIATTR_CRS_STACK_SIZE
	.align		4
.L_1258:
        /*00ec*/ 	.byte	0x04, 0x1e
        /*00ee*/ 	.short	(.L_1260 - .L_1259)
.L_1259:
        /*00f0*/ 	.word	0x00000000


	//----- nvinfo : EIATTR_CBANK_PARAM_SIZE
	.align		4
.L_1260:
        /*00f4*/ 	.byte	0x03, 0x19
        /*00f6*/ 	.short	0x002c


	//----- nvinfo : EIATTR_PARAM_CBANK
	.align		4
        /*00f8*/ 	.byte	0x04, 0x0a
        /*00fa*/ 	.short	(.L_1262 - .L_1261)
	.align		4
.L_1261:
        /*00fc*/ 	.word	index@(.nv.constant0.vox_attn_q4_kv8_fp16)
        /*0100*/ 	.short	0x0380
        /*0102*/ 	.short	0x002c


	//----- nvinfo : EIATTR_SW_WAR
	.align		4
.L_1262:
        /*0104*/ 	.byte	0x04, 0x36
        /*0106*/ 	.short	(.L_1264 - .L_1263)
.L_1263:
        /*0108*/ 	.word	0x00000008
.L_1264:


//--------------------- .nv.callgraph             --------------------------
	.section	.nv.callgraph,"",@"SHT_CUDA_CALLGRAPH"
	.align	4
	.sectionentsize	8
	.align		4
        /*0000*/ 	.word	0x00000000
	.align		4
        /*0004*/ 	.word	0xffffffff
	.align		4
        /*0008*/ 	.word	0x00000000
	.align		4
        /*000c*/ 	.word	0xfffffffe
	.align		4
        /*0010*/ 	.word	0x00000000
	.align		4
        /*0014*/ 	.word	0xfffffffd
	.align		4
        /*0018*/ 	.word	0x00000000
	.align		4
        /*001c*/ 	.word	0xfffffffc


//--------------------- .nv.constant4             --------------------------
	.section	.nv.constant4,"a",@progbits
	.align	8
	.align		8
.nv.constant4:
        /*0000*/ 	.dword	__cudart_i2opi_f


//--------------------- .text.vox_masked_softmax_causal_inplace_f32 --------------------------
	.section	.text.vox_masked_softmax_causal_inplace_f32,"ax",@progbits
	.align	128
        .global         vox_masked_softmax_causal_inplace_f32
        .type           vox_masked_softmax_causal_inplace_f32,@function
        .size           vox_masked_softmax_causal_inplace_f32,(.L_x_480 - vox_masked_softmax_causal_inplace_f32)
        .other          vox_masked_softmax_causal_inplace_f32,@"STO_CUDA_ENTRY STV_DEFAULT"
vox_masked_softmax_causal_inplace_f32:
.text.vox_masked_softmax_causal_inplace_f32:
[----:B------:R-:W-:Y:S08]  /*0000*/  LDC R1, c[0x0][0x37c] ;  /* 0x0000df00ff017b82 */ /* 0x000ff00000000800 */
[----:B------:R-:W0:Y:S08]  /*0010*/  S2UR UR4, SR_CTAID.Y ;  /* 0x00000000000479c3 */ /* 0x000e300000002600 */
[----:B------:R-:W0:Y:S02]  /*0020*/  LDC R9, c[0x0][0x388] ;  /* 0x0000e200ff097b82 */ /* 0x000e240000000800 */
[----:B0-----:R-:W-:-:S13]  /*0030*/  ISETP.LE.AND P0, PT, R9, UR4, PT ;  /* 0x0000000409007c0c */ /* 0x001fda000bf03270 */
[----:B------:R-:W-:Y:S05]  /*0040*/  @P0 EXIT ;  /* 0x000000000000094d */ /* 0x000fea0003800000 */
[----:B------:R-:W0:Y:S01]  /*0050*/  LDC.64 R4, c[0x0][0x390] ;  /* 0x0000e400ff047b82 */ /* 0x000e220000000a00 */
[----:B------:R-:W1:Y:S01]  /*0060*/  S2R R7, SR_TID.X ;  /* 0x0000000000077919 */ /* 0x000e620000002100 */
[----:B------:R-:W-:Y:S01]  /*0070*/  IMAD.U32 R2, RZ, RZ, UR4 ;  /* 0x00000004ff027e24 */ /* 0x000fe2000f8e00ff */
[----:B------:R-:W2:Y:S01]  /*0080*/  LDCU.64 UR8, c[0x0][0x380] ;  /* 0x00007000ff0877ac */ /* 0x000ea20008000a00 */
[----:B------:R-:W-:Y:S01]  /*0090*/  IMAD.MOV.U32 R3, RZ, RZ, RZ ;  /* 0x000000ffff037224 */ /* 0x000fe200078e00ff */
[----:B------:R-:W-:Y:S01]  /*00a0*/  BSSY.RECONVERGENT B0, `(.L_x_0) ;  /* 0x0000068000007945 */ /* 0x000fe20003800200 */
[----:B------:R-:W3:Y:S02]  /*00b0*/  LDCU.64 UR6, c[0x0][0x358] ;  /* 0x00006b00ff0677ac */ /* 0x000ee40008000a00 */
[----:B------:R-:W4:Y:S08]  /*00c0*/  S2UR UR5, SR_CTAID.X ;  /* 0x00000000000579c3 */ /* 0x000f300000002500 */
[----:B------:R-:W5:Y:S01]  /*00d0*/  LDC R11, c[0x0][0x38c] ;  /* 0x0000e300ff0b7b82 */ /* 0x000f620000000800 */
[----:B0-----:R-:W-:Y:S01]  /*00e0*/  VIADD R5, R5, UR4 ;  /* 0x0000000405057c36 */ /* 0x001fe20008000000 */
[----:B------:R-:W-:-:S04]  /*00f0*/  ISETP.GT.AND P0, PT, R4, RZ, PT ;  /* 0x000000ff0400720c */ /* 0x000fc80003f04270 */
[CC--:B------:R-:W-:Y:S02]  /*0100*/  VIADDMNMX R0, R5.reuse, -R4.reuse, 0xffffffff, !PT ;  /* 0xffffffff05007446 */ /* 0x0c0fe40007800904 */
[----:B------:R-:W-:Y:S01]  /*0110*/  ISETP.GE.AND P1, PT, R5, R4, PT ;  /* 0x000000040500720c */ /* 0x000fe20003f26270 */
[----:B----4-:R-:W-:-:S04]  /*0120*/  IMAD.WIDE.U32 R2, R9, UR5, R2 ;  /* 0x0000000509027c25 */ /* 0x010fc8000f8e0002 */
[----:B------:R-:W-:Y:S01]  /*0130*/  VIADD R0, R0, 0x1 ;  /* 0x0000000100007836 */ /* 0x000fe20000000000 */
[----:B-----5:R-:W-:Y:S01]  /*0140*/  SHF.R.S32.HI R9, RZ, 0x1f, R11 ;  /* 0x0000001fff097819 */ /* 0x020fe2000001140b */
[----:B------:R-:W-:-:S03]  /*0150*/  IMAD R3, R3, R11, RZ ;  /* 0x0000000b03037224 */ /* 0x000fc600078e02ff */
[----:B------:R-:W-:Y:S02]  /*0160*/  SEL R0, R0, RZ, P1 ;  /* 0x000000ff00007207 */ /* 0x000fe40000800000 */
[----:B------:R-:W-:Y:S01]  /*0170*/  VIADDMNMX R14, R5, 0x1, R11, PT ;  /* 0x00000001050e7846 */ /* 0x000fe2000380010b */
[----:B------:R-:W-:Y:S01]  /*0180*/  IMAD R9, R2, R9, R3 ;  /* 0x0000000902097224 */ /* 0x000fe200078e0203 */
[----:B------:R-:W-:Y:S01]  /*0190*/  SEL R6, R0, RZ, P0 ;  /* 0x000000ff00067207 */ /* 0x000fe20000000000 */
[----:B------:R-:W-:-:S03]  /*01a0*/  IMAD.WIDE.U32 R2, R2, R11, RZ ;  /* 0x0000000b02027225 */ /* 0x000fc600078e00ff */
[----:B------:R-:W-:Y:S01]  /*01b0*/  VIMNMX R8, PT, PT, R14, R6, !PT ;  /* 0x000000060e087248 */ /* 0x000fe20007fe0100 */
[----:B-1----:R-:W-:Y:S01]  /*01c0*/  IMAD.IADD R11, R6, 0x1, R7 ;  /* 0x00000001060b7824 */ /* 0x002fe200078e0207 */
[----:B------:R-:W-:Y:S01]  /*01d0*/  IADD3 R3, PT, PT, R3, R9, RZ ;  /* 0x0000000903037210 */ /* 0x000fe20007ffe0ff */
[----:B------:R-:W-:Y:S02]  /*01e0*/  IMAD.SHL.U32 R4, R2, 0x4, RZ ;  /* 0x0000000402047824 */ /* 0x000fe400078e00ff */
[----:B------:R-:W-:Y:S01]  /*01f0*/  IMAD.MOV.U32 R9, RZ, RZ, -0xeb60d36 ;  /* 0xf149f2caff097424 */ /* 0x000fe200078e00ff */
[----:B------:R-:W-:Y:S02]  /*0200*/  ISETP.GT.AND P0, PT, R14, R11, PT ;  /* 0x0000000b0e00720c */ /* 0x000fe40003f04270 */
[----:B------:R-:W-:Y:S02]  /*0210*/  SHF.L.U64.HI R5, R2, 0x2, R3 ;  /* 0x0000000202057819 */ /* 0x000fe40000010203 */
[----:B--2---:R-:W-:-:S04]  /*0220*/  IADD3 R2, P1, PT, R4, UR8, RZ ;  /* 0x0000000804027c10 */ /* 0x004fc8000ff3e0ff */
[----:B------:R-:W-:-:S05]  /*0230*/  IADD3.X R3, PT, PT, R5, UR9, RZ, P1, !PT ;  /* 0x0000000905037c10 */ /* 0x000fca0008ffe4ff */
[----:B---3--:R-:W-:Y:S05]  /*0240*/  @!P0 BRA `(.L_x_1) ;  /* 0x0000000400348947 */ /* 0x008fea0003800000 */
[----:B------:R-:W0:Y:S01]  /*0250*/  LDC R0, c[0x0][0x360] ;  /* 0x0000d800ff007b82 */ /* 0x000e220000000800 */
[----:B------:R-:W-:Y:S01]  /*0260*/  BSSY.RECONVERGENT B1, `(.L_x_2) ;  /* 0x0000034000017945 */ /* 0x000fe20003800200 */
[----:B0-----:R-:W0:Y:S01]  /*0270*/  I2F.U32.RP R16, R0 ;  /* 0x0000000000107306 */ /* 0x001e220000209000 */
[----:B------:R-:W-:Y:S01]  /*0280*/  IMAD.IADD R9, R11, 0x1, R0 ;  /* 0x000000010b097824 */ /* 0x000fe200078e0200 */
[----:B------:R-:W-:-:S04]  /*0290*/  ISETP.NE.U32.AND P2, PT, R0, RZ, PT ;  /* 0x000000ff0000720c */ /* 0x000fc80003f45070 */
[----:B------:R-:W-:Y:S02]  /*02a0*/  ISETP.GE.AND P0, PT, R9, R8, PT ;  /* 0x000000080900720c */ /* 0x000fe40003f06270 */
[----:B------:R-:W-:Y:S02]  /*02b0*/  VIMNMX R10, PT, PT, R8, R9, !PT ;  /* 0x00000009080a7248 */ /* 0x000fe40007fe0100 */
[----:B------:R-:W-:-:S04]  /*02c0*/  SEL R15, RZ, 0x1, P0 ;  /* 0x00000001ff0f7807 */ /* 0x000fc80000000000 */
[----:B------:R-:W-:Y:S01]  /*02d0*/  IADD3 R9, PT, PT, R10, -R9, -R15 ;  /* 0x800000090a097210 */ /* 0x000fe20007ffe80f */
[----:B0-----:R-:W0:Y:S02]  /*02e0*/  MUFU.RCP R16, R16 ;  /* 0x0000001000107308 */ /* 0x001e240000001000 */
[----:B0-----:R-:W-:-:S06]  /*02f0*/  IADD3 R12, PT, PT, R16, 0xffffffe, RZ ;  /* 0x0ffffffe100c7810 */ /* 0x001fcc0007ffe0ff */
[----:B------:R0:W1:Y:S02]  /*0300*/  F2I.FTZ.U32.TRUNC.NTZ R13, R12 ;  /* 0x0000000c000d7305 */ /* 0x000064000021f000 */
[----:B0-----:R-:W-:Y:S02]  /*0310*/  IMAD.MOV.U32 R12, RZ, RZ, RZ ;  /* 0x000000ffff0c7224 */ /* 0x001fe400078e00ff */
[----:B-1----:R-:W-:-:S04]  /*0320*/  IMAD.MOV R17, RZ, RZ, -R13 ;  /* 0x000000ffff117224 */ /* 0x002fc800078e0a0d */
[----:B------:R-:W-:-:S04]  /*0330*/  IMAD R17, R17, R0, RZ ;  /* 0x0000000011117224 */ /* 0x000fc800078e02ff */
[----:B------:R-:W-:-:S06]  /*0340*/  IMAD.HI.U32 R16, R13, R17, R12 ;  /* 0x000000110d107227 */ /* 0x000fcc00078e000c */
[----:B------:R-:W-:-:S05]  /*0350*/  IMAD.HI.U32 R16, R16, R9, RZ ;  /* 0x0000000910107227 */ /* 0x000fca00078e00ff */
[----:B------:R-:W-:-:S05]  /*0360*/  IADD3 R10, PT, PT, -R16, RZ, RZ ;  /* 0x000000ff100a7210 */ /* 0x000fca0007ffe1ff */
[----:B------:R-:W-:-:S05]  /*0370*/  IMAD R9, R0, R10, R9 ;  /* 0x0000000a00097224 */ /* 0x000fca00078e0209 */
[----:B------:R-:W-:-:S13]  /*0380*/  ISETP.GE.U32.AND P0, PT, R9, R0, PT ;  /* 0x000000000900720c */ /* 0x000fda0003f06070 */
[----:B------:R-:W-:Y:S02]  /*0390*/  @P0 IMAD.IADD R9, R9, 0x1, -R0 ;  /* 0x0000000109090824 */ /* 0x000fe400078e0a00 */
[----:B------:R-:W-:-:S03]  /*03a0*/  @P0 VIADD R16, R16, 0x1 ;  /* 0x0000000110100836 */ /* 0x000fc60000000000 */
[----:B------:R-:W-:-:S13]  /*03b0*/  ISETP.GE.U32.AND P1, PT, R9, R0, PT ;  /* 0x000000000900720c */ /* 0x000fda0003f26070 */
[----:B------:R-:W-:Y:S01]  /*03c0*/  @P1 VIADD R16, R16, 0x1 ;  /* 0x0000000110101836 */ /* 0x000fe20000000000 */
[----:B------:R-:W-:-:S04]  /*03d0*/  @!P2 LOP3.LUT R16, RZ, R0, RZ, 0x33, !PT ;  /* 0x00000000ff10a212 */ /* 0x000fc800078e33ff */
[----:B------:R-:W-:Y:S01]  /*03e0*/  IADD3 R16, PT, PT, R15, R16, RZ ;  /* 0x000000100f107210 */ /* 0x000fe20007ffe0ff */
[----:B------:R-:W-:-:S03]  /*03f0*/  IMAD.MOV.U32 R15, RZ, RZ, R11 ;  /* 0x000000ffff0f7224 */ /* 0x000fc600078e000b */
[C---:B------:R-:W-:Y:S02]  /*0400*/  LOP3.LUT R9, R16.reuse, 0x3, RZ, 0xc0, !PT ;  /* 0x0000000310097812 */ /* 0x040fe400078ec0ff */
[----:B------:R-:W-:Y:S02]  /*0410*/  ISETP.GE.U32.AND P0, PT, R16, 0x3, PT ;  /* 0x000000031000780c */ /* 0x000fe40003f06070 */
[----:B------:R-:W-:Y:S01]  /*0420*/  ISETP.NE.AND P1, PT, R9, 0x3, PT ;  /* 0x000000030900780c */ /* 0x000fe20003f25270 */
[----:B------:R-:W-:-:S12]  /*0430*/  IMAD.MOV.U32 R9, RZ, RZ, -0xeb60d36 ;  /* 0xf149f2caff097424 */ /* 0x000fd800078e00ff */
[----:B------:R-:W-:Y:S05]  /*0440*/  @!P1 BRA `(.L_x_3) ;  /* 0x0000000000549947 */ /* 0x000fea0003800000 */
[----:B------:R-:W-:Y:S01]  /*0450*/  IADD3 R13, P1, PT, R6, R7, RZ ;  /* 0x00000007060d7210 */ /* 0x000fe20007f3e0ff */
[----:B------:R-:W-:-:S03]  /*0460*/  VIADD R9, R16, 0x1 ;  /* 0x0000000110097836 */ /* 0x000fc60000000000 */
[----:B------:R-:W-:Y:S02]  /*0470*/  LEA R12, P2, R13, R4, 0x2 ;  /* 0x000000040d0c7211 */ /* 0x000fe400078410ff */
[----:B------:R-:W-:Y:S02]  /*0480*/  IADD3.X R15, PT, PT, RZ, RZ, RZ, P1, !PT ;  /* 0x000000ffff0f7210 */ /* 0x000fe40000ffe4ff */
[----:B------:R-:W-:Y:S01]  /*0490*/  LOP3.LUT R10, R9, 0x3, RZ, 0xc0, !PT ;  /* 0x00000003090a7812 */ /* 0x000fe200078ec0ff */
[----:B------:R-:W-:Y:S01]  /*04a0*/  IMAD.MOV.U32 R9, RZ, RZ, -0xeb60d36 ;  /* 0xf149f2caff097424 */ /* 0x000fe200078e00ff */
[----:B------:R-:W-:Y:S02]  /*04b0*/  IADD3 R12, P1, PT, R12, UR8, RZ ;  /* 0x000000080c0c7c10 */ /* 0x000fe4000ff3e0ff */
[----:B------:R-:W-:Y:S01]  /*04c0*/  LEA.HI.X R13, R13, R5, R15, 0x2, P2 ;  /* 0x000000050d0d7211 */ /* 0x000fe200010f140f */
[----:B------:R-:W-:Y:S02]  /*04d0*/  IMAD.MOV.U32 R15, RZ, RZ, R11 ;  /* 0x000000ffff0f7224 */ /* 0x000fe400078e000b */
[----:B------:R-:W-:Y:S01]  /*04e0*/  IMAD.MOV R10, RZ, RZ, -R10 ;  /* 0x000000ffff0a7224 */ /* 0x000fe200078e0a0a */
[----:B------:R-:W-:-:S07]  /*04f0*/  IADD3.X R13, PT, PT, R13, UR9, RZ, P1, !PT ;  /* 0x000000090d0d7c10 */ /* 0x000fce0008ffe4ff */
.L_x_4:
[----:B------:R-:W-:Y:S01]  /*0500*/  MOV R16, R12 ;  /* 0x0000000c00107202 */ /* 0x000fe20000000f00 */
[----:B------:R-:W-:-:S05]  /*0510*/  IMAD.MOV.U32 R17, RZ, RZ, R13 ;  /* 0x000000ffff117224 */ /* 0x000fca00078e000d */
[----:B------:R-:W2:Y:S01]  /*0520*/  LDG.E R18, desc[UR6][R16.64] ;  /* 0x0000000610127981 */ /* 0x000ea2000c1e1900 */
[----:B------:R-:W-:Y:S02]  /*0530*/  VIADD R10, R10, 0x1 ;  /* 0x000000010a0a7836 */ /* 0x000fe40000000000 */
[----:B------:R-:W-:-:S03]  /*0540*/  IMAD.WIDE.U32 R12, R0, 0x4, R16 ;  /* 0x00000004000c7825 */ /* 0x000fc600078e0010 */
[----:B------:R-:W-:Y:S01]  /*0550*/  ISETP.NE.AND P2, PT, R10, RZ, PT ;  /* 0x000000ff0a00720c */ /* 0x000fe20003f45270 */
[----:B------:R-:W-:Y:S01]  /*0560*/  IMAD.IADD R15, R0, 0x1, R15 ;  /* 0x00000001000f7824 */ /* 0x000fe200078e020f */
[----:B--2---:R-:W-:-:S04]  /*0570*/  FSETP.GT.AND P1, PT, R18, R9, PT ;  /* 0x000000091200720b */ /* 0x004fc80003f24000 */
[----:B------:R-:W-:-:S07]  /*0580*/  FSEL R9, R18, R9, P1 ;  /* 0x0000000912097208 */ /* 0x000fce0000800000 */
[----:B------:R-:W-:Y:S05]  /*0590*/  @P2 BRA `(.L_x_4) ;  /* 0xfffffffc00d82947 */ /* 0x000fea000383ffff */
.L_x_3:
[----:B------:R-:W-:Y:S05]  /*05a0*/  BSYNC.RECONVERGENT B1 ;  /* 0x0000000000017941 */ /* 0x000fea0003800200 */
.L_x_2:
[----:B------:R-:W-:Y:S05]  /*05b0*/  @!P0 BRA `(.L_x_1) ;  /* 0x0000000000588947 */ /* 0x000fea0003800000 */
.L_x_5:
[----:B------:R-:W-:Y:S01]  /*05c0*/  IMAD.WIDE.U32 R12, R15, 0x4, R2 ;  /* 0x000000040f0c7825 */ /* 0x000fe200078e0002 */
[----:B------:R-:W-:-:S05]  /*05d0*/  IADD3 R15, PT, PT, R0, R15, RZ ;  /* 0x0000000f000f7210 */ /* 0x000fca0007ffe0ff */
[----:B------:R-:W2:Y:S01]  /*05e0*/  LDG.E R12, desc[UR6][R12.64] ;  /* 0x000000060c0c7981 */ /* 0x000ea2000c1e1900 */
[----:B------:R-:W-:-:S04]  /*05f0*/  IMAD.WIDE.U32 R16, R15, 0x4, R2 ;  /* 0x000000040f107825 */ /* 0x000fc800078e0002 */
[----:B------:R-:W-:Y:S02]  /*0600*/  IMAD.IADD R15, R15, 0x1, R0 ;  /* 0x000000010f0f7824 */ /* 0x000fe400078e0200 */
[----:B------:R-:W3:Y:S02]  /*0610*/  LDG.E R16, desc[UR6][R16.64] ;  /* 0x0000000610107981 */ /* 0x000ee4000c1e1900 */
[----:B------:R-:W-:-:S04]  /*0620*/  IMAD.WIDE.U32 R18, R15, 0x4, R2 ;  /* 0x000000040f127825 */ /* 0x000fc800078e0002 */
[----:B------:R-:W-:Y:S02]  /*0630*/  IMAD.IADD R15, R15, 0x1, R0 ;  /* 0x000000010f0f7824 */ /* 0x000fe400078e0200 */
[----:B------:R-:W4:Y:S02]  /*0640*/  LDG.E R18, desc[UR6][R18.64] ;  /* 0x0000000612127981 */ /* 0x000f24000c1e1900 */
[----:B------:R-:W-:-:S06]  /*0650*/  IMAD.WIDE.U32 R20, R15, 0x4, R2 ;  /* 0x000000040f147825 */ /* 0x000fcc00078e0002 */
[----:B------:R-:W5:Y:S01]  /*0660*/  LDG.E R20, desc[UR6][R20.64] ;  /* 0x0000000614147981 */ /* 0x000f62000c1e1900 */
[----:B------:R-:W-:-:S05]  /*0670*/  IMAD.IADD R15, R15, 0x1, R0 ;  /* 0x000000010f0f7824 */ /* 0x000fca00078e0200 */
[----:B------:R-:W-:Y:S02]  /*0680*/  ISETP.GE.AND P1, PT, R15, R8, PT ;  /* 0x000000080f00720c */ /* 0x000fe40003f26270 */
[----:B--2---:R-:W-:-:S04]  /*0690*/  FSETP.GT.AND P0, PT, R12, R9, PT ;  /* 0x000000090c00720b */ /* 0x004fc80003f04000 */
[----:B------:R-:W-:-:S04]  /*06a0*/  FSEL R9, R12, R9, P0 ;  /* 0x000000090c097208 */ /* 0x000fc80000000000 */
[----:B---3--:R-:W-:-:S04]  /*06b0*/  FSETP.GT.AND P0, PT, R16, R9, PT ;  /* 0x000000091000720b */ /* 0x008fc80003f04000 */
[----:B------:R-:W-:-:S04]  /*06c0*/  FSEL R9, R16, R9, P0 ;  /* 0x0000000910097208 */ /* 0x000fc80000000000 */
[----:B----4-:R-:W-:-:S04]  /*06d0*/  FSETP.GT.AND P0, PT, R18, R9, PT ;  /* 0x000000091200720b */ /* 0x010fc80003f04000 */
[----:B------:R-:W-:-:S04]  /*06e0*/  FSEL R9, R18, R9, P0 ;  /* 0x0000000912097208 */ /* 0x000fc80000000000 */
[----:B-----5:R-:W-:-:S04]  /*06f0*/  FSETP.GT.AND P0, PT, R20, R9, PT ;  /* 0x000000091400720b */ /* 0x020fc80003f04000 */
[----:B------:R-:W-:Y:S01]  /*0700*/  FSEL R9, R20, R9, P0 ;  /* 0x0000000914097208 */ /* 0x000fe20000000000 */
[----:B------:R-:W-:Y:S08]  /*0710*/  @!P1 BRA `(.L_x_5) ;  /* 0xfffffffc00a89947 */ /* 0x000ff0000383ffff */
.L_x_1:
[----:B------:R-:W-:Y:S05]  /*0720*/  BSYNC.RECONVERGENT B0 ;  /* 0x0000000000007941 */ /* 0x000fea0003800200 */
.L_x_0:
[----:B------:R-:W0:Y:S01]  /*0730*/  SHFL.DOWN PT, R0, R9, 0x10, 0x1f ;  /* 0x0a001f0009007f89 */ /* 0x000e2200000e0000 */
[----:B------:R-:W1:Y:S01]  /*0740*/  S2UR UR5, SR_CgaCtaId ;  /* 0x00000000000579c3 */ /* 0x000e620000008800 */
[----:B------:R-:W-:Y:S01]  /*0750*/  UMOV UR4, 0x400 ;  /* 0x0000040000047882 */ /* 0x000fe20000000000 */
[----:B0-----:R-:W-:Y:S01]  /*0760*/  FSETP.GEU.AND P0, PT, R9, R0, PT ;  /* 0x000000000900720b */ /* 0x001fe20003f0e000 */
[----:B-1----:R-:W-:-:S03]  /*0770*/  ULEA UR4, UR5, UR4, 0x18 ;  /* 0x0000000405047291 */ /* 0x002fc6000f8ec0ff */
[----:B------:R-:W-:Y:S02]  /*0780*/  FSEL R0, R0, R9, !P0 ;  /* 0x0000000900007208 */ /* 0x000fe40004000000 */
[----:B------:R-:W-:-:S03]  /*0790*/  SHF.R.U32.HI R9, RZ, 0x3, R7 ;  /* 0x00000003ff097819 */ /* 0x000fc60000011607 */
[----:B------:R-:W0:Y:S02]  /*07a0*/  SHFL.DOWN PT, R13, R0, 0x8, 0x1f ;  /* 0x09001f00000d7f89 */ /* 0x000e2400000e0000 */
[----:B0-----:R-:W-:-:S04]  /*07b0*/  FSETP.GEU.AND P0, PT, R0, R13, PT ;  /* 0x0000000d0000720b */ /* 0x001fc80003f0e000 */
[----:B------:R-:W-:-:S05]  /*07c0*/  FSEL R13, R13, R0, !P0 ;  /* 0x000000000d0d7208 */ /* 0x000fca0004000000 */
[----:B------:R-:W0:Y:S02]  /*07d0*/  SHFL.DOWN PT, R10, R13, 0x4, 0x1f ;  /* 0x08801f000d0a7f89 */ /* 0x000e2400000e0000 */
[----:B0-----:R-:W-:-:S04]  /*07e0*/  FSETP.GEU.AND P0, PT, R13, R10, PT ;  /* 0x0000000a0d00720b */ /* 0x001fc80003f0e000 */
[----:B------:R-:W-:-:S05]  /*07f0*/  FSEL R10, R10, R13, !P0 ;  /* 0x0000000d0a0a7208 */ /* 0x000fca0004000000 */
[----:B------:R-:W0:Y:S02]  /*0800*/  SHFL.DOWN PT, R15, R10, 0x2, 0x1f ;  /* 0x08401f000a0f7f89 */ /* 0x000e2400000e0000 */
[----:B0-----:R-:W-:-:S04]  /*0810*/  FSETP.GEU.AND P0, PT, R10, R15, PT ;  /* 0x0000000f0a00720b */ /* 0x001fc80003f0e000 */
[----:B------:R-:W-:Y:S02]  /*0820*/  FSEL R15, R15, R10, !P0 ;  /* 0x0000000a0f0f7208 */ /* 0x000fe40004000000 */
[----:B------:R-:W-:Y:S02]  /*0830*/  LOP3.LUT P0, R0, R7, 0x1f, RZ, 0xc0, !PT ;  /* 0x0000001f07007812 */ /* 0x000fe4000780c0ff */
[----:B------:R-:W-:Y:S01]  /*0840*/  LOP3.LUT R10, R9, 0x7c, RZ, 0xc0, !PT ;  /* 0x0000007c090a7812 */ /* 0x000fe200078ec0ff */
[----:B------:R-:W0:Y:S02]  /*0850*/  SHFL.DOWN PT, R12, R15, 0x1, 0x1f ;  /* 0x08201f000f0c7f89 */ /* 0x000e2400000e0000 */
[----:B0-----:R-:W-:-:S04]  /*0860*/  FSETP.GEU.AND P1, PT, R15, R12, PT ;  /* 0x0000000c0f00720b */ /* 0x001fc80003f2e000 */
[----:B------:R-:W-:Y:S01]  /*0870*/  FSEL R13, R12, R15, !P1 ;  /* 0x0000000f0c0d7208 */ /* 0x000fe20004800000 */
[----:B------:R-:W-:Y:S01]  /*0880*/  HFMA2 R15, -RZ, RZ, -10824, -13904 ;  /* 0xf149f2caff0f7431 */ /* 0x000fe200000001ff */
[----:B------:R-:W-:-:S03]  /*0890*/  LEA R12, R0, UR4, 0x2 ;  /* 0x00000004000c7c11 */ /* 0x000fc6000f8e10ff */
[----:B------:R0:W-:Y:S01]  /*08a0*/  @!P0 STS [R10+UR4], R13 ;  /* 0x0000000d0a008988 */ /* 0x0001e20008000804 */
[----:B------:R-:W-:Y:S01]  /*08b0*/  BAR.SYNC.DEFER_BLOCKING 0x0 ;  /* 0x0000000000007b1d */ /* 0x000fe20000010000 */
[----:B------:R-:W-:-:S13]  /*08c0*/  ISETP.GT.U32.AND P0, PT, R7, 0x1f, PT ;  /* 0x0000001f0700780c */ /* 0x000fda0003f04070 */
[----:B0-----:R-:W-:Y:S05]  /*08d0*/  @P0 BRA `(.L_x_6) ;  /* 0x0000000000580947 */ /* 0x001fea0003800000 */
[----:B------:R-:W0:Y:S01]  /*08e0*/  LDCU UR5, c[0x0][0x360] ;  /* 0x00006c00ff0577ac */ /* 0x000e220008000800 */
[----:B------:R-:W-:Y:S01]  /*08f0*/  IMAD.MOV.U32 R9, RZ, RZ, -0xeb60d36 ;  /* 0xf149f2caff097424 */ /* 0x000fe200078e00ff */
[----:B0-----:R-:W-:-:S06]  /*0900*/  USHF.R.U32.HI UR5, URZ, 0x5, UR5 ;  /* 0x00000005ff057899 */ /* 0x001fcc0008011605 */
[----:B------:R-:W-:Y:S01]  /*0910*/  ISETP.GE.U32.AND P0, PT, R0, UR5, PT ;  /* 0x0000000500007c0c */ /* 0x000fe2000bf06070 */
[----:B------:R-:W-:-:S12]  /*0920*/  UMOV UR5, 0xffffffff ;  /* 0xffffffff00057882 */ /* 0x000fd80000000000 */
[----:B------:R0:W1:Y:S01]  /*0930*/  @!P0 LDS R9, [R12] ;  /* 0x000000000c098984 */ /* 0x0000620000000800 */
[----:B------:R-:W-:Y:S05]  /*0940*/  BRA.DIV UR5, `(.L_x_7) ;  /* 0x0000001205ec7947 */ /* 0x000fea000b800000 */
[----:B-1----:R-:W1:Y:S02]  /*0950*/  SHFL.DOWN PT, R16, R9, 0x10, 0x1f ;  /* 0x0a001f0009107f89 */ /* 0x002e6400000e0000 */
[----:B-1----:R-:W-:-:S04]  /*0960*/  FSETP.GEU.AND P0, PT, R9, R16, PT ;  /* 0x000000100900720b */ /* 0x002fc80003f0e000 */
[----:B------:R-:W-:-:S05]  /*0970*/  FSEL R16, R16, R9, !P0 ;  /* 0x0000000910107208 */ /* 0x000fca0004000000 */
[----:B------:R-:W1:Y:S02]  /*0980*/  SHFL.DOWN PT, R13, R16, 0x8, 0x1f ;  /* 0x09001f00100d7f89 */ /* 0x000e6400000e0000 */
        /* <DEDUP_REMOVED lines=8> */
[----:B------:R1:W2:Y:S04]  /*0a10*/  SHFL.DOWN PT, R20, R15, 0x1, 0x1f ;  /* 0x08201f000f147f89 */ /* 0x0002a800000e0000 */
.L_x_27:
[----:B--2---:R-:W-:-:S04]  /*0a20*/  FSETP.GEU.AND P0, PT, R15, R20, PT ;  /* 0x000000140f00720b */ /* 0x004fc80003f0e000 */
[----:B-1----:R-:W-:-:S09]  /*0a30*/  FSEL R15, R20, R15, !P0 ;  /* 0x0000000f140f7208 */ /* 0x002fd20004000000 */
.L_x_6:
[----:B------:R-:W-:Y:S05]  /*0a40*/  WARPSYNC.ALL ;  /* 0x0000000000007948 */ /* 0x000fea0003800000 */
[----:B------:R-:W-:Y:S01]  /*0a50*/  BAR.SYNC.DEFER_BLOCKING 0x0 ;  /* 0x0000000000007b1d */ /* 0x000fe20000010000 */
[----:B------:R-:W-:Y:S01]  /*0a60*/  ISETP.NE.AND P0, PT, R7, RZ, PT ;  /* 0x000000ff0700720c */ /* 0x000fe20003f05270 */
[----:B------:R-:W-:-:S04]  /*0a70*/  IMAD.MOV.U32 R13, RZ, RZ, RZ ;  /* 0x000000ffff0d7224 */ /* 0x000fc800078e00ff */
[----:B------:R-:W-:Y:S08]  /*0a80*/  BSSY.RECONVERGENT B0, `(.L_x_8) ;  /* 0x000006a000007945 */ /* 0x000ff00003800200 */
[----:B------:R1:W-:Y:S01]  /*0a90*/  @!P0 STS [UR4], R15 ;  /* 0x0000000fff008988 */ /* 0x0003e20008000804 */
[----:B------:R-:W-:Y:S01]  /*0aa0*/  BAR.SYNC.DEFER_BLOCKING 0x0 ;  /* 0x0000000000007b1d */ /* 0x000fe20000010000 */
[----:B------:R-:W-:-:S05]  /*0ab0*/  ISETP.GT.AND P0, PT, R14, R11, PT ;  /* 0x0000000b0e00720c */ /* 0x000fca0003f04270 */
[----:B------:R-:W2:Y:S08]  /*0ac0*/  LDS R9, [UR4] ;  /* 0x00000004ff097984 */ /* 0x000eb00008000800 */
[----:B-1----:R-:W-:Y:S05]  /*0ad0*/  @!P0 BRA `(.L_x_9) ;  /* 0x0000000400908947 */ /* 0x002fea0003800000 */
[----:B------:R-:W1:Y:S01]  /*0ae0*/  LDC R14, c[0x0][0x360] ;  /* 0x0000d800ff0e7b82 */ /* 0x000e620000000800 */
[----:B------:R-:W-:Y:S01]  /*0af0*/  BSSY.RECONVERGENT B1, `(.L_x_10) ;  /* 0x0000037000017945 */ /* 0x000fe20003800200 */
[----:B-1----:R-:W1:Y:S01]  /*0b00*/  I2F.U32.RP R19, R14 ;  /* 0x0000000e00137306 */ /* 0x002e620000209000 */
[----:B------:R-:W-:Y:S01]  /*0b10*/  IMAD.IADD R13, R11, 0x1, R14 ;  /* 0x000000010b0d7824 */ /* 0x000fe200078e020e */
[----:B------:R-:W-:-:S04]  /*0b20*/  ISETP.NE.U32.AND P2, PT, R14, RZ, PT ;  /* 0x000000ff0e00720c */ /* 0x000fc80003f45070 */
[----:B------:R-:W-:Y:S02]  /*0b30*/  ISETP.GE.AND P0, PT, R13, R8, PT ;  /* 0x000000080d00720c */ /* 0x000fe40003f06270 */
[----:B------:R-:W-:Y:S02]  /*0b40*/  VIMNMX R18, PT, PT, R8, R13, !PT ;  /* 0x0000000d08127248 */ /* 0x000fe40007fe0100 */
[----:B------:R-:W-:-:S04]  /*0b50*/  SEL R15, RZ, 0x1, P0 ;  /* 0x00000001ff0f7807 */ /* 0x000fc80000000000 */
[----:B------:R-:W-:Y:S01]  /*0b60*/  IADD3 R13, PT, PT, R18, -R13, -R15 ;  /* 0x8000000d120d7210 */ /* 0x000fe20007ffe80f */
[----:B-1----:R-:W1:Y:S02]  /*0b70*/  MUFU.RCP R19, R19 ;  /* 0x0000001300137308 */ /* 0x002e640000001000 */
[----:B-1----:R-:W-:-:S06]  /*0b80*/  VIADD R16, R19, 0xffffffe ;  /* 0x0ffffffe13107836 */ /* 0x002fcc0000000000 */
[----:B------:R1:W3:Y:S02]  /*0b90*/  F2I.FTZ.U32.TRUNC.NTZ R17, R16 ;  /* 0x0000001000117305 */ /* 0x0002e4000021f000 */
[----:B-1----:R-:W-:Y:S01]  /*0ba0*/  IMAD.MOV.U32 R16, RZ, RZ, RZ ;  /* 0x000000ffff107224 */ /* 0x002fe200078e00ff */
[----:B---3--:R-:W-:-:S05]  /*0bb0*/  IADD3 R21, PT, PT, RZ, -R17, RZ ;  /* 0x80000011ff157210 */ /* 0x008fca0007ffe0ff */
[----:B------:R-:W-:-:S04]  /*0bc0*/  IMAD R21, R21, R14, RZ ;  /* 0x0000000e15157224 */ /* 0x000fc800078e02ff */
[----:B------:R-:W-:-:S06]  /*0bd0*/  IMAD.HI.U32 R20, R17, R21, R16 ;  /* 0x0000001511147227 */ /* 0x000fcc00078e0010 */
[----:B------:R-:W-:-:S04]  /*0be0*/  IMAD.HI.U32 R20, R20, R13, RZ ;  /* 0x0000000d14147227 */ /* 0x000fc800078e00ff */
[----:B------:R-:W-:-:S04]  /*0bf0*/  IMAD.MOV R16, RZ, RZ, -R20 ;  /* 0x000000ffff107224 */ /* 0x000fc800078e0a14 */
[----:B------:R-:W-:-:S05]  /*0c00*/  IMAD R13, R14, R16, R13 ;  /* 0x000000100e0d7224 */ /* 0x000fca00078e020d */
[----:B------:R-:W-:-:S13]  /*0c10*/  ISETP.GE.U32.AND P0, PT, R13, R14, PT ;  /* 0x0000000e0d00720c */ /* 0x000fda0003f06070 */
[----:B------:R-:W-:Y:S01]  /*0c20*/  @P0 IADD3 R13, PT, PT, R13, -R14, RZ ;  /* 0x8000000e0d0d0210 */ /* 0x000fe20007ffe0ff */
[----:B------:R-:W-:-:S03]  /*0c30*/  @P0 VIADD R20, R20, 0x1 ;  /* 0x0000000114140836 */ /* 0x000fc60000000000 */
[----:B------:R-:W-:-:S13]  /*0c40*/  ISETP.GE.U32.AND P1, PT, R13, R14, PT ;  /* 0x0000000e0d00720c */ /* 0x000fda0003f26070 */
[----:B------:R-:W-:Y:S01]  /*0c50*/  @P1 VIADD R20, R20, 0x1 ;  /* 0x0000000114141836 */ /* 0x000fe20000000000 */
[----:B------:R-:W-:-:S05]  /*0c60*/  @!P2 LOP3.LUT R20, RZ, R14, RZ, 0x33, !PT ;  /* 0x0000000eff14a212 */ /* 0x000fca00078e33ff */
[----:B------:R-:W-:-:S05]  /*0c70*/  IMAD.IADD R15, R15, 0x1, R20 ;  /* 0x000000010f0f7824 */ /* 0x000fca00078e0214 */
[C---:B------:R-:W-:Y:S02]  /*0c80*/  LOP3.LUT R13, R15.reuse, 0x3, RZ, 0xc0, !PT ;  /* 0x000000030f0d7812 */ /* 0x040fe400078ec0ff */
[----:B------:R-:W-:Y:S02]  /*0c90*/  ISETP.GE.U32.AND P0, PT, R15, 0x3, PT ;  /* 0x000000030f00780c */ /* 0x000fe40003f06070 */
[----:B------:R-:W-:Y:S02]  /*0ca0*/  ISETP.NE.AND P1, PT, R13, 0x3, PT ;  /* 0x000000030d00780c */ /* 0x000fe40003f25270 */
[----:B------:R-:W-:-:S11]  /*0cb0*/  MOV R13, RZ ;  /* 0x000000ff000d7202 */ /* 0x000fd60000000f00 */
[----:B------:R-:W-:Y:S05]  /*0cc0*/  @!P1 BRA `(.L_x_11) ;  /* 0x0000000000649947 */ /* 0x000fea0003800000 */
[----:B------:R-:W-:Y:S01]  /*0cd0*/  IADD3 R17, P1, PT, R6, R7, RZ ;  /* 0x0000000706117210 */ /* 0x000fe20007f3e0ff */
[----:B------:R-:W-:-:S03]  /*0ce0*/  VIADD R13, R15, 0x1 ;  /* 0x000000010f0d7836 */ /* 0x000fc60000000000 */
[----:B------:R-:W-:Y:S01]  /*0cf0*/  LEA R18, P2, R17, R4, 0x2 ;  /* 0x0000000411127211 */ /* 0x000fe200078410ff */
[----:B------:R-:W-:Y:S01]  /*0d00*/  IMAD.X R16, RZ, RZ, RZ, P1 ;  /* 0x000000ffff107224 */ /* 0x000fe200008e06ff */
[----:B------:R-:W-:Y:S01]  /*0d10*/  LOP3.LUT R15, R13, 0x3, RZ, 0xc0, !PT ;  /* 0x000000030d0f7812 */ /* 0x000fe200078ec0ff */
[----:B------:R-:W-:Y:S01]  /*0d20*/  IMAD.MOV.U32 R13, RZ, RZ, RZ ;  /* 0x000000ffff0d7224 */ /* 0x000fe200078e00ff */
[----:B------:R-:W-:Y:S02]  /*0d30*/  IADD3 R18, P1, PT, R18, UR8, RZ ;  /* 0x0000000812127c10 */ /* 0x000fe4000ff3e0ff */
[----:B------:R-:W-:Y:S02]  /*0d40*/  LEA.HI.X R16, R17, R5, R16, 0x2, P2 ;  /* 0x0000000511107211 */ /* 0x000fe400010f1410 */
[----:B------:R-:W-:Y:S02]  /*0d50*/  IADD3 R15, PT, PT, -R15, RZ, RZ ;  /* 0x000000ff0f0f7210 */ /* 0x000fe40007ffe1ff */
[----:B------:R-:W-:-:S07]  /*0d60*/  IADD3.X R19, PT, PT, R16, UR9, RZ, P1, !PT ;  /* 0x0000000910137c10 */ /* 0x000fce0008ffe4ff */
.L_x_12:
[----:B------:R-:W-:Y:S02]  /*0d70*/  IMAD.MOV.U32 R16, RZ, RZ, R18 ;  /* 0x000000ffff107224 */ /* 0x000fe400078e0012 */
[----:B------:R-:W-:-:S05]  /*0d80*/  IMAD.MOV.U32 R17, RZ, RZ, R19 ;  /* 0x000000ffff117224 */ /* 0x000fca00078e0013 */
[----:B------:R-:W2:Y:S01]  /*0d90*/  LDG.E R18, desc[UR6][R16.64] ;  /* 0x0000000610127981 */ /* 0x000ea2000c1e1900 */
[----:B------:R-:W-:Y:S01]  /*0da0*/  VIADD R15, R15, 0x1 ;  /* 0x000000010f0f7836 */ /* 0x000fe20000000000 */
[----:B------:R-:W-:-:S04]  /*0db0*/  IADD3 R11, PT, PT, R14, R11, RZ ;  /* 0x0000000b0e0b7210 */ /* 0x000fc80007ffe0ff */
[----:B------:R-:W-:Y:S01]  /*0dc0*/  ISETP.NE.AND P2, PT, R15, RZ, PT ;  /* 0x000000ff0f00720c */ /* 0x000fe20003f45270 */
[----:B--2---:R-:W-:-:S04]  /*0dd0*/  FADD R18, -R9, R18 ;  /* 0x0000001209127221 */ /* 0x004fc80000000100 */
[----:B------:R-:W-:Y:S01]  /*0de0*/  FMUL R20, R18, 1.4426950216293334961 ;  /* 0x3fb8aa3b12147820 */ /* 0x000fe20000400000 */
[----:B------:R-:W-:-:S04]  /*0df0*/  IMAD.WIDE.U32 R18, R14, 0x4, R16 ;  /* 0x000000040e127825 */ /* 0x000fc800078e0010 */
[----:B------:R-:W-:-:S13]  /*0e00*/  FSETP.GEU.AND P1, PT, R20, -126, PT ;  /* 0xc2fc00001400780b */ /* 0x000fda0003f2e000 */
[----:B------:R-:W-:-:S04]  /*0e10*/  @!P1 FMUL R20, R20, 0.5 ;  /* 0x3f00000014149820 */ /* 0x000fc80000400000 */
[----:B------:R-:W1:Y:S02]  /*0e20*/  MUFU.EX2 R22, R20 ;  /* 0x0000001400167308 */ /* 0x000e640000000800 */
[----:B-1----:R-:W-:-:S04]  /*0e30*/  @!P1 FMUL R22, R22, R22 ;  /* 0x0000001616169220 */ /* 0x002fc80000400000 */
[----:B------:R-:W-:Y:S01]  /*0e40*/  FADD R13, R22, R13 ;  /* 0x0000000d160d7221 */ /* 0x000fe20000000000 */
[----:B------:R-:W-:Y:S06]  /*0e50*/  @P2 BRA `(.L_x_12) ;  /* 0xfffffffc00c42947 */ /* 0x000fec000383ffff */
.L_x_11:
[----:B------:R-:W-:Y:S05]  /*0e60*/  BSYNC.RECONVERGENT B1 ;  /* 0x0000000000017941 */ /* 0x000fea0003800200 */
.L_x_10:
[----:B------:R-:W-:Y:S05]  /*0e70*/  @!P0 BRA `(.L_x_9) ;  /* 0x0000000000a88947 */ /* 0x000fea0003800000 */
.L_x_13:
[----:B------:R-:W-:-:S04]  /*0e80*/  IMAD.WIDE.U32 R22, R11, 0x4, R2 ;  /* 0x000000040b167825 */ /* 0x000fc800078e0002 */
[----:B------:R-:W-:Y:S02]  /*0e90*/  IMAD.IADD R11, R14, 0x1, R11 ;  /* 0x000000010e0b7824 */ /* 0x000fe400078e020b */
[----:B------:R-:W2:Y:S02]  /*0ea0*/  LDG.E R22, desc[UR6][R22.64] ;  /* 0x0000000616167981 */ /* 0x000ea4000c1e1900 */
        /* <DEDUP_REMOVED lines=8> */
[----:B------:R-:W-:Y:S01]  /*0f30*/  IADD3 R11, PT, PT, R11, R14, RZ ;  /* 0x0000000e0b0b7210 */ /* 0x000fe20007ffe0ff */
[----:B--2---:R-:W-:-:S04]  /*0f40*/  FADD R15, -R9, R22 ;  /* 0x00000016090f7221 */ /* 0x004fc80000000100 */
[----:B------:R-:W-:Y:S01]  /*0f50*/  FMUL R15, R15, 1.4426950216293334961 ;  /* 0x3fb8aa3b0f0f7820 */ /* 0x000fe20000400000 */
[----:B---3--:R-:W-:-:S04]  /*0f60*/  FADD R22, -R9, R20 ;  /* 0x0000001409167221 */ /* 0x008fc80000000100 */
[----:B------:R-:W-:Y:S01]  /*0f70*/  FSETP.GEU.AND P1, PT, R15, -126, PT ;  /* 0xc2fc00000f00780b */ /* 0x000fe20003f2e000 */
[----:B------:R-:W-:Y:S01]  /*0f80*/  FMUL R22, R22, 1.4426950216293334961 ;  /* 0x3fb8aa3b16167820 */ /* 0x000fe20000400000 */
[----:B----4-:R-:W-:-:S04]  /*0f90*/  FADD R20, -R9, R16 ;  /* 0x0000001009147221 */ /* 0x010fc80000000100 */
[----:B------:R-:W-:Y:S01]  /*0fa0*/  FSETP.GEU.AND P2, PT, R22, -126, PT ;  /* 0xc2fc00001600780b */ /* 0x000fe20003f4e000 */
[----:B------:R-:W-:-:S06]  /*0fb0*/  FMUL R20, R20, 1.4426950216293334961 ;  /* 0x3fb8aa3b14147820 */ /* 0x000fcc0000400000 */
[----:B------:R-:W-:Y:S01]  /*0fc0*/  @!P1 FMUL R15, R15, 0.5 ;  /* 0x3f0000000f0f9820 */ /* 0x000fe20000400000 */
[----:B-----5:R-:W-:Y:S01]  /*0fd0*/  FADD R16, -R9, R18 ;  /* 0x0000001209107221 */ /* 0x020fe20000000100 */
[----:B------:R-:W-:-:S03]  /*0fe0*/  FSETP.GEU.AND P3, PT, R20, -126, PT ;  /* 0xc2fc00001400780b */ /* 0x000fc60003f6e000 */
[----:B------:R-:W-:Y:S02]  /*0ff0*/  FMUL R17, R16, 1.4426950216293334961 ;  /* 0x3fb8aa3b10117820 */ /* 0x000fe40000400000 */
[----:B------:R-:W1:Y:S01]  /*1000*/  MUFU.EX2 R16, R15 ;  /* 0x0000000f00107308 */ /* 0x000e620000000800 */
[----:B------:R-:W-:Y:S02]  /*1010*/  @!P2 FMUL R22, R22, 0.5 ;  /* 0x3f0000001616a820 */ /* 0x000fe40000400000 */
[----:B------:R-:W-:-:S05]  /*1020*/  FSETP.GEU.AND P0, PT, R17, -126, PT ;  /* 0xc2fc00001100780b */ /* 0x000fca0003f0e000 */
[----:B------:R-:W2:Y:S01]  /*1030*/  MUFU.EX2 R18, R22 ;  /* 0x0000001600127308 */ /* 0x000ea20000000800 */
[----:B------:R-:W-:-:S07]  /*1040*/  @!P3 FMUL R20, R20, 0.5 ;  /* 0x3f0000001414b820 */ /* 0x000fce0000400000 */
[----:B------:R-:W3:Y:S01]  /*1050*/  MUFU.EX2 R24, R20 ;  /* 0x0000001400187308 */ /* 0x000ee20000000800 */
[----:B------:R-:W-:Y:S01]  /*1060*/  @!P0 FMUL R17, R17, 0.5 ;  /* 0x3f00000011118820 */ /* 0x000fe20000400000 */
[----:B-1----:R-:W-:Y:S01]  /*1070*/  @!P1 FMUL R16, R16, R16 ;  /* 0x0000001010109220 */ /* 0x002fe20000400000 */
[----:B------:R-:W-:-:S03]  /*1080*/  ISETP.GE.AND P1, PT, R11, R8, PT ;  /* 0x000000080b00720c */ /* 0x000fc60003f26270 */
[----:B------:R-:W-:Y:S02]  /*1090*/  FADD R13, R16, R13 ;  /* 0x0000000d100d7221 */ /* 0x000fe40000000000 */
[----:B------:R-:W1:Y:S01]  /*10a0*/  MUFU.EX2 R26, R17 ;  /* 0x00000011001a7308 */ /* 0x000e620000000800 */
[----:B--2---:R-:W-:-:S04]  /*10b0*/  @!P2 FMUL R18, R18, R18 ;  /* 0x000000121212a220 */ /* 0x004fc80000400000 */
[----:B------:R-:W-:Y:S01]  /*10c0*/  FADD R13, R13, R18 ;  /* 0x000000120d0d7221 */ /* 0x000fe20000000000 */
[----:B---3--:R-:W-:-:S04]  /*10d0*/  @!P3 FMUL R24, R24, R24 ;  /* 0x000000181818b220 */ /* 0x008fc80000400000 */
[----:B------:R-:W-:Y:S01]  /*10e0*/  FADD R13, R13, R24 ;  /* 0x000000180d0d7221 */ /* 0x000fe20000000000 */
[----:B-1----:R-:W-:-:S04]  /*10f0*/  @!P0 FMUL R26, R26, R26 ;  /* 0x0000001a1a1a8220 */ /* 0x002fc80000400000 */
[----:B------:R-:W-:Y:S01]  /*1100*/  FADD R13, R13, R26 ;  /* 0x0000001a0d0d7221 */ /* 0x000fe20000000000 */
[----:B------:R-:W-:Y:S06]  /*1110*/  @!P1 BRA `(.L_x_13) ;  /* 0xfffffffc00589947 */ /* 0x000fec000383ffff */
.L_x_9:
[----:B------:R-:W-:Y:S05]  /*1120*/  BSYNC.RECONVERGENT B0 ;  /* 0x0000000000007941 */ /* 0x000fea0003800200 */
.L_x_8:
[----:B------:R-:W1:Y:S01]  /*1130*/  SHFL.DOWN PT, R14, R13, 0x10, 0x1f ;  /* 0x0a001f000d0e7f89 */ /* 0x000e6200000e0000 */
[----:B------:R-:W-:Y:S01]  /*1140*/  ISETP.NE.AND P0, PT, R0, RZ, PT ;  /* 0x000000ff0000720c */ /* 0x000fe20003f05270 */
[----:B-1----:R-:W-:Y:S01]  /*1150*/  FADD R14, R14, R13 ;  /* 0x0000000d0e0e7221 */ /* 0x002fe20000000000 */
[----:B------:R-:W-:-:S04]  /*1160*/  IMAD.MOV.U32 R13, RZ, RZ, RZ ;  /* 0x000000ffff0d7224 */ /* 0x000fc800078e00ff */
[----:B------:R-:W1:Y:S02]  /*1170*/  SHFL.DOWN PT, R11, R14, 0x8, 0x1f ;  /* 0x09001f000e0b7f89 */ /* 0x000e6400000e0000 */
[----:B-1----:R-:W-:-:S05]  /*1180*/  FADD R11, R14, R11 ;  /* 0x0000000b0e0b7221 */ /* 0x002fca0000000000 */
[----:B------:R-:W1:Y:S02]  /*1190*/  SHFL.DOWN PT, R16, R11, 0x4, 0x1f ;  /* 0x08801f000b107f89 */ /* 0x000e6400000e0000 */
[----:B-1----:R-:W-:-:S05]  /*11a0*/  FADD R16, R11, R16 ;  /* 0x000000100b107221 */ /* 0x002fca0000000000 */
[----:B------:R-:W1:Y:S02]  /*11b0*/  SHFL.DOWN PT, R15, R16, 0x2, 0x1f ;  /* 0x08401f00100f7f89 */ /* 0x000e6400000e0000 */
[----:B-1----:R-:W-:-:S05]  /*11c0*/  FADD R15, R16, R15 ;  /* 0x0000000f100f7221 */ /* 0x002fca0000000000 */
[----:B------:R-:W1:Y:S02]  /*11d0*/  SHFL.DOWN PT, R18, R15, 0x1, 0x1f ;  /* 0x08201f000f127f89 */ /* 0x000e6400000e0000 */
[----:B-1----:R-:W-:-:S05]  /*11e0*/  FADD R17, R15, R18 ;  /* 0x000000120f117221 */ /* 0x002fca0000000000 */
[----:B------:R1:W-:Y:S01]  /*11f0*/  @!P0 STS [R10+UR4], R17 ;  /* 0x000000110a008988 */ /* 0x0003e20008000804 */
[----:B------:R-:W-:Y:S01]  /*1200*/  BAR.SYNC.DEFER_BLOCKING 0x0 ;  /* 0x0000000000007b1d */ /* 0x000fe20000010000 */
[----:B------:R-:W-:-:S13]  /*1210*/  ISETP.GT.U32.AND P0, PT, R7, 0x1f, PT ;  /* 0x0000001f0700780c */ /* 0x000fda0003f04070 */
[----:B-1----:R-:W-:Y:S05]  /*1220*/  @P0 BRA `(.L_x_14) ;  /* 0x0000000000440947 */ /* 0x002fea0003800000 */
[----:B------:R-:W1:Y:S02]  /*1230*/  LDCU UR5, c[0x0][0x360] ;  /* 0x00006c00ff0577ac */ /* 0x000e640008000800 */
[----:B-1----:R-:W-:-:S06]  /*1240*/  USHF.R.U32.HI UR5, URZ, 0x5, UR5 ;  /* 0x00000005ff057899 */ /* 0x002fcc0008011605 */
[----:B------:R-:W-:Y:S01]  /*1250*/  ISETP.GE.U32.AND P0, PT, R0, UR5, PT ;  /* 0x0000000500007c0c */ /* 0x000fe2000bf06070 */
[----:B------:R-:W-:Y:S01]  /*1260*/  IMAD.MOV.U32 R0, RZ, RZ, RZ ;  /* 0x000000ffff007224 */ /* 0x000fe200078e00ff */
[----:B------:R-:W-:-:S11]  /*1270*/  UMOV UR5, 0xffffffff ;  /* 0xffffffff00057882 */ /* 0x000fd60000000000 */
[----:B------:R1:W3:Y:S01]  /*1280*/  @!P0 LDS R0, [R12] ;  /* 0x000000000c008984 */ /* 0x0002e20000000800 */
[----:B------:R-:W-:Y:S05]  /*1290*/  BRA.DIV UR5, `(.L_x_15) ;  /* 0x0000000e05387947 */ /* 0x000fea000b800000 */
[----:B---3--:R-:W3:Y:S02]  /*12a0*/  SHFL.DOWN PT, R11, R0, 0x10, 0x1f ;  /* 0x0a001f00000b7f89 */ /* 0x008ee400000e0000 */
[----:B---3--:R-:W-:-:S05]  /*12b0*/  FADD R11, R11, R0 ;  /* 0x000000000b0b7221 */ /* 0x008fca0000000000 */
[----:B------:R-:W3:Y:S02]  /*12c0*/  SHFL.DOWN PT, R10, R11, 0x8, 0x1f ;  /* 0x09001f000b0a7f89 */ /* 0x000ee400000e0000 */
[----:B---3--:R-:W-:-:S05]  /*12d0*/  FADD R10, R11, R10 ;  /* 0x0000000a0b0a7221 */ /* 0x008fca0000000000 */
[----:B------:R-:W3:Y:S02]  /*12e0*/  SHFL.DOWN PT, R13, R10, 0x4, 0x1f ;  /* 0x08801f000a0d7f89 */ /* 0x000ee400000e0000 */
[----:B---3--:R-:W-:-:S05]  /*12f0*/  FADD R13, R10, R13 ;  /* 0x0000000d0a0d7221 */ /* 0x008fca0000000000 */
[----:B01----:R-:W0:Y:S02]  /*1300*/  SHFL.DOWN PT, R12, R13, 0x2, 0x1f ;  /* 0x08401f000d0c7f89 */ /* 0x003e2400000e0000 */
[----:B0-----:R-:W-:-:S05]  /*1310*/  FADD R12, R13, R12 ;  /* 0x0000000c0d0c7221 */ /* 0x001fca0000000000 */
[----:B------:R0:W1:Y:S02]  /*1320*/  SHFL.DOWN PT, R15, R12, 0x1, 0x1f ;  /* 0x08201f000c0f7f89 */ /* 0x00006400000e0000 */
.L_x_33:
[----:B-1----:R-:W-:-:S07]  /*1330*/  FADD R13, R12, R15 ;  /* 0x0000000f0c0d7221 */ /* 0x002fce0000000000 */
.L_x_14:
[----:B------:R-:W-:Y:S05]  /*1340*/  WARPSYNC.ALL ;  /* 0x0000000000007948 */ /* 0x000fea0003800000 */
[----:B------:R-:W-:Y:S01]  /*1350*/  ISETP.NE.AND P0, PT, R7, RZ, PT ;  /* 0x000000ff0700720c */ /* 0x000fe20003f05270 */
[----:B------:R-:W-:-:S12]  /*1360*/  BAR.SYNC.DEFER_BLOCKING 0x0 ;  /* 0x0000000000007b1d */ /* 0x000fd80000010000 */
[----:B------:R-:W-:Y:S01]  /*1370*/  @!P0 STS [UR4], R13 ;  /* 0x0000000dff008988 */ /* 0x000fe20008000804 */
[----:B------:R-:W-:Y:S06]  /*1380*/  BAR.SYNC.DEFER_BLOCKING 0x0 ;  /* 0x0000000000007b1d */ /* 0x000fec0000010000 */
[----:B------:R-:W1:Y:S04]  /*1390*/  @!P0 LDS R0, [UR4] ;  /* 0x00000004ff008984 */ /* 0x000e680008000800 */
[----:B-1----:R-:W-:Y:S01]  /*13a0*/  @!P0 STS [UR4+0x20], R0 ;  /* 0x00002000ff008988 */ /* 0x002fe20008000804 */
[----:B------:R-:W-:Y:S06]  /*13b0*/  BAR.SYNC.DEFER_BLOCKING 0x0 ;  /* 0x0000000000007b1d */ /* 0x000fec0000010000 */
[----:B------:R-:W1:Y:S02]  /*13c0*/  LDS R0, [UR4+0x20] ;  /* 0x00002004ff007984 */ /* 0x000e640008000800 */
[C---:B-1----:R-:W-:Y:S01]  /*13d0*/  VIADD R10, R0.reuse, 0x1800000 ;  /* 0x01800000000a7836 */ /* 0x042fe20000000000 */
[----:B------:R-:W-:-:S04]  /*13e0*/  FSETP.GT.AND P3, PT, R0, RZ, PT ;  /* 0x000000ff0000720b */ /* 0x000fc80003f64000 */
[----:B------:R-:W-:-:S04]  /*13f0*/  LOP3.LUT R10, R10, 0x7f800000, RZ, 0xc0, !PT ;  /* 0x7f8000000a0a7812 */ /* 0x000fc800078ec0ff */
[----:B------:R-:W-:-:S13]  /*1400*/  ISETP.GT.U32.AND P0, PT, R10, 0x1ffffff, PT ;  /* 0x01ffffff0a00780c */ /* 0x000fda0003f04070 */
[----:B------:R-:W-:Y:S05]  /*1410*/  @P0 BRA `(.L_x_16) ;  /* 0x00000000000c0947 */ /* 0x000fea0003800000 */
[----:B------:R-:W-:-:S07]  /*1420*/  MOV R10, 0x1440 ;  /* 0x00001440000a7802 */ /* 0x000fce0000000f00 */
[----:B0-2---:R-:W-:Y:S05]  /*1430*/  CALL.REL.NOINC `($__internal_0_$__cuda_sm20_rcp_rn_f32_slowpath) ;  /* 0x0000000c00647944 */ /* 0x005fea0003c00000 */
[----:B------:R-:W-:Y:S05]  /*1440*/  BRA `(.L_x_17) ;  /* 0x0000000000107947 */ /* 0x000fea0003800000 */
.L_x_16:
[----:B------:R-:W1:Y:S02]  /*1450*/  MUFU.RCP R11, R0 ;  /* 0x00000000000b7308 */ /* 0x000e640000001000 */
[----:B-1----:R-:W-:-:S04]  /*1460*/  FFMA R10, R0, R11, -1 ;  /* 0xbf800000000a7423 */ /* 0x002fc8000000000b */
[----:B------:R-:W-:-:S04]  /*1470*/  FADD.FTZ R10, -R10, -RZ ;  /* 0x800000ff0a0a7221 */ /* 0x000fc80000010100 */
[----:B0-----:R-:W-:-:S07]  /*1480*/  FFMA R12, R11, R10, R11 ;  /* 0x0000000a0b0c7223 */ /* 0x001fce000000000b */
.L_x_17:
[----:B------:R-:W0:Y:S02]  /*1490*/  LDCU UR4, c[0x0][0x38c] ;  /* 0x00007180ff0477ac */ /* 0x000e240008000800 */
[----:B0-----:R-:W-:-:S13]  /*14a0*/  ISETP.GE.AND P0, PT, R7, UR4, PT ;  /* 0x0000000407007c0c */ /* 0x001fda000bf06270 */
[----:B------:R-:W-:Y:S05]  /*14b0*/  @P0 EXIT ;  /* 0x000000000000094d */ /* 0x000fea0003800000 */
[----:B------:R-:W0:Y:S01]  /*14c0*/  LDC R0, c[0x0][0x360] ;  /* 0x0000d800ff007b82 */ /* 0x000e220000000800 */
[----:B------:R-:W1:Y:S01]  /*14d0*/  LDCU UR8, c[0x0][0x38c] ;  /* 0x00007180ff0877ac */ /* 0x000e620008000800 */
[----:B------:R-:W-:Y:S01]  /*14e0*/  BSSY.RECONVERGENT B0, `(.L_x_18) ;  /* 0x000003d000007945 */ /* 0x000fe20003800200 */
[----:B0-----:R-:W0:Y:S01]  /*14f0*/  I2F.U32.RP R16, R0 ;  /* 0x0000000000107306 */ /* 0x001e220000209000 */
[----:B------:R-:W-:Y:S01]  /*1500*/  IMAD.IADD R13, R7, 0x1, R0 ;  /* 0x00000001070d7824 */ /* 0x000fe200078e0200 */
[----:B------:R-:W-:-:S04]  /*1510*/  ISETP.NE.U32.AND P2, PT, R0, RZ, PT ;  /* 0x000000ff0000720c */ /* 0x000fc80003f45070 */
[C---:B------:R-:W-:Y:S02]  /*1520*/  ISETP.GE.U32.AND P0, PT, R13.reuse, UR4, PT ;  /* 0x000000040d007c0c */ /* 0x040fe4000bf06070 */
[----:B------:R-:W-:Y:S02]  /*1530*/  VIMNMX.U32 R14, PT, PT, R13, UR4, !PT ;  /* 0x000000040d0e7c48 */ /* 0x000fe4000ffe0000 */
[----:B------:R-:W-:-:S04]  /*1540*/  SEL R15, RZ, 0x1, P0 ;  /* 0x00000001ff0f7807 */ /* 0x000fc80000000000 */
[----:B------:R-:W-:Y:S01]  /*1550*/  IADD3 R13, PT, PT, R14, -R13, -R15 ;  /* 0x8000000d0e0d7210 */ /* 0x000fe20007ffe80f */
[----:B0-----:R-:W0:Y:S02]  /*1560*/  MUFU.RCP R16, R16 ;  /* 0x0000001000107308 */ /* 0x001e240000001000 */
[----:B0-----:R-:W-:-:S06]  /*1570*/  IADD3 R10, PT, PT, R16, 0xffffffe, RZ ;  /* 0x0ffffffe100a7810 */ /* 0x001fcc0007ffe0ff */
[----:B------:R0:W3:Y:S02]  /*1580*/  F2I.FTZ.U32.TRUNC.NTZ R11, R10 ;  /* 0x0000000a000b7305 */ /* 0x0000e4000021f000 */
[----:B0-----:R-:W-:Y:S02]  /*1590*/  IMAD.MOV.U32 R10, RZ, RZ, RZ ;  /* 0x000000ffff0a7224 */ /* 0x001fe400078e00ff */
[----:B---3--:R-:W-:-:S04]  /*15a0*/  IMAD.MOV R17, RZ, RZ, -R11 ;  /* 0x000000ffff117224 */ /* 0x008fc800078e0a0b */
[----:B------:R-:W-:-:S04]  /*15b0*/  IMAD R17, R17, R0, RZ ;  /* 0x0000000011117224 */ /* 0x000fc800078e02ff */
[----:B------:R-:W-:-:S04]  /*15c0*/  IMAD.HI.U32 R16, R11, R17, R10 ;  /* 0x000000110b107227 */ /* 0x000fc800078e000a */
[----:B------:R-:W-:Y:S02]  /*15d0*/  IMAD.MOV.U32 R11, RZ, RZ, R7 ;  /* 0x000000ffff0b7224 */ /* 0x000fe400078e0007 */
        /* <DEDUP_REMOVED lines=9> */
[----:B------:R-:W-:-:S04]  /*1670*/  IADD3 R15, PT, PT, R15, R16, RZ ;  /* 0x000000100f0f7210 */ /* 0x000fc80007ffe0ff */
[C---:B------:R-:W-:Y:S02]  /*1680*/  LOP3.LUT R10, R15.reuse, 0x3, RZ, 0xc0, !PT ;  /* 0x000000030f0a7812 */ /* 0x040fe400078ec0ff */
[----:B------:R-:W-:Y:S02]  /*1690*/  ISETP.GE.U32.AND P2, PT, R15, 0x3, PT ;  /* 0x000000030f00780c */ /* 0x000fe40003f46070 */
[----:B------:R-:W-:Y:S02]  /*16a0*/  ISETP.NE.AND P0, PT, R10, 0x3, PT ;  /* 0x000000030a00780c */ /* 0x000fe40003f05270 */
[----:B------:R-:W-:-:S11]  /*16b0*/  FSEL R10, R12, RZ, P3 ;  /* 0x000000ff0c0a7208 */ /* 0x000fd60001800000 */
[----:B-1----:R-:W-:Y:S05]  /*16c0*/  @!P0 BRA `(.L_x_19) ;  /* 0x0000000000788947 */ /* 0x002fea0003800000 */
[----:B------:R-:W0:Y:S01]  /*16d0*/  LDCU.64 UR4, c[0x0][0x380] ;  /* 0x00007000ff0477ac */ /* 0x000e220008000a00 */
[----:B------:R-:W-:Y:S02]  /*16e0*/  VIADD R11, R15, 0x1 ;  /* 0x000000010f0b7836 */ /* 0x000fe40000000000 */
[----:B------:R-:W-:-:S03]  /*16f0*/  IMAD.WIDE.U32 R4, R7, 0x4, R4 ;  /* 0x0000000407047825 */ /* 0x000fc600078e0004 */
[----:B------:R-:W-:-:S05]  /*1700*/  LOP3.LUT R12, R11, 0x3, RZ, 0xc0, !PT ;  /* 0x000000030b0c7812 */ /* 0x000fca00078ec0ff */
[----:B------:R-:W-:Y:S02]  /*1710*/  IMAD R11, R12, R0, R7 ;  /* 0x000000000c0b7224 */ /* 0x000fe400078e0207 */
[----:B------:R-:W-:Y:S01]  /*1720*/  IMAD.MOV R14, RZ, RZ, -R12 ;  /* 0x000000ffff0e7224 */ /* 0x000fe200078e0a0c */
[----:B0-----:R-:W-:-:S04]  /*1730*/  IADD3 R16, P0, PT, R4, UR4, RZ ;  /* 0x0000000404107c10 */ /* 0x001fc8000ff1e0ff */
[----:B------:R-:W-:-:S09]  /*1740*/  IADD3.X R13, PT, PT, R5, UR5, RZ, P0, !PT ;  /* 0x00000005050d7c10 */ /* 0x000fd200087fe4ff */
.L_x_20:
[C---:B------:R-:W-:Y:S01]  /*1750*/  ISETP.GE.AND P0, PT, R7.reuse, R8, PT ;  /* 0x000000080700720c */ /* 0x040fe20003f06270 */
[----:B0-----:R-:W-:Y:S01]  /*1760*/  IMAD.MOV.U32 R5, RZ, RZ, R13 ;  /* 0x000000ffff057224 */ /* 0x001fe200078e000d */
[----:B------:R-:W-:Y:S02]  /*1770*/  MOV R4, R16 ;  /* 0x0000001000047202 */ /* 0x000fe40000000f00 */
[----:B------:R-:W-:-:S13]  /*1780*/  ISETP.LT.OR P1, PT, R7, R6, P0 ;  /* 0x000000060700720c */ /* 0x000fda0000721670 */
[----:B------:R-:W2:Y:S01]  /*1790*/  @!P1 LDG.E R12, desc[UR6][R4.64] ;  /* 0x00000006040c9981 */ /* 0x000ea2000c1e1900 */
[----:B------:R-:W-:Y:S01]  /*17a0*/  PLOP3.LUT P0, PT, PT, PT, PT, 0x80, 0x8 ;  /* 0x000000000008781c */ /* 0x000fe20003f0f070 */
[----:B------:R-:W-:Y:S01]  /*17b0*/  VIADD R14, R14, 0x1 ;  /* 0x000000010e0e7836 */ /* 0x000fe20000000000 */
[----:B------:R-:W-:Y:S01]  /*17c0*/  IADD3 R7, PT, PT, R0, R7, RZ ;  /* 0x0000000700077210 */ /* 0x000fe20007ffe0ff */
[----:B--2---:R-:W-:-:S04]  /*17d0*/  @!P1 FADD R12, -R9, R12 ;  /* 0x0000000c090c9221 */ /* 0x004fc80000000100 */
[----:B------:R-:W-:-:S05]  /*17e0*/  @!P1 FMUL R15, R12, 1.4426950216293334961 ;  /* 0x3fb8aa3b0c0f9820 */ /* 0x000fca0000400000 */
[----:B------:R-:W-:-:S04]  /*17f0*/  @!P1 FSETP.GEU.AND P3, PT, R15, -126, PT ;  /* 0xc2fc00000f00980b */ /* 0x000fc80003f6e000 */
[----:B------:R-:W-:-:S13]  /*1800*/  @!P1 PLOP3.LUT P0, PT, P3, PT, PT, 0x80, 0x8 ;  /* 0x000000000008981c */ /* 0x000fda0001f0f070 */
[----:B------:R-:W-:-:S04]  /*1810*/  @!P0 FMUL R15, R15, 0.5 ;  /* 0x3f0000000f0f8820 */ /* 0x000fc80000400000 */
[----:B------:R-:W0:Y:S02]  /*1820*/  @!P1 MUFU.EX2 R13, R15 ;  /* 0x0000000f000d9308 */ /* 0x000e240000000800 */
[----:B0-----:R-:W-:Y:S01]  /*1830*/  @!P0 FMUL R13, R13, R13 ;  /* 0x0000000d0d0d8220 */ /* 0x001fe20000400000 */
[----:B------:R-:W-:-:S03]  /*1840*/  ISETP.NE.AND P0, PT, R14, RZ, PT ;  /* 0x000000ff0e00720c */ /* 0x000fc60003f05270 */
[----:B------:R-:W-:Y:S01]  /*1850*/  @!P1 FMUL R17, R10, R13 ;  /* 0x0000000d0a119220 */ /* 0x000fe20000400000 */
[----:B------:R-:W-:-:S04]  /*1860*/  IMAD.WIDE.U32 R12, R0, 0x4, R4 ;  /* 0x00000004000c7825 */ /* 0x000fc800078e0004 */
[----:B------:R0:W-:Y:S01]  /*1870*/  @!P1 STG.E desc[UR6][R4.64], R17 ;  /* 0x0000001104009986 */ /* 0x0001e2000c101906 */
[----:B------:R-:W-:-:S03]  /*1880*/  IMAD.MOV.U32 R16, RZ, RZ, R12 ;  /* 0x000000ffff107224 */ /* 0x000fc600078e000c */
[----:B------:R0:W-:Y:S01]  /*1890*/  @P1 STG.E desc[UR6][R4.64], RZ ;  /* 0x000000ff04001986 */ /* 0x0001e2000c101906 */
[----:B------:R-:W-:Y:S05]  /*18a0*/  @P0 BRA `(.L_x_20) ;  /* 0xfffffffc00a80947 */ /* 0x000fea000383ffff */
.L_x_19:
[----:B------:R-:W-:Y:S05]  /*18b0*/  BSYNC.RECONVERGENT B0 ;  /* 0x0000000000007941 */ /* 0x000fea0003800200 */
.L_x_18:
[----:B------:R-:W-:Y:S05]  /*18c0*/  @!P2 EXIT ;  /* 0x000000000000a94d */ /* 0x000fea0003800000 */
.L_x_21:
[C---:B------:R-:W-:Y:S01]  /*18d0*/  ISETP.GE.AND P2, PT, R11.reuse, R8, PT ;  /* 0x000000080b00720c */ /* 0x040fe20003f46270 */
[----:B-1----:R-:W-:-:S03]  /*18e0*/  IMAD.WIDE.U32 R12, R11, 0x4, R2 ;  /* 0x000000040b0c7825 */ /* 0x002fc600078e0002 */
[----:B------:R-:W-:-:S13]  /*18f0*/  ISETP.GE.AND P2, PT, R11, R6, !P2 ;  /* 0x000000060b00720c */ /* 0x000fda0005746270 */
[----:B------:R-:W-:Y:S04]  /*1900*/  @!P2 STG.E desc[UR6][R12.64], RZ ;  /* 0x000000ff0c00a986 */ /* 0x000fe8000c101906 */
[----:B0-----:R-:W2:Y:S01]  /*1910*/  @P2 LDG.E R4, desc[UR6][R12.64] ;  /* 0x000000060c042981 */ /* 0x001ea2000c1e1900 */
[----:B------:R-:W-:Y:S01]  /*1920*/  PLOP3.LUT P0, PT, PT, PT, PT, 0x80, 0x8 ;  /* 0x000000000008781c */ /* 0x000fe20003f0f070 */
[----:B------:R-:W-:Y:S02]  /*1930*/  IMAD.IADD R15, R0, 0x1, R11 ;  /* 0x00000001000f7824 */ /* 0x000fe400078e020b */
[----:B--2---:R-:W-:-:S04]  /*1940*/  @P2 FADD R4, -R9, R4 ;  /* 0x0000000409042221 */ /* 0x004fc80000000100 */
[----:B------:R-:W-:-:S05]  /*1950*/  @P2 FMUL R7, R4, 1.4426950216293334961 ;  /* 0x3fb8aa3b04072820 */ /* 0x000fca0000400000 */
[----:B------:R-:W-:-:S04]  /*1960*/  @P2 FSETP.GEU.AND P1, PT, R7, -126, PT ;  /* 0xc2fc00000700280b */ /* 0x000fc80003f2e000 */
[----:B------:R-:W-:Y:S02]  /*1970*/  @P2 PLOP3.LUT P0, PT, P1, PT, PT, 0x80, 0x8 ;  /* 0x000000000008281c */ /* 0x000fe40000f0f070 */
[----:B------:R-:W-:-:S04]  /*1980*/  ISETP.GE.AND P1, PT, R15, R8, PT ;  /* 0x000000080f00720c */ /* 0x000fc80003f26270 */
[----:B------:R-:W-:-:S07]  /*1990*/  ISETP.LT.OR P1, PT, R15, R6, P1 ;  /* 0x000000060f00720c */ /* 0x000fce0000f21670 */
[----:B------:R-:W-:-:S04]  /*19a0*/  @!P0 FMUL R7, R7, 0.5 ;  /* 0x3f00000007078820 */ /* 0x000fc80000400000 */
[----:B------:R-:W0:Y:S02]  /*19b0*/  @P2 MUFU.EX2 R5, R7 ;  /* 0x0000000700052308 */ /* 0x000e240000000800 */
[----:B0-----:R-:W-:-:S04]  /*19c0*/  @!P0 FMUL R5, R5, R5 ;  /* 0x0000000505058220 */ /* 0x001fc80000400000 */
[----:B------:R-:W-:Y:S01]  /*19d0*/  @P2 FMUL R11, R10, R5 ;  /* 0x000000050a0b2220 */ /* 0x000fe20000400000 */
[----:B------:R-:W-:-:S04]  /*19e0*/  IMAD.WIDE.U32 R4, R15, 0x4, R2 ;  /* 0x000000040f047825 */ /* 0x000fc800078e0002 */
[----:B------:R0:W-:Y:S04]  /*19f0*/  @P2 STG.E desc[UR6][R12.64], R11 ;  /* 0x0000000b0c002986 */ /* 0x0001e8000c101906 */
[----:B------:R-:W2:Y:S01]  /*1a00*/  @!P1 LDG.E R14, desc[UR6][R4.64] ;  /* 0x00000006040e9981 */ /* 0x000ea2000c1e1900 */
[----:B------:R-:W-:Y:S01]  /*1a10*/  PLOP3.LUT P0, PT, PT, PT, PT, 0x80, 0x8 ;  /* 0x000000000008781c */ /* 0x000fe20003f0f070 */
[----:B------:R-:W-:-:S04]  /*1a20*/  IMAD.IADD R15, R15, 0x1, R0 ;  /* 0x000000010f0f7824 */ /* 0x000fc800078e0200 */
[----:B0-----:R-:W-:-:S04]  /*1a30*/  IMAD.WIDE.U32 R12, R15, 0x4, R2 ;  /* 0x000000040f0c7825 */ /* 0x001fc800078e0002 */
[----:B--2---:R-:W-:-:S04]  /*1a40*/  @!P1 FADD R14, -R9, R14 ;  /* 0x0000000e090e9221 */ /* 0x004fc80000000100 */
[----:B------:R-:W-:-:S05]  /*1a50*/  @!P1 FMUL R14, R14, 1.4426950216293334961 ;  /* 0x3fb8aa3b0e0e9820 */ /* 0x000fca0000400000 */
[----:B------:R-:W-:-:S04]  /*1a60*/  @!P1 FSETP.GEU.AND P2, PT, R14, -126, PT ;  /* 0xc2fc00000e00980b */ /* 0x000fc80003f4e000 */
[----:B------:R-:W-:Y:S02]  /*1a70*/  @!P1 PLOP3.LUT P0, PT, P2, PT, PT, 0x80, 0x8 ;  /* 0x000000000008981c */ /* 0x000fe4000170f070 */
[----:B------:R-:W-:-:S04]  /*1a80*/  ISETP.GE.AND P2, PT, R15, R8, PT ;  /* 0x000000080f00720c */ /* 0x000fc80003f46270 */
[----:B------:R-:W-:-:S07]  /*1a90*/  ISETP.LT.OR P2, PT, R15, R6, P2 ;  /* 0x000000060f00720c */ /* 0x000fce0001741670 */
[----:B------:R-:W-:-:S04]  /*1aa0*/  @!P0 FMUL R14, R14, 0.5 ;  /* 0x3f0000000e0e8820 */ /* 0x000fc80000400000 */
[----:B------:R-:W0:Y:S02]  /*1ab0*/  @!P1 MUFU.EX2 R7, R14 ;  /* 0x0000000e00079308 */ /* 0x000e240000000800 */
[----:B0-----:R-:W-:-:S04]  /*1ac0*/  @!P0 FMUL R7, R7, R7 ;  /* 0x0000000707078220 */ /* 0x001fc80000400000 */
[----:B------:R-:W-:-:S05]  /*1ad0*/  @!P1 FMUL R7, R10, R7 ;  /* 0x000000070a079220 */ /* 0x000fca0000400000 */
[----:B------:R-:W-:Y:S04]  /*1ae0*/  @!P1 STG.E desc[UR6][R4.64], R7 ;  /* 0x0000000704009986 */ /* 0x000fe8000c101906 */
[----:B------:R0:W-:Y:S04]  /*1af0*/  @P1 STG.E desc[UR6][R4.64], RZ ;  /* 0x000000ff04001986 */ /* 0x0001e8000c101906 */
        /* <DEDUP_REMOVED lines=14> */
[----:B------:R0:W-:Y:S04]  /*1be0*/  @!P2 STG.E desc[UR6][R12.64], R11 ;  /* 0x0000000b0c00a986 */ /* 0x0001e8000c101906 */
[----:B------:R1:W-:Y:S04]  /*1bf0*/  @P2 STG.E desc[UR6][R12.64], RZ ;  /* 0x000000ff0c002986 */ /* 0x0003e8000c101906 */
[----:B------:R-:W2:Y:S01]  /*1c00*/  @!P1 LDG.E R14, desc[UR6][R4.64] ;  /* 0x00000006040e9981 */ /* 0x000ea2000c1e1900 */
[----:B------:R-:W-:Y:S02]  /*1c10*/  PLOP3.LUT P0, PT, PT, PT, PT, 0x80, 0x8 ;  /* 0x000000000008781c */ /* 0x000fe40003f0f070 */
[----:B0-----:R-:W-:Y:S01]  /*1c20*/  IADD3 R11, PT, PT, R15, R0, RZ ;  /* 0x000000000f0b7210 */ /* 0x001fe20007ffe0ff */
[----:B--2---:R-:W-:-:S04]  /*1c30*/  @!P1 FADD R14, -R9, R14 ;  /* 0x0000000e090e9221 */ /* 0x004fc80000000100 */
[----:B------:R-:W-:-:S05]  /*1c40*/  @!P1 FMUL R14, R14, 1.4426950216293334961 ;  /* 0x3fb8aa3b0e0e9820 */ /* 0x000fca0000400000 */
[----:B------:R-:W-:-:S04]  /*1c50*/  @!P1 FSETP.GEU.AND P2, PT, R14, -126, PT ;  /* 0xc2fc00000e00980b */ /* 0x000fc80003f4e000 */
[----:B------:R-:W-:-:S13]  /*1c60*/  @!P1 PLOP3.LUT P0, PT, P2, PT, PT, 0x80, 0x8 ;  /* 0x000000000008981c */ /* 0x000fda000170f070 */
[----:B------:R-:W-:-:S04]  /*1c70*/  @!P0 FMUL R14, R14, 0.5 ;  /* 0x3f0000000e0e8820 */ /* 0x000fc80000400000 */
[----:B------:R-:W0:Y:S02]  /*1c80*/  @!P1 MUFU.EX2 R7, R14 ;  /* 0x0000000e00079308 */ /* 0x000e240000000800 */
[----:B0-----:R-:W-:Y:S01]  /*1c90*/  @!P0 FMUL R7, R7, R7 ;  /* 0x0000000707078220 */ /* 0x001fe20000400000 */
[----:B------:R-:W-:-:S03]  /*1ca0*/  ISETP.GE.AND P0, PT, R11, UR8, PT ;  /* 0x000000080b007c0c */ /* 0x000fc6000bf06270 */
[----:B------:R-:W-:-:S05]  /*1cb0*/  @!P1 FMUL R7, R10, R7 ;  /* 0x000000070a079220 */ /* 0x000fca0000400000 */
[----:B------:R1:W-:Y:S04]  /*1cc0*/  @!P1 STG.E desc[UR6][R4.64], R7 ;  /* 0x0000000704009986 */ /* 0x0003e8000c101906 */
[----:B------:R1:W-:Y:S01]  /*1cd0*/  @P1 STG.E desc[UR6][R4.64], RZ ;  /* 0x000000ff04001986 */ /* 0x0003e2000c101906 */
[----:B------:R-:W-:Y:S05]  /*1ce0*/  @!P0 BRA `(.L_x_21) ;  /* 0xfffffff800f88947 */ /* 0x000fea000383ffff */
[----:B------:R-:W-:Y:S05]  /*1cf0*/  EXIT ;  /* 0x000000000000794d */ /* 0x000fea0003800000 */
.L_x_7:
[----:B-1----:R-:W-:Y:S01]  /*1d00*/  IMAD.MOV.U32 R22, RZ, RZ, R9 ;  /* 0x000000ffff167224 */ /* 0x002fe200078e0009 */
[----:B------:R-:W-:Y:S01]  /*1d10*/  MOV R17, 0xffffffff ;  /* 0xffffffff00117802 */ /* 0x000fe20000000f00 */
[----:B------:R-:W-:Y:S02]  /*1d20*/  IMAD.MOV.U32 R19, RZ, RZ, 0x10 ;  /* 0x00000010ff137424 */ /* 0x000fe400078e00ff */
[----:B------:R-:W-:-:S07]  /*1d30*/  IMAD.MOV.U32 R24, RZ, RZ, 0x1f ;  /* 0x0000001fff187424 */ /* 0x000fce00078e00ff */
[----:B0-----:R-:W-:Y:S05]  /*1d40*/  WARPSYNC.COLLECTIVE R17, `(.L_x_22) ;  /* 0x0000000011087348 */ /* 0x001fea0003c00000 */
[----:B------:R1:W2:Y:S02]  /*1d50*/  SHFL.DOWN P0, R20, R22, R19, R24 ;  /* 0x0800001316147389 */ /* 0x0002a40000000018 */
[----:B012---:R-:W-:Y:S05]  /*1d60*/  ENDCOLLECTIVE ;  /* 0x000000000000791b */ /* 0x007fea0003800000 */
.L_x_22:
[----:B------:R-:W-:Y:S02]  /*1d70*/  IMAD.MOV.U32 R19, RZ, RZ, 0x8 ;  /* 0x00000008ff137424 */ /* 0x000fe400078e00ff */
[----:B------:R-:W-:-:S05]  /*1d80*/  IMAD.MOV.U32 R16, RZ, RZ, R20 ;  /* 0x000000ffff107224 */ /* 0x000fca00078e0014 */
[----:B------:R-:W-:-:S04]  /*1d90*/  FSETP.GEU.AND P0, PT, R9, R16, PT ;  /* 0x000000100900720b */ /* 0x000fc80003f0e000 */
[----:B------:R-:W-:-:S05]  /*1da0*/  FSEL R16, R16, R9, !P0 ;  /* 0x0000000910107208 */ /* 0x000fca0004000000 */
[----:B------:R-:W-:-:S07]  /*1db0*/  IMAD.MOV.U32 R22, RZ, RZ, R16 ;  /* 0x000000ffff167224 */ /* 0x000fce00078e0010 */
[----:B------:R-:W-:Y:S05]  /*1dc0*/  WARPSYNC.COLLECTIVE R17, `(.L_x_23) ;  /* 0x0000000011087348 */ /* 0x000fea0003c00000 */
[----:B------:R0:W1:Y:S02]  /*1dd0*/  SHFL.DOWN P0, R20, R22, R19, R24 ;  /* 0x0800001316147389 */ /* 0x0000640000000018 */
[----:B01----:R-:W-:Y:S05]  /*1de0*/  ENDCOLLECTIVE ;  /* 0x000000000000791b */ /* 0x003fea0003800000 */
.L_x_23:
[----:B------:R-:W-:Y:S01]  /*1df0*/  IMAD.MOV.U32 R19, RZ, RZ, 0x4 ;  /* 0x00000004ff137424 */ /* 0x000fe200078e00ff */
[----:B------:R-:W-:-:S04]  /*1e00*/  MOV R13, R20 ;  /* 0x00000014000d7202 */ /* 0x000fc80000000f00 */
[----:B------:R-:W-:-:S04]  /*1e10*/  FSETP.GEU.AND P0, PT, R16, R13, PT ;  /* 0x0000000d1000720b */ /* 0x000fc80003f0e000 */
[----:B------:R-:W-:-:S05]  /*1e20*/  FSEL R13, R13, R16, !P0 ;  /* 0x000000100d0d7208 */ /* 0x000fca0004000000 */
[----:B------:R-:W-:-:S07]  /*1e30*/  IMAD.MOV.U32 R22, RZ, RZ, R13 ;  /* 0x000000ffff167224 */ /* 0x000fce00078e000d */
[----:B------:R-:W-:Y:S05]  /*1e40*/  WARPSYNC.COLLECTIVE R17, `(.L_x_24) ;  /* 0x0000000011087348 */ /* 0x000fea0003c00000 */
[----:B------:R0:W1:Y:S02]  /*1e50*/  SHFL.DOWN P0, R20, R22, R19, R24 ;  /* 0x0800001316147389 */ /* 0x0000640000000018 */
[----:B01----:R-:W-:Y:S05]  /*1e60*/  ENDCOLLECTIVE ;  /* 0x000000000000791b */ /* 0x003fea0003800000 */
.L_x_24:
[----:B------:R-:W-:Y:S02]  /*1e70*/  IMAD.MOV.U32 R19, RZ, RZ, 0x2 ;  /* 0x00000002ff137424 */ /* 0x000fe400078e00ff */
[----:B------:R-:W-:-:S05]  /*1e80*/  IMAD.MOV.U32 R18, RZ, RZ, R20 ;  /* 0x000000ffff127224 */ /* 0x000fca00078e0014 */
[----:B------:R-:W-:-:S04]  /*1e90*/  FSETP.GEU.AND P0, PT, R13, R18, PT ;  /* 0x000000120d00720b */ /* 0x000fc80003f0e000 */
[----:B------:R-:W-:-:S04]  /*1ea0*/  FSEL R18, R18, R13, !P0 ;  /* 0x0000000d12127208 */ /* 0x000fc80004000000 */
[----:B------:R-:W-:-:S07]  /*1eb0*/  MOV R22, R18 ;  /* 0x0000001200167202 */ /* 0x000fce0000000f00 */
[----:B------:R-:W-:Y:S05]  /*1ec0*/  WARPSYNC.COLLECTIVE R17, `(.L_x_25) ;  /* 0x0000000011087348 */ /* 0x000fea0003c00000 */
[----:B------:R0:W1:Y:S02]  /*1ed0*/  SHFL.DOWN P0, R20, R22, R19, R24 ;  /* 0x0800001316147389 */ /* 0x0000640000000018 */
[----:B01----:R-:W-:Y:S05]  /*1ee0*/  ENDCOLLECTIVE ;  /* 0x000000000000791b */ /* 0x003fea0003800000 */
.L_x_25:
[----:B------:R-:W-:Y:S02]  /*1ef0*/  HFMA2 R19, -RZ, RZ, 0, 5.9604644775390625e-08 ;  /* 0x00000001ff137431 */ /* 0x000fe400000001ff */
[----:B------:R-:W-:-:S05]  /*1f00*/  IMAD.MOV.U32 R15, RZ, RZ, R20 ;  /* 0x000000ffff0f7224 */ /* 0x000fca00078e0014 */
[----:B------:R-:W-:-:S04]  /*1f10*/  FSETP.GEU.AND P0, PT, R18, R15, PT ;  /* 0x0000000f1200720b */ /* 0x000fc80003f0e000 */
[----:B------:R-:W-:-:S05]  /*1f20*/  FSEL R15, R15, R18, !P0 ;  /* 0x000000120f0f7208 */ /* 0x000fca0004000000 */
[----:B------:R-:W-:-:S07]  /*1f30*/  IMAD.MOV.U32 R22, RZ, RZ, R15 ;  /* 0x000000ffff167224 */ /* 0x000fce00078e000f */
[----:B------:R-:W-:Y:S05]  /*1f40*/  WARPSYNC.COLLECTIVE R17, `(.L_x_26) ;  /* 0x0000000011087348 */ /* 0x000fea0003c00000 */
[----:B------:R0:W1:Y:S02]  /*1f50*/  SHFL.DOWN P0, R20, R22, R19, R24 ;  /* 0x0800001316147389 */ /* 0x0000640000000018 */
[----:B01----:R-:W-:Y:S05]  /*1f60*/  ENDCOLLECTIVE ;  /* 0x000000000000791b */ /* 0x003fea0003800000 */
.L_x_26:
[----:B------:R-:W-:Y:S05]  /*1f70*/  BRA `(.L_x_27) ;  /* 0xffffffe800a87947 */ /* 0x000fea000383ffff */
.L_x_15:
[----:B---3--:R-:W-:Y:S01]  /*1f80*/  IMAD.MOV.U32 R22, RZ, RZ, R0 ;  /* 0x000000ffff167224 */ /* 0x008fe200078e0000 */
[----:B------:R-:W-:Y:S01]  /*1f90*/  MOV R17, 0xffffffff ;  /* 0xffffffff00117802 */ /* 0x000fe20000000f00 */
[----:B------:R-:W-:Y:S02]  /*1fa0*/  IMAD.MOV.U32 R19, RZ, RZ, 0x10 ;  /* 0x00000010ff137424 */ /* 0x000fe400078e00ff */
[----:B------:R-:W-:-:S07]  /*1fb0*/  IMAD.MOV.U32 R24, RZ, RZ, 0x1f ;  /* 0x0000001fff187424 */ /* 0x000fce00078e00ff */
[----:B012---:R-:W-:Y:S05]  /*1fc0*/  WARPSYNC.COLLECTIVE R17, `(.L_x_28) ;  /* 0x0000000011087348 */ /* 0x007fea0003c00000 */
[----:B------:R3:W4:Y:S02]  /*1fd0*/  SHFL.DOWN P0, R20, R22, R19, R24 ;  /* 0x0800001316147389 */ /* 0x0007240000000018 */
[----:B01234-:R-:W-:Y:S05]  /*1fe0*/  ENDCOLLECTIVE ;  /* 0x000000000000791b */ /* 0x01ffea0003800000 */
.L_x_28:
[----:B------:R-:W-:Y:S02]  /*1ff0*/  IMAD.MOV.U32 R19, RZ, RZ, 0x8 ;  /* 0x00000008ff137424 */ /* 0x000fe400078e00ff */
[----:B------:R-:W-:-:S04]  /*2000*/  IMAD.MOV.U32 R11, RZ, RZ, R20 ;  /* 0x000000ffff0b7224 */ /* 0x000fc800078e0014 */
[----:B------:R-:W-:-:S04]  /*2010*/  FADD R11, R11, R0 ;  /* 0x000000000b0b7221 */ /* 0x000fc80000000000 */
[----:B------:R-:W-:-:S07]  /*2020*/  IMAD.MOV.U32 R22, RZ, RZ, R11 ;  /* 0x000000ffff167224 */ /* 0x000fce00078e000b */
[----:B------:R-:W-:Y:S05]  /*2030*/  WARPSYNC.COLLECTIVE R17, `(.L_x_29) ;  /* 0x0000000011087348 */ /* 0x000fea0003c00000 */
[----:B------:R0:W1:Y:S02]  /*2040*/  SHFL.DOWN P0, R20, R22, R19, R24 ;  /* 0x0800001316147389 */ /* 0x0000640000000018 */
[----:B01----:R-:W-:Y:S05]  /*2050*/  ENDCOLLECTIVE ;  /* 0x000000000000791b */ /* 0x003fea0003800000 */
.L_x_29:
[----:B------:R-:W-:Y:S01]  /*2060*/  IMAD.MOV.U32 R19, RZ, RZ, 0x4 ;  /* 0x00000004ff137424 */ /* 0x000fe200078e00ff */
[----:B------:R-:W-:-:S05]  /*2070*/  MOV R10, R20 ;  /* 0x00000014000a7202 */ /* 0x000fca0000000f00 */
[----:B------:R-:W-:-:S04]  /*2080*/  FADD R10, R11, R10 ;  /* 0x0000000a0b0a7221 */ /* 0x000fc80000000000 */
[----:B------:R-:W-:-:S07]  /*2090*/  IMAD.MOV.U32 R22, RZ, RZ, R10 ;  /* 0x000000ffff167224 */ /* 0x000fce00078e000a */
[----:B------:R-:W-:Y:S05]  /*20a0*/  WARPSYNC.COLLECTIVE R17, `(.L_x_30) ;  /* 0x0000000011087348 */ /* 0x000fea0003c00000 */
[----:B------:R0:W1:Y:S02]  /*20b0*/  SHFL.DOWN P0, R20, R22, R19, R24 ;  /* 0x0800001316147389 */ /* 0x0000640000000018 */
[----:B01----:R-:W-:Y:S05]  /*20c0*/  ENDCOLLECTIVE ;  /* 0x000000000000791b */ /* 0x003fea0003800000 */
.L_x_30:
[----:B------:R-:W-:Y:S02]  /*20d0*/  IMAD.MOV.U32 R19, RZ, RZ, 0x2 ;  /* 0x00000002ff137424 */ /* 0x000fe400078e00ff */
[----:B------:R-:W-:-:S04]  /*20e0*/  IMAD.MOV.U32 R13, RZ, RZ, R20 ;  /* 0x000000ffff0d7224 */ /* 0x000fc800078e0014 */
[----:B------:R-:W-:-:S05]  /*20f0*/  FADD R13, R10, R13 ;  /* 0x0000000d0a0d7221 */ /* 0x000fca0000000000 */
[----:B------:R-:W-:-:S07]  /*2100*/  MOV R22, R13 ;  /* 0x0000000d00167202 */ /* 0x000fce0000000f00 */
[----:B------:R-:W-:Y:S05]  /*2110*/  WARPSYNC.COLLECTIVE R17, `(.L_x_31) ;  /* 0x0000000011087348 */ /* 0x000fea0003c00000 */
[----:B------:R0:W1:Y:S02]  /*2120*/  SHFL.DOWN P0, R20, R22, R19, R24 ;  /* 0x0800001316147389 */ /* 0x0000640000000018 */
[----:B01----:R-:W-:Y:S05]  /*2130*/  ENDCOLLECTIVE ;  /* 0x000000000000791b */ /* 0x003fea0003800000 */
.L_x_31:
[----:B------:R-:W-:Y:S02]  /*2140*/  HFMA2 R19, -RZ, RZ, 0, 5.9604644775390625e-08 ;  /* 0x00000001ff137431 */ /* 0x000fe400000001ff */
[----:B------:R-:W-:-:S04]  /*2150*/  IMAD.MOV.U32 R12, RZ, RZ, R20 ;  /* 0x000000ffff0c7224 */ /* 0x000fc800078e0014 */
[----:B------:R-:W-:-:S04]  /*2160*/  FADD R12, R13, R12 ;  /* 0x0000000c0d0c7221 */ /* 0x000fc80000000000 */
[----:B------:R-:W-:-:S07]  /*2170*/  IMAD.MOV.U32 R22, RZ, RZ, R12 ;  /* 0x000000ffff167224 */ /* 0x000fce00078e000c */
[----:B------:R-:W-:Y:S05]  /*2180*/  WARPSYNC.COLLECTIVE R17, `(.L_x_32) ;  /* 0x0000000011087348 */ /* 0x000fea0003c00000 */
[----:B------:R0:W1:Y:S02]  /*2190*/  SHFL.DOWN P0, R20, R22, R19, R24 ;  /* 0x0800001316147389 */ /* 0x0000640000000018 */
[----:B01----:R-:W-:Y:S05]  /*21a0*/  ENDCOLLECTIVE ;  /* 0x000000000000791b */ /* 0x003fea0003800000 */
.L_x_32:
[----:B------:R-:W-:Y:S01]  /*21b0*/  IMAD.MOV.U32 R15, RZ, RZ, R20 ;  /* 0x000000ffff0f7224 */ /* 0x000fe200078e0014 */
[----:B------:R-:W-:Y:S06]  /*21c0*/  BRA `(.L_x_33) ;  /* 0xfffffff000587947 */ /* 0x000fec000383ffff */
        .weak           $__internal_0_$__cuda_sm20_rcp_rn_f32_slowpath
        .type           $__internal_0_$__cuda_sm20_rcp_rn_f32_slowpath,@function
        .size           $__internal_0_$__cuda_sm20_rcp_rn_f32_slowpath,(.L_x_480 - $__internal_0_$__cuda_sm20_rcp_rn_f32_slowpath)
$__internal_0_$__cuda_sm20_rcp_rn_f32_slowpath:
[----:B------:R-:W-:-:S05]  /*21d0*/  IMAD.SHL.U32 R11, R0, 0x2, RZ ;  /* 0x00000002000b7824 */ /* 0x000fca00078e00ff */
[----:B------:R-:W-:-:S04]  /*21e0*/  SHF.R.U32.HI R11, RZ, 0x18, R11 ;  /* 0x00000018ff0b7819 */ /* 0x000fc8000001160b */
[----:B------:R-:W-:-:S13]  /*21f0*/  ISETP.NE.U32.AND P0, PT, R11, RZ, PT ;  /* 0x000000ff0b00720c */ /* 0x000fda0003f05070 */
[----:B------:R-:W-:Y:S05]  /*2200*/  @P0 BRA `(.L_x_34) ;  /* 0x00000000002c0947 */ /* 0x000fea0003800000 */
[----:B------:R-:W-:-:S05]  /*2210*/  IMAD.SHL.U32 R11, R0, 0x2, RZ ;  /* 0x00000002000b7824 */ /* 0x000fca00078e00ff */
[----:B------:R-:W-:-:S13]  /*2220*/  ISETP.NE.AND P0, PT, R11, RZ, PT ;  /* 0x000000ff0b00720c */ /* 0x000fda0003f05270 */
[----:B------:R2:W3:Y:S01]  /*2230*/  @!P0 MUFU.RCP R11, R0 ;  /* 0x00000000000b8308 */ /* 0x0004e20000001000 */
[----:B------:R-:W-:Y:S05]  /*2240*/  @!P0 BRA `(.L_x_35) ;  /* 0x0000000000a48947 */ /* 0x000fea0003800000 */
[----:B------:R-:W-:-:S04]  /*2250*/  FFMA R12, R0, 1.84467440737095516160e+19, RZ ;  /* 0x5f800000000c7823 */ /* 0x000fc800000000ff */
[----:B---3--:R-:W2:Y:S02]  /*2260*/  MUFU.RCP R11, R12 ;  /* 0x0000000c000b7308 */ /* 0x008ea40000001000 */
[----:B--2---:R-:W-:-:S04]  /*2270*/  FFMA R0, R12, R11, -1 ;  /* 0xbf8000000c007423 */ /* 0x004fc8000000000b */
[----:B------:R-:W-:-:S04]  /*2280*/  FADD.FTZ R0, -R0, -RZ ;  /* 0x800000ff00007221 */ /* 0x000fc80000010100 */
[----:B------:R-:W-:-:S04]  /*2290*/  FFMA R0, R11, R0, R11 ;  /* 0x000000000b007223 */ /* 0x000fc8000000000b */
[----:B------:R-:W-:Y:S01]  /*22a0*/  FFMA R11, R0, 1.84467440737095516160e+19, RZ ;  /* 0x5f800000000b7823 */ /* 0x000fe200000000ff */
[----:B------:R-:W-:Y:S06]  /*22b0*/  BRA `(.L_x_35) ;  /* 0x0000000000887947 */ /* 0x000fec0003800000 */
.L_x_34:
[----:B------:R-:W-:-:S04]  /*22c0*/  IADD3 R12, PT, PT, R11, -0xfd, RZ ;  /* 0xffffff030b0c7810 */ /* 0x000fc80007ffe0ff */
[----:B------:R-:W-:-:S13]  /*22d0*/  ISETP.GT.U32.AND P0, PT, R12, 0x1, PT ;  /* 0x000000010c00780c */ /* 0x000fda0003f04070 */
[----:B------:R-:W-:Y:S05]  /*22e0*/  @P0 BRA `(.L_x_36) ;  /* 0x0000000000780947 */ /* 0x000fea0003800000 */
[----:B------:R-:W-:Y:S01]  /*22f0*/  LOP3.LUT R13, R0, 0x7fffff, RZ, 0xc0, !PT ;  /* 0x007fffff000d7812 */ /* 0x000fe200078ec0ff */
[----:B------:R-:W-:-:S03]  /*2300*/  IMAD.MOV.U32 R17, RZ, RZ, 0x3 ;  /* 0x00000003ff117424 */ /* 0x000fc600078e00ff */
[----:B------:R-:W-:Y:S02]  /*2310*/  LOP3.LUT R13, R13, 0x3f800000, RZ, 0xfc, !PT ;  /* 0x3f8000000d0d7812 */ /* 0x000fe400078efcff */
[----:B------:R-:W-:Y:S02]  /*2320*/  SHF.L.U32 R18, R17, R12, RZ ;  /* 0x0000000c11127219 */ /* 0x000fe400000006ff */
[----:B------:R-:W0:Y:S02]  /*2330*/  MUFU.RCP R14, R13 ;  /* 0x0000000d000e7308 */ /* 0x000e240000001000 */
[----:B0-----:R-:W-:-:S04]  /*2340*/  FFMA R15, R13, R14, -1 ;  /* 0xbf8000000d0f7423 */ /* 0x001fc8000000000e */
[----:B------:R-:W-:-:S04]  /*2350*/  FADD.FTZ R15, -R15, -RZ ;  /* 0x800000ff0f0f7221 */ /* 0x000fc80000010100 */
[CCC-:B------:R-:W-:Y:S01]  /*2360*/  FFMA.RM R16, R14.reuse, R15.reuse, R14.reuse ;  /* 0x0000000f0e107223 */ /* 0x1c0fe2000000400e */
[----:B------:R-:W-:-:S04]  /*2370*/  FFMA.RP R15, R14, R15, R14 ;  /* 0x0000000f0e0f7223 */ /* 0x000fc8000000800e */
[C---:B------:R-:W-:Y:S02]  /*2380*/  LOP3.LUT R14, R16.reuse, 0x7fffff, RZ, 0xc0, !PT ;  /* 0x007fffff100e7812 */ /* 0x040fe400078ec0ff */
[----:B------:R-:W-:Y:S02]  /*2390*/  FSETP.NEU.FTZ.AND P0, PT, R16, R15, PT ;  /* 0x0000000f1000720b */ /* 0x000fe40003f1d000 */
[----:B------:R-:W-:Y:S02]  /*23a0*/  LOP3.LUT R15, R14, 0x800000, RZ, 0xfc, !PT ;  /* 0x008000000e0f7812 */ /* 0x000fe400078efcff */
[----:B------:R-:W-:Y:S02]  /*23b0*/  SEL R14, RZ, 0xffffffff, !P0 ;  /* 0xffffffffff0e7807 */ /* 0x000fe40004000000 */
[----:B------:R-:W-:-:S03]  /*23c0*/  LOP3.LUT R13, R18, R15, RZ, 0xc0, !PT ;  /* 0x0000000f120d7212 */ /* 0x000fc600078ec0ff */
[----:B------:R-:W-:Y:S01]  /*23d0*/  IMAD.MOV R14, RZ, RZ, -R14 ;  /* 0x000000ffff0e7224 */ /* 0x000fe200078e0a0e */
[----:B------:R-:W-:-:S04]  /*23e0*/  SHF.R.U32.HI R13, RZ, R12, R13 ;  /* 0x0000000cff0d7219 */ /* 0x000fc8000001160d */
[----:B------:R-:W-:Y:S02]  /*23f0*/  LOP3.LUT P1, RZ, R14, R12, R15, 0xf8, !PT ;  /* 0x0000000c0eff7212 */ /* 0x000fe4000782f80f */
[C---:B------:R-:W-:Y:S02]  /*2400*/  LOP3.LUT P0, RZ, R13.reuse, 0x1, RZ, 0xc0, !PT ;  /* 0x000000010dff7812 */ /* 0x040fe4000780c0ff */
[----:B------:R-:W-:-:S04]  /*2410*/  LOP3.LUT P2, RZ, R13, 0x2, RZ, 0xc0, !PT ;  /* 0x000000020dff7812 */ /* 0x000fc8000784c0ff */
[----:B------:R-:W-:Y:S02]  /*2420*/  PLOP3.LUT P0, PT, P0, P1, P2, 0xe0, 0x0 ;  /* 0x000000000000781c */ /* 0x000fe40000703c20 */
[----:B------:R-:W-:Y:S02]  /*2430*/  LOP3.LUT P1, RZ, R0, 0x7fffff, RZ, 0xc0, !PT ;  /* 0x007fffff00ff7812 */ /* 0x000fe4000782c0ff */
[----:B------:R-:W-:-:S05]  /*2440*/  SEL R12, RZ, 0x1, !P0 ;  /* 0x00000001ff0c7807 */ /* 0x000fca0004000000 */
[----:B------:R-:W-:-:S05]  /*2450*/  IMAD.MOV R12, RZ, RZ, -R12 ;  /* 0x000000ffff0c7224 */ /* 0x000fca00078e0a0c */
[----:B------:R-:W-:Y:S02]  /*2460*/  ISETP.GE.AND P0, PT, R12, RZ, PT ;  /* 0x000000ff0c00720c */ /* 0x000fe40003f06270 */
[----:B------:R-:W-:-:S04]  /*2470*/  IADD3 R12, PT, PT, R11, -0xfc, RZ ;  /* 0xffffff040b0c7810 */ /* 0x000fc80007ffe0ff */
[----:B------:R-:W-:-:S07]  /*2480*/  SHF.R.U32.HI R11, RZ, R12, R15 ;  /* 0x0000000cff0b7219 */ /* 0x000fce000001160f */
[----:B------:R-:W-:-:S04]  /*2490*/  @!P0 VIADD R11, R11, 0x1 ;  /* 0x000000010b0b8836 */ /* 0x000fc80000000000 */
[----:B------:R-:W-:-:S05]  /*24a0*/  @!P1 IMAD.SHL.U32 R11, R11, 0x2, RZ ;  /* 0x000000020b0b9824 */ /* 0x000fca00078e00ff */
[----:B------:R-:W-:Y:S01]  /*24b0*/  LOP3.LUT R11, R11, 0x80000000, R0, 0xf8, !PT ;  /* 0x800000000b0b7812 */ /* 0x000fe200078ef800 */
[----:B------:R-:W-:Y:S06]  /*24c0*/  BRA `(.L_x_35) ;  /* 0x0000000000047947 */ /* 0x000fec0003800000 */
.L_x_36:
[----:B------:R0:W1:Y:S02]  /*24d0*/  MUFU.RCP R11, R0 ;  /* 0x00000000000b7308 */ /* 0x0000640000001000 */
.L_x_35:
[----:B-1-3--:R-:W-:Y:S01]  /*24e0*/  MOV R12, R11 ;  /* 0x0000000b000c7202 */ /* 0x00afe20000000f00 */
[----:B------:R-:W-:-:S04]  /*24f0*/  IMAD.MOV.U32 R11, RZ, RZ, 0x0 ;  /* 0x00000000ff0b7424 */ /* 0x000fc800078e00ff */
[----:B0-2---:R-:W-:Y:S05]  /*2500*/  RET.REL.NODEC R10 `(vox_masked_softmax_causal_inplace_f32) ;  /* 0xffffffd80abc7950 */ /* 0x005fea0003c3ffff */
.L_x_37:
[----:B------:R-:W-:-:S00]  /*2510*/  BRA `(.L_x_37) ;  /* 0xfffffffc00fc7947 */ /* 0x000fc0000383ffff */
[----:B------:R-:W-:-:S00]  /*2520*/  NOP ;  /* 0x0000000000007918 */ /* 0x000fc00000000000 */
        /* <DEDUP_REMOVED lines=13> */
.L_x_480:


//--------------------- .text.vox_logits_best_unpack_u64 --------------------------
	.section	.text.vox_logits_best_unpack_u64,"ax",@progbits
	.align	128
        .global         vox_logits_best_unpack_u64
        .type           vox_logits_best_unpack_u64,@function
        .size           vox_logits_best_unpack_u64,(.L_x_497 - vox_logits_best_unpack_u64)
        .other          vox_logits_best_unpack_u64,@"STO_CUDA_ENTRY STV_DEFAULT"
vox_logits_best_unpack_u64:
.text.vox_logits_best_unpack_u64:
[----:B------:R-:W-:Y:S01]  /*0000*/  LDC R1, c[0x0][0x37c] ;  /* 0x0000df00ff017b82 */ /* 0x000fe20000000800 */
[----:B------:R-:W0:Y:S07]  /*0010*/  S2R R0, SR_TID.X ;  /* 0x0000000000007919 */ /* 0x000e2e0000002100 */
[----:B------:R-:W0:Y:S02]  /*0020*/  S2UR UR4, SR_CTAID.X ;  /* 0x00000000000479c3 */ /* 0x000e240000002500 */
[----:B0-----:R-:W-:-:S13]  /*0030*/  LOP3.LUT P0, RZ, R0, UR4, RZ, 0xfc, !PT ;  /* 0x0000000400ff7c12 */ /* 0x001fda000f80fcff */
[----:B------:R-:W-:Y:S05]  /*0040*/  @P0 EXIT ;  /* 0x000000000000094d */ /* 0x000fea0003800000 */
[----:B------:R-:W0:Y:S01]  /*0050*/  LDC.64 R2, c[0x0][0x388] ;  /* 0x0000e200ff027b82 */ /* 0x000e220000000a00 */
[----:B------:R-:W0:Y:S02]  /*0060*/  LDCU.64 UR4, c[0x0][0x358] ;  /* 0x00006b00ff0477ac */ /* 0x000e240008000a00 */
[----:B0-----:R-:W2:Y:S05]  /*0070*/  LDG.E R2, desc[UR4][R2.64] ;  /* 0x0000000402027981 */ /* 0x001eaa000c1e1900 */
[----:B------:R-:W0:Y:S01]  /*0080*/  LDC.64 R4, c[0x0][0x380] ;  /* 0x0000e000ff047b82 */ /* 0x000e220000000a00 */
[----:B--2---:R-:W-:-:S05]  /*0090*/  LOP3.LUT R7, RZ, R2, RZ, 0x33, !PT ;  /* 0x00000002ff077212 */ /* 0x004fca00078e33ff */
[----:B0-----:R-:W-:Y:S01]  /*00a0*/  STG.E desc[UR4][R4.64], R7 ;  /* 0x0000000704007986 */ /* 0x001fe2000c101904 */
[----:B------:R-:W-:Y:S05]  /*00b0*/  EXIT ;  /* 0x000000000000794d */ /* 0x000fea0003800000 */
.L_x_38:
        /* <DEDUP_REMOVED lines=12> */
.L_x_497:


//--------------------- .text.vox_logits_best_bf16_top1 --------------------------
	.section	.text.vox_logits_best_bf16_top1,"ax",@progbits
	.align	128
        .global         vox_logits_best_bf16_top1
        .type           vox_logits_best_bf16_top1,@function
        .size           vox_logits_best_bf16_top1,(.L_x_498 - vox_logits_best_bf16_top1)
        .other          vox_logits_best_bf16_top1,@"STO_CUDA_ENTRY STV_DEFAULT"
vox_logits_best_bf16_top1:
.text.vox_logits_best_bf16_top1:
[----:B------:R-:W-:Y:S08]  /*0000*/  LDC R1, c[0x0][0x37c] ;  /* 0x0000df00ff017b82 */ /* 0x000ff00000000800 */
[----:B------:R-:W0:Y:S08]  /*0010*/  S2UR UR4, SR_CTAID.X ;  /* 0x00000000000479c3 */ /* 0x000e300000002500 */
[----:B------:R-:W1:Y:S01]  /*0020*/  LDC R0, c[0x0][0x39c] ;  /* 0x0000e700ff007b82 */ /* 0x000e620000000800 */
[----:B0-----:R-:W-:-:S06]  /*0030*/  USHF.L.U32 UR4, UR4, 0x5, URZ ;  /* 0x0000000504047899 */ /* 0x001fcc00080006ff */
[----:B-1----:R-:W-:-:S13]  /*0040*/  ISETP.LE.AND P0, PT, R0, UR4, PT ;  /* 0x0000000400007c0c */ /* 0x002fda000bf03270 */
[----:B------:R-:W-:Y:S05]  /*0050*/  @P0 EXIT ;  /* 0x000000000000094d */ /* 0x000fea0003800000 */
[----:B------:R-:W0:Y:S01]  /*0060*/  S2R R0, SR_TID.X ;  /* 0x0000000000007919 */ /* 0x000e220000002100 */
[----:B------:R-:W0:Y:S01]  /*0070*/  LDCU UR6, c[0x0][0x398] ;  /* 0x00007300ff0677ac */ /* 0x000e220008000800 */
[----:B------:R-:W-:Y:S01]  /*0080*/  BSSY.RECONVERGENT B0, `(.L_x_39) ;  /* 0x0000052000007945 */ /* 0x000fe20003800200 */
[----:B------:R-:W1:Y:S01]  /*0090*/  LDCU.64 UR8, c[0x0][0x358] ;  /* 0x00006b00ff0877ac */ /* 0x000e620008000a00 */
[C---:B0-----:R-:W-:Y:S02]  /*00a0*/  ISETP.GE.AND P0, PT, R0.reuse, UR6, PT ;  /* 0x0000000600007c0c */ /* 0x041fe4000bf06270 */
[----:B------:R-:W-:-:S11]  /*00b0*/  LOP3.LUT R7, R0, 0x1f, RZ, 0xc0, !PT ;  /* 0x0000001f00077812 */ /* 0x000fd600078ec0ff */
[----:B-1----:R-:W-:Y:S05]  /*00c0*/  @P0 BRA `(.L_x_40) ;  /* 0x0000000400340947 */ /* 0x002fea0003800000 */
[----:B------:R-:W0:Y:S01]  /*00d0*/  LDC R3, c[0x0][0x360] ;  /* 0x0000d800ff037b82 */ /* 0x000e220000000800 */
[----:B------:R-:W-:Y:S01]  /*00e0*/  BSSY.RECONVERGENT B1, `(.L_x_41) ;  /* 0x000002f000017945 */ /* 0x000fe20003800200 */
[----:B0-----:R-:W0:Y:S01]  /*00f0*/  I2F.U32.RP R8, R3 ;  /* 0x0000000300087306 */ /* 0x001e220000209000 */
[----:B------:R-:W-:Y:S01]  /*0100*/  IMAD.IADD R2, R0, 0x1, R3 ;  /* 0x0000000100027824 */ /* 0x000fe200078e0203 */
[----:B------:R-:W-:-:S04]  /*0110*/  ISETP.NE.U32.AND P2, PT, R3, RZ, PT ;  /* 0x000000ff0300720c */ /* 0x000fc80003f45070 */
[C---:B------:R-:W-:Y:S02]  /*0120*/  ISETP.GE.U32.AND P0, PT, R2.reuse, UR6, PT ;  /* 0x0000000602007c0c */ /* 0x040fe4000bf06070 */
[----:B------:R-:W-:Y:S01]  /*0130*/  VIMNMX.U32 R9, PT, PT, R2, UR6, !PT ;  /* 0x0000000602097c48 */ /* 0x000fe2000ffe0000 */
[----:B0-----:R-:W0:Y:S02]  /*0140*/  MUFU.RCP R8, R8 ;  /* 0x0000000800087308 */ /* 0x001e240000001000 */
[----:B0-----:R-:W-:-:S06]  /*0150*/  VIADD R4, R8, 0xffffffe ;  /* 0x0ffffffe08047836 */ /* 0x001fcc0000000000 */
[----:B------:R0:W1:Y:S02]  /*0160*/  F2I.FTZ.U32.TRUNC.NTZ R5, R4 ;  /* 0x0000000400057305 */ /* 0x000064000021f000 */
[----:B0-----:R-:W-:Y:S02]  /*0170*/  IMAD.MOV.U32 R4, RZ, RZ, RZ ;  /* 0x000000ffff047224 */ /* 0x001fe400078e00ff */
[----:B-1----:R-:W-:-:S04]  /*0180*/  IMAD.MOV R6, RZ, RZ, -R5 ;  /* 0x000000ffff067224 */ /* 0x002fc800078e0a05 */
[----:B------:R-:W-:Y:S01]  /*0190*/  IMAD R11, R6, R3, RZ ;  /* 0x00000003060b7224 */ /* 0x000fe200078e02ff */
[----:B------:R-:W-:-:S03]  /*01a0*/  SEL R6, RZ, 0x1, P0 ;  /* 0x00000001ff067807 */ /* 0x000fc60000000000 */
[----:B------:R-:W-:Y:S01]  /*01b0*/  IMAD.HI.U32 R5, R5, R11, R4 ;  /* 0x0000000b05057227 */ /* 0x000fe200078e0004 */
[----:B------:R-:W-:-:S05]  /*01c0*/  IADD3 R2, PT, PT, R9, -R2, -R6 ;  /* 0x8000000209027210 */ /* 0x000fca0007ffe806 */
[----:B------:R-:W-:-:S04]  /*01d0*/  IMAD.HI.U32 R5, R5, R2, RZ ;  /* 0x0000000205057227 */ /* 0x000fc800078e00ff */
[----:B------:R-:W-:-:S04]  /*01e0*/  IMAD.MOV R4, RZ, RZ, -R5 ;  /* 0x000000ffff047224 */ /* 0x000fc800078e0a05 */
        /* <DEDUP_REMOVED lines=10> */
[----:B------:R-:W-:Y:S01]  /*0290*/  ISETP.NE.AND P0, PT, R2, 0x3, PT ;  /* 0x000000030200780c */ /* 0x000fe20003f05270 */
[----:B------:R-:W-:-:S12]  /*02a0*/  IMAD.MOV.U32 R2, RZ, RZ, R0 ;  /* 0x000000ffff027224 */ /* 0x000fd800078e0000 */
[----:B------:R-:W-:Y:S05]  /*02b0*/  @!P0 BRA `(.L_x_42) ;  /* 0x0000000000448947 */ /* 0x000fea0003800000 */
[----:B------:R-:W0:Y:S01]  /*02c0*/  S2R R13, SR_CgaCtaId ;  /* 0x00000000000d7919 */ /* 0x000e220000008800 */
[----:B------:R-:W1:Y:S01]  /*02d0*/  LDC.64 R4, c[0x0][0x388] ;  /* 0x0000e200ff047b82 */ /* 0x000e620000000a00 */
[----:B------:R-:W-:Y:S01]  /*02e0*/  MOV R2, 0x400 ;  /* 0x0000040000027802 */ /* 0x000fe20000000f00 */
[----:B------:R-:W-:Y:S02]  /*02f0*/  VIADD R6, R6, 0x1 ;  /* 0x0000000106067836 */ /* 0x000fe40000000000 */
[----:B------:R-:W-:Y:S02]  /*0300*/  IMAD.MOV.U32 R11, RZ, RZ, RZ ;  /* 0x000000ffff0b7224 */ /* 0x000fe400078e00ff */
[----:B------:R-:W-:Y:S01]  /*0310*/  VIADD R2, R2, 0x40 ;  /* 0x0000004002027836 */ /* 0x000fe20000000000 */
[----:B------:R-:W-:-:S04]  /*0320*/  LOP3.LUT R6, R6, 0x3, RZ, 0xc0, !PT ;  /* 0x0000000306067812 */ /* 0x000fc800078ec0ff */
[----:B0-----:R-:W-:Y:S01]  /*0330*/  LEA R13, R13, R2, 0x18 ;  /* 0x000000020d0d7211 */ /* 0x001fe200078ec0ff */
[----:B------:R-:W-:-:S07]  /*0340*/  IMAD.MOV.U32 R2, RZ, RZ, R0 ;  /* 0x000000ffff027224 */ /* 0x000fce00078e0000 */
.L_x_43:
[----:B01----:R-:W-:-:S06]  /*0350*/  IMAD.WIDE.U32 R8, R2, 0x2, R4 ;  /* 0x0000000202087825 */ /* 0x003fcc00078e0004 */
[----:B------:R-:W2:Y:S01]  /*0360*/  LDG.E.U16 R8, desc[UR8][R8.64] ;  /* 0x0000000808087981 */ /* 0x000ea2000c1e1500 */
[----:B------:R-:W-:Y:S01]  /*0370*/  IMAD R15, R2, 0x2, R13 ;  /* 0x00000002020f7824 */ /* 0x000fe200078e020d */
[----:B------:R-:W-:Y:S01]  /*0380*/  IADD3 R2, PT, PT, R3, R2, RZ ;  /* 0x0000000203027210 */ /* 0x000fe20007ffe0ff */
[----:B------:R-:W-:-:S05]  /*0390*/  VIADD R11, R11, 0x1 ;  /* 0x000000010b0b7836 */ /* 0x000fca0000000000 */
[----:B------:R-:W-:Y:S01]  /*03a0*/  ISETP.NE.AND P0, PT, R11, R6, PT ;  /* 0x000000060b00720c */ /* 0x000fe20003f05270 */
[----:B--2---:R0:W-:-:S12]  /*03b0*/  STS.U16 [R15], R8 ;  /* 0x000000080f007388 */ /* 0x0041d80000000400 */
[----:B------:R-:W-:Y:S05]  /*03c0*/  @P0 BRA `(.L_x_43) ;  /* 0xfffffffc00e00947 */ /* 0x000fea000383ffff */
.L_x_42:
[----:B------:R-:W-:Y:S05]  /*03d0*/  BSYNC.RECONVERGENT B1 ;  /* 0x0000000000017941 */ /* 0x000fea0003800200 */
.L_x_41:
[----:B------:R-:W-:Y:S05]  /*03e0*/  @!P1 BRA `(.L_x_40) ;  /* 0x00000000006c9947 */ /* 0x000fea0003800000 */
[----:B------:R-:W1:Y:S01]  /*03f0*/  S2R R9, SR_CgaCtaId ;  /* 0x0000000000097919 */ /* 0x000e620000008800 */
[----:B------:R-:W2:Y:S01]  /*0400*/  LDC.64 R4, c[0x0][0x388] ;  /* 0x0000e200ff047b82 */ /* 0x000ea20000000a00 */
[----:B------:R-:W-:-:S05]  /*0410*/  MOV R6, 0x400 ;  /* 0x0000040000067802 */ /* 0x000fca0000000f00 */
[----:B------:R-:W-:-:S05]  /*0420*/  VIADD R6, R6, 0x40 ;  /* 0x0000004006067836 */ /* 0x000fca0000000000 */
[----:B-1----:R-:W-:-:S07]  /*0430*/  LEA R21, R9, R6, 0x18 ;  /* 0x0000000609157211 */ /* 0x002fce00078ec0ff */
.L_x_44:
[----:B01----:R-:W-:Y:S02]  /*0440*/  IMAD.IADD R8, R3, 0x1, R2 ;  /* 0x0000000103087824 */ /* 0x003fe400078e0202 */
[----:B--2---:R-:W-:-:S04]  /*0450*/  IMAD.WIDE.U32 R14, R2, 0x2, R4 ;  /* 0x00000002020e7825 */ /* 0x004fc800078e0004 */
[C---:B------:R-:W-:Y:S02]  /*0460*/  IMAD.IADD R10, R8.reuse, 0x1, R3 ;  /* 0x00000001080a7824 */ /* 0x040fe400078e0203 */
[----:B------:R-:W-:Y:S01]  /*0470*/  IMAD.WIDE.U32 R8, R8, 0x2, R4 ;  /* 0x0000000208087825 */ /* 0x000fe200078e0004 */
[----:B------:R-:W2:Y:S03]  /*0480*/  LDG.E.U16 R14, desc[UR8][R14.64] ;  /* 0x000000080e0e7981 */ /* 0x000ea6000c1e1500 */
[C---:B------:R-:W-:Y:S02]  /*0490*/  IMAD.IADD R17, R10.reuse, 0x1, R3 ;  /* 0x000000010a117824 */ /* 0x040fe400078e0203 */
[--C-:B------:R-:W-:Y:S01]  /*04a0*/  IMAD.WIDE.U32 R10, R10, 0x2, R4.reuse ;  /* 0x000000020a0a7825 */ /* 0x100fe200078e0004 */
[----:B------:R-:W3:Y:S03]  /*04b0*/  LDG.E.U16 R8, desc[UR8][R8.64] ;  /* 0x0000000808087981 */ /* 0x000ee6000c1e1500 */
[----:B------:R-:W-:-:S02]  /*04c0*/  IMAD.WIDE.U32 R12, R17, 0x2, R4 ;  /* 0x00000002110c7825 */ /* 0x000fc400078e0004 */
[----:B------:R-:W4:Y:S04]  /*04d0*/  LDG.E.U16 R10, desc[UR8][R10.64] ;  /* 0x000000080a0a7981 */ /* 0x000f28000c1e1500 */
[----:B------:R-:W5:Y:S01]  /*04e0*/  LDG.E.U16 R12, desc[UR8][R12.64] ;  /* 0x000000080c0c7981 */ /* 0x000f62000c1e1500 */
[----:B------:R-:W-:-:S04]  /*04f0*/  IMAD R18, R2, 0x2, R21 ;  /* 0x0000000202127824 */ /* 0x000fc800078e0215 */
[----:B------:R-:W-:-:S04]  /*0500*/  IMAD R6, R3, 0x2, R18 ;  /* 0x0000000203067824 */ /* 0x000fc800078e0212 */
[----:B------:R-:W-:-:S05]  /*0510*/  IMAD R16, R3, 0x2, R6 ;  /* 0x0000000203107824 */ /* 0x000fca00078e0206 */
[----:B------:R-:W-:Y:S01]  /*0520*/  LEA R19, R3, R16, 0x1 ;  /* 0x0000001003137211 */ /* 0x000fe200078e08ff */
[----:B------:R-:W-:-:S05]  /*0530*/  IMAD.IADD R2, R17, 0x1, R3 ;  /* 0x0000000111027824 */ /* 0x000fca00078e0203 */
[----:B------:R-:W-:Y:S01]  /*0540*/  ISETP.GE.AND P0, PT, R2, UR6, PT ;  /* 0x0000000602007c0c */ /* 0x000fe2000bf06270 */
[----:B--2---:R1:W-:Y:S04]  /*0550*/  STS.U16 [R18], R14 ;  /* 0x0000000e12007388 */ /* 0x0043e80000000400 */
[----:B---3--:R1:W-:Y:S04]  /*0560*/  STS.U16 [R6], R8 ;  /* 0x0000000806007388 */ /* 0x0083e80000000400 */
[----:B----4-:R1:W-:Y:S04]  /*0570*/  STS.U16 [R16], R10 ;  /* 0x0000000a10007388 */ /* 0x0103e80000000400 */
[----:B-----5:R1:W-:Y:S01]  /*0580*/  STS.U16 [R19], R12 ;  /* 0x0000000c13007388 */ /* 0x0203e20000000400 */
[----:B------:R-:W-:Y:S05]  /*0590*/  @!P0 BRA `(.L_x_44) ;  /* 0xfffffffc00a88947 */ /* 0x000fea000383ffff */
.L_x_40:
[----:B------:R-:W-:Y:S05]  /*05a0*/  BSYNC.RECONVERGENT B0 ;  /* 0x0000000000007941 */ /* 0x000fea0003800200 */
.L_x_39:
[----:B------:R-:W2:Y:S08]  /*05b0*/  S2UR UR7, SR_CgaCtaId ;  /* 0x00000000000779c3 */ /* 0x000eb00000008800 */
[----:B------:R-:W-:Y:S01]  /*05c0*/  BAR.SYNC.DEFER_BLOCKING 0x0 ;  /* 0x0000000000007b1d */ /* 0x000fe20000010000 */
[----:B-1----:R-:W-:Y:S01]  /*05d0*/  LOP3.LUT R6, RZ, R7, RZ, 0x33, !PT ;  /* 0x00000007ff067212 */ /* 0x002fe200078e33ff */
[----:B------:R-:W-:Y:S01]  /*05e0*/  IMAD.MOV.U32 R9, RZ, RZ, -0xeb60d36 ;  /* 0xf149f2caff097424 */ /* 0x000fe200078e00ff */
[----:B0-----:R-:W-:-:S02]  /*05f0*/  LEA.HI R8, R0, UR4, RZ, 0x1b ;  /* 0x0000000400087c11 */ /* 0x001fc4000f8fd8ff */
[----:B------:R-:W-:Y:S01]  /*0600*/  CS2R R10, SRZ ;  /* 0x00000000000a7805 */ /* 0x000fe2000001ff00 */
[----:B------:R-:W-:Y:S01]  /*0610*/  UMOV UR5, 0x400 ;  /* 0x0000040000057882 */ /* 0x000fe20000000000 */
[----:B------:R-:W-:Y:S01]  /*0620*/  VIADD R6, R6, UR6 ;  /* 0x0000000606067c36 */ /* 0x000fe20008000000 */
[----:B------:R-:W-:Y:S01]  /*0630*/  UIADD3 UR5, UPT, UPT, UR5, 0x40, URZ ;  /* 0x0000004005057890 */ /* 0x000fe2000fffe0ff */
[----:B------:R-:W-:Y:S01]  /*0640*/  BSSY B2, `(.L_x_45) ;  /* 0x00000c0000027945 */ /* 0x000fe20003800000 */
[----:B------:R-:W-:Y:S02]  /*0650*/  USHF.R.S32.HI UR6, URZ, 0x1f, UR6 ;  /* 0x0000001fff067899 */ /* 0x000fe40008011406 */
[----:B------:R-:W-:-:S04]  /*0660*/  LEA.HI R22, R6, 0x1, RZ, 0x1b ;  /* 0x0000000106167811 */ /* 0x000fc800078fd8ff */
[C---:B------:R-:W-:Y:S02]  /*0670*/  LOP3.LUT R13, R22.reuse, 0xffffff8, RZ, 0xc0, !PT ;  /* 0x0ffffff8160d7812 */ /* 0x040fe400078ec0ff */
[----:B------:R-:W-:-:S03]  /*0680*/  LOP3.LUT R23, R22, 0x7, RZ, 0xc0, !PT ;  /* 0x0000000716177812 */ /* 0x000fc600078ec0ff */
[----:B------:R-:W-:Y:S01]  /*0690*/  IMAD.MOV R13, RZ, RZ, -R13 ;  /* 0x000000ffff0d7224 */ /* 0x000fe200078e0a0d */
[----:B--2---:R-:W-:-:S06]  /*06a0*/  ULEA UR5, UR7, UR5, 0x18 ;  /* 0x0000000507057291 */ /* 0x004fcc000f8ec0ff */
[----:B------:R-:W-:-:S05]  /*06b0*/  LEA R12, R7, UR5, 0x1 ;  /* 0x00000005070c7c11 */ /* 0x000fca000f8e08ff */
[----:B------:R-:W-:-:S07]  /*06c0*/  VIADD R12, R12, 0x100 ;  /* 0x000001000c0c7836 */ /* 0x000fce0000000000 */
.L_x_58:
[----:B------:R-:W0:Y:S01]  /*06d0*/  LDCU UR4, c[0x0][0x39c] ;  /* 0x00007380ff0477ac */ /* 0x000e220008000800 */
[C---:B------:R-:W-:Y:S01]  /*06e0*/  IMAD R15, R11.reuse, 0x8, R8 ;  /* 0x000000080b0f7824 */ /* 0x040fe200078e0208 */
[----:B------:R-:W-:Y:S01]  /*06f0*/  BSSY B1, `(.L_x_46) ;  /* 0x00000b3000017945 */ /* 0x000fe20003800000 */
[----:B------:R-:W-:-:S05]  /*0700*/  VIADD R11, R11, 0x1 ;  /* 0x000000010b0b7836 */ /* 0x000fca0000000000 */
[----:B------:R-:W-:Y:S02]  /*0710*/  ISETP.NE.AND P1, PT, R11, 0x4, PT ;  /* 0x000000040b00780c */ /* 0x000fe40003f25270 */
[----:B0-----:R-:W-:-:S13]  /*0720*/  ISETP.GE.AND P0, PT, R15, UR4, PT ;  /* 0x000000040f007c0c */ /* 0x001fda000bf06270 */
[----:B------:R-:W-:Y:S05]  /*0730*/  @P0 BRA `(.L_x_47) ;  /* 0x0000000800b80947 */ /* 0x000fea0003800000 */
[----:B------:R-:W0:Y:S01]  /*0740*/  LDC R2, c[0x0][0x398] ;  /* 0x0000e600ff027b82 */ /* 0x000e220000000800 */
[----:B------:R-:W-:Y:S01]  /*0750*/  BSSY.RECONVERGENT B0, `(.L_x_48) ;  /* 0x0000098000007945 */ /* 0x000fe20003800200 */
[----:B------:R-:W-:Y:S01]  /*0760*/  HFMA2 R14, -RZ, RZ, 0, 0 ;  /* 0x00000000ff0e7431 */ /* 0x000fe200000001ff */
[----:B0-----:R-:W-:-:S13]  /*0770*/  ISETP.GE.AND P0, PT, R7, R2, PT ;  /* 0x000000020700720c */ /* 0x001fda0003f06270 */
[----:B------:R-:W-:Y:S05]  /*0780*/  @P0 BRA `(.L_x_49) ;  /* 0x0000000800500947 */ /* 0x000fea0003800000 */
[----:B------:R-:W-:Y:S01]  /*0790*/  ISETP.GE.U32.AND P2, PT, R6, 0xe0, PT ;  /* 0x000000e00600780c */ /* 0x000fe20003f46070 */
[----:B------:R-:W-:Y:S01]  /*07a0*/  IMAD.WIDE.U32 R2, R15, R2, RZ ;  /* 0x000000020f027225 */ /* 0x000fe200078e00ff */
[----:B------:R-:W-:Y:S01]  /*07b0*/  BSSY.RECONVERGENT B3, `(.L_x_50) ;  /* 0x0000040000037945 */ /* 0x000fe20003800200 */
[----:B------:R-:W-:Y:S02]  /*07c0*/  ISETP.NE.AND P0, PT, R23, RZ, PT ;  /* 0x000000ff1700720c */ /* 0x000fe40003f05270 */
[----:B------:R-:W-:Y:S02]  /*07d0*/  IMAD.MOV.U32 R14, RZ, RZ, RZ ;  /* 0x000000ffff0e7224 */ /* 0x000fe400078e00ff */
[----:B------:R-:W-:Y:S02]  /*07e0*/  IMAD.MOV.U32 R17, RZ, RZ, R7 ;  /* 0x000000ffff117224 */ /* 0x000fe400078e0007 */
[----:B------:R-:W-:-:S04]  /*07f0*/  IMAD R16, R15, UR6, R3 ;  /* 0x000000060f107c24 */ /* 0x000fc8000f8e0203 */
[----:B------:R-:W-:Y:S05]  /*0800*/  @!P2 BRA `(.L_x_51) ;  /* 0x0000000000e8a947 */ /* 0x000fea0003800000 */
[----:B------:R-:W0:Y:S01]  /*0810*/  LDCU.64 UR4, c[0x0][0x390] ;  /* 0x00007200ff0477ac */ /* 0x000e220008000a00 */
[----:B------:R-:W-:Y:S01]  /*0820*/  IADD3 R5, P3, PT, R7, R2, RZ ;  /* 0x0000000207057210 */ /* 0x000fe20007f7e0ff */
[----:B------:R-:W-:Y:S02]  /*0830*/  IMAD.MOV.U32 R14, RZ, RZ, RZ ;  /* 0x000000ffff0e7224 */ /* 0x000fe400078e00ff */
[----:B------:R-:W-:Y:S02]  /*0840*/  IMAD.MOV.U32 R19, RZ, RZ, R13 ;  /* 0x000000ffff137224 */ /* 0x000fe400078e000d */
[----:B------:R-:W-:Y:S02]  /*0850*/  IMAD.X R18, RZ, RZ, R16, P3 ;  /* 0x000000ffff127224 */ /* 0x000fe400018e0610 */
[----:B------:R-:W-:Y:S01]  /*0860*/  IMAD.MOV.U32 R17, RZ, RZ, R7 ;  /* 0x000000ffff117224 */ /* 0x000fe200078e0007 */
[----:B0-----:R-:W-:-:S04]  /*0870*/  LEA R4, P2, R5, UR4, 0x1 ;  /* 0x0000000405047c11 */ /* 0x001fc8000f8408ff */
[----:B------:R-:W-:Y:S02]  /*0880*/  IADD3 R4, P3, PT, R4, 0x100, RZ ;  /* 0x0000010004047810 */ /* 0x000fe40007f7e0ff */
[----:B------:R-:W-:Y:S01]  /*0890*/  LEA.HI.X R5, R5, UR5, R18, 0x1, P2 ;  /* 0x0000000505057c11 */ /* 0x000fe200090f0c12 */
[----:B------:R-:W-:-:S03]  /*08a0*/  IMAD.MOV.U32 R18, RZ, RZ, R12 ;  /* 0x000000ffff127224 */ /* 0x000fc600078e000c */
[----:B------:R-:W-:-:S07]  /*08b0*/  IADD3.X R5, PT, PT, RZ, R5, RZ, P3, !PT ;  /* 0x00000005ff057210 */ /* 0x000fce0001ffe4ff */
.L_x_52:
[----:B------:R-:W2:Y:S04]  /*08c0*/  LDG.E.U16 R26, desc[UR8][R4.64+-0x100] ;  /* 0xffff0008041a7981 */ /* 0x000ea8000c1e1500 */
[----:B------:R-:W3:Y:S04]  /*08d0*/  LDG.E.U16 R24, desc[UR8][R4.64+-0xc0] ;  /* 0xffff400804187981 */ /* 0x000ee8000c1e1500 */
[----:B------:R-:W4:Y:S04]  /*08e0*/  LDG.E.U16 R21, desc[UR8][R4.64+-0x80] ;  /* 0xffff800804157981 */ /* 0x000f28000c1e1500 */
[----:B------:R-:W5:Y:S04]  /*08f0*/  LDG.E.U16 R20, desc[UR8][R4.64+-0x40] ;  /* 0xffffc00804147981 */ /* 0x000f68000c1e1500 */
[----:B------:R-:W0:Y:S02]  /*0900*/  LDS.U16 R25, [R18+-0x100] ;  /* 0xffff000012197984 */ /* 0x000e240000000400 */
[----:B0-----:R-:W-:-:S02]  /*0910*/  IMAD.U32 R25, R25, 0x10000, RZ ;  /* 0x0001000019197824 */ /* 0x001fc400078e00ff */
[----:B--2---:R-:W-:-:S04]  /*0920*/  IMAD.U32 R26, R26, 0x10000, RZ ;  /* 0x000100001a1a7824 */ /* 0x004fc800078e00ff */
[----:B------:R-:W-:Y:S01]  /*0930*/  FFMA R25, R25, R26, R14 ;  /* 0x0000001a19197223 */ /* 0x000fe2000000000e */
[----:B---3--:R-:W-:Y:S01]  /*0940*/  IMAD.U32 R24, R24, 0x10000, RZ ;  /* 0x0001000018187824 */ /* 0x008fe200078e00ff */
[----:B------:R-:W0:Y:S01]  /*0950*/  LDS.U16 R14, [R18+-0xc0] ;  /* 0xffff4000120e7984 */ /* 0x000e220000000400 */
[----:B----4-:R-:W-:-:S03]  /*0960*/  IMAD.U32 R21, R21, 0x10000, RZ ;  /* 0x0001000015157824 */ /* 0x010fc600078e00ff */
[----:B------:R-:W-:Y:S01]  /*0970*/  LDS.U16 R26, [R18+-0x40] ;  /* 0xffffc000121a7984 */ /* 0x000fe20000000400 */
[----:B0-----:R-:W-:-:S04]  /*0980*/  IMAD.U32 R14, R14, 0x10000, RZ ;  /* 0x000100000e0e7824 */ /* 0x001fc800078e00ff */
[----:B------:R-:W-:Y:S02]  /*0990*/  FFMA R24, R14, R24, R25 ;  /* 0x000000180e187223 */ /* 0x000fe40000000019 */
[----:B------:R-:W0:Y:S04]  /*09a0*/  LDS.U16 R25, [R18+-0x80] ;  /* 0xffff800012197984 */ /* 0x000e280000000400 */
[----:B------:R-:W2:Y:S01]  /*09b0*/  LDG.E.U16 R14, desc[UR8][R4.64] ;  /* 0x00000008040e7981 */ /* 0x000ea2000c1e1500 */
[----:B0-----:R-:W-:-:S04]  /*09c0*/  IMAD.U32 R25, R25, 0x10000, RZ ;  /* 0x0001000019197824 */ /* 0x001fc800078e00ff */
[----:B------:R-:W-:Y:S02]  /*09d0*/  FFMA R25, R25, R21, R24 ;  /* 0x0000001519197223 */ /* 0x000fe40000000018 */
[----:B------:R-:W3:Y:S01]  /*09e0*/  LDG.E.U16 R21, desc[UR8][R4.64+0x40] ;  /* 0x0000400804157981 */ /* 0x000ee2000c1e1500 */
[----:B-----5:R-:W-:Y:S01]  /*09f0*/  SHF.L.U32 R20, R20, 0x10, RZ ;  /* 0x0000001014147819 */ /* 0x020fe200000006ff */
[----:B------:R-:W-:Y:S02]  /*0a00*/  IMAD.U32 R26, R26, 0x10000, RZ ;  /* 0x000100001a1a7824 */ /* 0x000fe400078e00ff */
[----:B------:R-:W4:Y:S02]  /*0a10*/  LDG.E.U16 R24, desc[UR8][R4.64+0x80] ;  /* 0x0000800804187981 */ /* 0x000f24000c1e1500 */
[----:B------:R-:W-:Y:S02]  /*0a20*/  FFMA R25, R26, R20, R25 ;  /* 0x000000141a197223 */ /* 0x000fe40000000019 */
[----:B------:R0:W5:Y:S01]  /*0a30*/  LDG.E.U16 R20, desc[UR8][R4.64+0xc0] ;  /* 0x0000c00804147981 */ /* 0x000162000c1e1500 */
[----:B------:R-:W-:-:S02]  /*0a40*/  VIADD R19, R19, 0x8 ;  /* 0x0000000813137836 */ /* 0x000fc40000000000 */
[----:B------:R-:W-:Y:S01]  /*0a50*/  VIADD R17, R17, 0x100 ;  /* 0x0000010011117836 */ /* 0x000fe20000000000 */
[----:B------:R-:W1:Y:S02]  /*0a60*/  LDS.U16 R26, [R18] ;  /* 0x00000000121a7984 */ /* 0x000e640000000400 */
[----:B------:R-:W-:Y:S02]  /*0a70*/  ISETP.NE.AND P2, PT, R19, RZ, PT ;  /* 0x000000ff1300720c */ /* 0x000fe40003f45270 */
[----:B0-----:R-:W-:-:S05]  /*0a80*/  IADD3 R4, P3, PT, R4, 0x200, RZ ;  /* 0x0000020004047810 */ /* 0x001fca0007f7e0ff */
[----:B------:R-:W-:Y:S02]  /*0a90*/  IMAD.X R5, RZ, RZ, R5, P3 ;  /* 0x000000ffff057224 */ /* 0x000fe400018e0605 */
[----:B-1----:R-:W-:Y:S02]  /*0aa0*/  IMAD.U32 R26, R26, 0x10000, RZ ;  /* 0x000100001a1a7824 */ /* 0x002fe400078e00ff */
[----:B--2---:R-:W-:-:S04]  /*0ab0*/  IMAD.U32 R14, R14, 0x10000, RZ ;  /* 0x000100000e0e7824 */ /* 0x004fc800078e00ff */
[----:B------:R-:W-:Y:S02]  /*0ac0*/  FFMA R25, R26, R14, R25 ;  /* 0x0000000e1a197223 */ /* 0x000fe40000000019 */
[----:B------:R-:W0:Y:S04]  /*0ad0*/  LDS.U16 R26, [R18+0x40] ;  /* 0x00004000121a7984 */ /* 0x000e280000000400 */
[----:B------:R-:W1:Y:S01]  /*0ae0*/  LDS.U16 R14, [R18+0x80] ;  /* 0x00008000120e7984 */ /* 0x000e620000000400 */
[----:B---3--:R-:W-:Y:S02]  /*0af0*/  IMAD.U32 R21, R21, 0x10000, RZ ;  /* 0x0001000015157824 */ /* 0x008fe400078e00ff */
[----:B0-----:R-:W-:Y:S02]  /*0b00*/  IMAD.U32 R26, R26, 0x10000, RZ ;  /* 0x000100001a1a7824 */ /* 0x001fe400078e00ff */
[----:B----4-:R-:W-:-:S02]  /*0b10*/  IMAD.U32 R24, R24, 0x10000, RZ ;  /* 0x0001000018187824 */ /* 0x010fc400078e00ff */
[----:B------:R-:W-:Y:S01]  /*0b20*/  FFMA R21, R26, R21, R25 ;  /* 0x000000151a157223 */ /* 0x000fe20000000019 */
[----:B-1----:R-:W-:Y:S01]  /*0b30*/  IMAD.U32 R14, R14, 0x10000, RZ ;  /* 0x000100000e0e7824 */ /* 0x002fe200078e00ff */
[----:B------:R0:W1:Y:S01]  /*0b40*/  LDS.U16 R25, [R18+0xc0] ;  /* 0x0000c00012197984 */ /* 0x0000620000000400 */
[----:B-----5:R-:W-:Y:S02]  /*0b50*/  IMAD.U32 R20, R20, 0x10000, RZ ;  /* 0x0001000014147824 */ /* 0x020fe400078e00ff */
[----:B------:R-:W-:Y:S01]  /*0b60*/  FFMA R14, R14, R24, R21 ;  /* 0x000000180e0e7223 */ /* 0x000fe20000000015 */
[----:B0-----:R-:W-:Y:S01]  /*0b70*/  VIADD R18, R18, 0x200 ;  /* 0x0000020012127836 */ /* 0x001fe20000000000 */
[----:B-1----:R-:W-:-:S05]  /*0b80*/  SHF.L.U32 R25, R25, 0x10, RZ ;  /* 0x0000001019197819 */ /* 0x002fca00000006ff */
[----:B------:R-:W-:Y:S01]  /*0b90*/  FFMA R14, R25, R20, R14 ;  /* 0x00000014190e7223 */ /* 0x000fe2000000000e */
[----:B------:R-:W-:Y:S06]  /*0ba0*/  @P2 BRA `(.L_x_52) ;  /* 0xfffffffc00442947 */ /* 0x000fec000383ffff */
.L_x_51:
[----:B------:R-:W-:Y:S05]  /*0bb0*/  BSYNC.RECONVERGENT B3 ;  /* 0x0000000000037941 */ /* 0x000fea0003800200 */
.L_x_50:
[----:B------:R-:W-:Y:S05]  /*0bc0*/  @!P0 BRA `(.L_x_49) ;  /* 0x0000000400408947 */ /* 0x000fea0003800000 */
[----:B------:R-:W-:Y:S01]  /*0bd0*/  VIADD R4, R23, 0xffffffff ;  /* 0xffffffff17047836 */ /* 0x000fe20000000000 */
[----:B------:R-:W-:Y:S01]  /*0be0*/  BSSY.RECONVERGENT B3, `(.L_x_53) ;  /* 0x0000023000037945 */ /* 0x000fe20003800200 */
[----:B------:R-:W-:-:S03]  /*0bf0*/  LOP3.LUT P0, RZ, R22, 0x3, RZ, 0xc0, !PT ;  /* 0x0000000316ff7812 */ /* 0x000fc6000780c0ff */
[----:B------:R-:W-:-:S13]  /*0c00*/  ISETP.GE.U32.AND P2, PT, R4, 0x3, PT ;  /* 0x000000030400780c */ /* 0x000fda0003f46070 */
[----:B------:R-:W-:Y:S05]  /*0c10*/  @!P2 BRA `(.L_x_54) ;  /* 0x00000000007ca947 */ /* 0x000fea0003800000 */
[----:B------:R-:W0:Y:S01]  /*0c20*/  LDCU.64 UR4, c[0x0][0x390] ;  /* 0x00007200ff0477ac */ /* 0x000e220008000a00 */
[----:B------:R-:W-:-:S05]  /*0c30*/  IADD3 R5, P2, PT, R17, R2, RZ ;  /* 0x0000000211057210 */ /* 0x000fca0007f5e0ff */
[----:B------:R-:W-:Y:S01]  /*0c40*/  IMAD.X R18, RZ, RZ, R16, P2 ;  /* 0x000000ffff127224 */ /* 0x000fe200010e0610 */
[----:B0-----:R-:W-:-:S04]  /*0c50*/  LEA R4, P2, R5, UR4, 0x1 ;  /* 0x0000000405047c11 */ /* 0x001fc8000f8408ff */
[----:B------:R-:W-:-:S05]  /*0c60*/  LEA.HI.X R5, R5, UR5, R18, 0x1, P2 ;  /* 0x0000000505057c11 */ /* 0x000fca00090f0c12 */
[----:B------:R-:W2:Y:S04]  /*0c70*/  LDG.E.U16 R27, desc[UR8][R4.64] ;  /* 0x00000008041b7981 */ /* 0x000ea8000c1e1500 */
[----:B------:R-:W3:Y:S04]  /*0c80*/  LDG.E.U16 R19, desc[UR8][R4.64+0x40] ;  /* 0x0000400804137981 */ /* 0x000ee8000c1e1500 */
[----:B------:R-:W4:Y:S04]  /*0c90*/  LDG.E.U16 R18, desc[UR8][R4.64+0x80] ;  /* 0x0000800804127981 */ /* 0x000f28000c1e1500 */
[----:B------:R0:W5:Y:S01]  /*0ca0*/  LDG.E.U16 R20, desc[UR8][R4.64+0xc0] ;  /* 0x0000c00804147981 */ /* 0x000162000c1e1500 */
[----:B------:R-:W1:Y:S01]  /*0cb0*/  S2UR UR5, SR_CgaCtaId ;  /* 0x00000000000579c3 */ /* 0x000e620000008800 */
[----:B------:R-:W-:-:S02]  /*0cc0*/  UMOV UR4, 0x400 ;  /* 0x0000040000047882 */ /* 0x000fc40000000000 */
[----:B------:R-:W-:-:S04]  /*0cd0*/  UIADD3 UR4, UPT, UPT, UR4, 0x40, URZ ;  /* 0x0000004004047890 */ /* 0x000fc8000fffe0ff */
[----:B-1----:R-:W-:-:S06]  /*0ce0*/  ULEA UR4, UR5, UR4, 0x18 ;  /* 0x0000000405047291 */ /* 0x002fcc000f8ec0ff */
[C---:B------:R-:W-:Y:S01]  /*0cf0*/  LEA R25, R17.reuse, UR4, 0x1 ;  /* 0x0000000411197c11 */ /* 0x040fe2000f8e08ff */
[----:B------:R-:W-:-:S04]  /*0d00*/  VIADD R17, R17, 0x80 ;  /* 0x0000008011117836 */ /* 0x000fc80000000000 */
[----:B------:R-:W0:Y:S04]  /*0d10*/  LDS.U16 R26, [R25] ;  /* 0x00000000191a7984 */ /* 0x000e280000000400 */
[----:B------:R-:W1:Y:S04]  /*0d20*/  LDS.U16 R28, [R25+0x40] ;  /* 0x00004000191c7984 */ /* 0x000e680000000400 */
[----:B------:R-:W1:Y:S04]  /*0d30*/  LDS.U16 R21, [R25+0x80] ;  /* 0x0000800019157984 */ /* 0x000e680000000400 */
[----:B------:R-:W4:Y:S01]  /*0d40*/  LDS.U16 R24, [R25+0xc0] ;  /* 0x0000c00019187984 */ /* 0x000f220000000400 */
[----:B0-----:R-:W-:Y:S01]  /*0d50*/  SHF.L.U32 R5, R26, 0x10, RZ ;  /* 0x000000101a057819 */ /* 0x001fe200000006ff */
[----:B-1----:R-:W-:-:S02]  /*0d60*/  IMAD.U32 R28, R28, 0x10000, RZ ;  /* 0x000100001c1c7824 */ /* 0x002fc400078e00ff */
[----:B------:R-:W-:Y:S02]  /*0d70*/  IMAD.U32 R4, R21, 0x10000, RZ ;  /* 0x0001000015047824 */ /* 0x000fe400078e00ff */
[----:B--2---:R-:W-:-:S04]  /*0d80*/  IMAD.U32 R27, R27, 0x10000, RZ ;  /* 0x000100001b1b7824 */ /* 0x004fc800078e00ff */
[----:B------:R-:W-:Y:S01]  /*0d90*/  FFMA R5, R5, R27, R14 ;  /* 0x0000001b05057223 */ /* 0x000fe2000000000e */
[----:B---3--:R-:W-:Y:S02]  /*0da0*/  IMAD.U32 R19, R19, 0x10000, RZ ;  /* 0x0001000013137824 */ /* 0x008fe400078e00ff */
[----:B----4-:R-:W-:Y:S02]  /*0db0*/  IMAD.U32 R18, R18, 0x10000, RZ ;  /* 0x0001000012127824 */ /* 0x010fe400078e00ff */
[----:B------:R-:W-:Y:S01]  /*0dc0*/  FFMA R5, R28, R19, R5 ;  /* 0x000000131c057223 */ /* 0x000fe20000000005 */
[----:B------:R-:W-:Y:S02]  /*0dd0*/  IMAD.U32 R19, R24, 0x10000, RZ ;  /* 0x0001000018137824 */ /* 0x000fe400078e00ff */
[----:B-----5:R-:W-:Y:S02]  /*0de0*/  IMAD.U32 R20, R20, 0x10000, RZ ;  /* 0x0001000014147824 */ /* 0x020fe400078e00ff */
[----:B------:R-:W-:-:S04]  /*0df0*/  FFMA R4, R4, R18, R5 ;  /* 0x0000001204047223 */ /* 0x000fc80000000005 */
[----:B------:R-:W-:-:S07]  /*0e00*/  FFMA R14, R19, R20, R4 ;  /* 0x00000014130e7223 */ /* 0x000fce0000000004 */
.L_x_54:
[----:B------:R-:W-:Y:S05]  /*0e10*/  BSYNC.RECONVERGENT B3 ;  /* 0x0000000000037941 */ /* 0x000fea0003800200 */
.L_x_53:
[----:B------:R-:W-:Y:S05]  /*0e20*/  @!P0 BRA `(.L_x_49) ;  /* 0x0000000000a88947 */ /* 0x000fea0003800000 */
[C---:B------:R-:W-:Y:S01]  /*0e30*/  LOP3.LUT P2, RZ, R6.reuse, 0x60, RZ, 0xc0, !PT ;  /* 0x0000006006ff7812 */ /* 0x040fe2000784c0ff */
[----:B------:R-:W-:Y:S01]  /*0e40*/  BSSY.RECONVERGENT B3, `(.L_x_55) ;  /* 0x0000018000037945 */ /* 0x000fe20003800200 */
[----:B------:R-:W-:-:S11]  /*0e50*/  LOP3.LUT P0, RZ, R6, 0x20, RZ, 0xc0, !PT ;  /* 0x0000002006ff7812 */ /* 0x000fd6000780c0ff */
[----:B------:R-:W-:Y:S05]  /*0e60*/  @!P2 BRA `(.L_x_56) ;  /* 0x000000000054a947 */ /* 0x000fea0003800000 */
[----:B------:R-:W0:Y:S01]  /*0e70*/  LDCU.64 UR4, c[0x0][0x390] ;  /* 0x00007200ff0477ac */ /* 0x000e220008000a00 */
[----:B------:R-:W-:-:S04]  /*0e80*/  IADD3 R5, P2, PT, R17, R2, RZ ;  /* 0x0000000211057210 */ /* 0x000fc80007f5e0ff */
[----:B------:R-:W-:Y:S02]  /*0e90*/  IADD3.X R18, PT, PT, RZ, R16, RZ, P2, !PT ;  /* 0x00000010ff127210 */ /* 0x000fe400017fe4ff */
[----:B0-----:R-:W-:-:S04]  /*0ea0*/  LEA R4, P2, R5, UR4, 0x1 ;  /* 0x0000000405047c11 */ /* 0x001fc8000f8408ff */
[----:B------:R-:W-:-:S05]  /*0eb0*/  LEA.HI.X R5, R5, UR5, R18, 0x1, P2 ;  /* 0x0000000505057c11 */ /* 0x000fca00090f0c12 */
[----:B------:R-:W2:Y:S04]  /*0ec0*/  LDG.E.U16 R20, desc[UR8][R4.64] ;  /* 0x0000000804147981 */ /* 0x000ea8000c1e1500 */
[----:B------:R-:W3:Y:S01]  /*0ed0*/  LDG.E.U16 R24, desc[UR8][R4.64+0x40] ;  /* 0x0000400804187981 */ /* 0x000ee2000c1e1500 */
[----:B------:R-:W0:Y:S01]  /*0ee0*/  S2UR UR5, SR_CgaCtaId ;  /* 0x00000000000579c3 */ /* 0x000e220000008800 */
[----:B------:R-:W-:Y:S02]  /*0ef0*/  UMOV UR4, 0x400 ;  /* 0x0000040000047882 */ /* 0x000fe40000000000 */
[----:B------:R-:W-:-:S04]  /*0f00*/  UIADD3 UR4, UPT, UPT, UR4, 0x40, URZ ;  /* 0x0000004004047890 */ /* 0x000fc8000fffe0ff */
[----:B0-----:R-:W-:-:S06]  /*0f10*/  ULEA UR4, UR5, UR4, 0x18 ;  /* 0x0000000405047291 */ /* 0x001fcc000f8ec0ff */
[C---:B------:R-:W-:Y:S01]  /*0f20*/  LEA R18, R17.reuse, UR4, 0x1 ;  /* 0x0000000411127c11 */ /* 0x040fe2000f8e08ff */
[----:B------:R-:W-:-:S04]  /*0f30*/  VIADD R17, R17, 0x40 ;  /* 0x0000004011117836 */ /* 0x000fc80000000000 */
[----:B------:R-:W0:Y:S04]  /*0f40*/  LDS.U16 R19, [R18] ;  /* 0x0000000012137984 */ /* 0x000e280000000400 */
[----:B------:R-:W1:Y:S01]  /*0f50*/  LDS.U16 R21, [R18+0x40] ;  /* 0x0000400012157984 */ /* 0x000e620000000400 */
[----:B0-----:R-:W-:Y:S02]  /*0f60*/  IMAD.U32 R19, R19, 0x10000, RZ ;  /* 0x0001000013137824 */ /* 0x001fe400078e00ff */
[----:B-1----:R-:W-:Y:S02]  /*0f70*/  IMAD.U32 R21, R21, 0x10000, RZ ;  /* 0x0001000015157824 */ /* 0x002fe400078e00ff */
[----:B--2---:R-:W-:Y:S02]  /*0f80*/  IMAD.U32 R20, R20, 0x10000, RZ ;  /* 0x0001000014147824 */ /* 0x004fe400078e00ff */
[----:B---3--:R-:W-:-:S02]  /*0f90*/  IMAD.U32 R24, R24, 0x10000, RZ ;  /* 0x0001000018187824 */ /* 0x008fc400078e00ff */
[----:B------:R-:W-:-:S04]  /*0fa0*/  FFMA R14, R19, R20, R14 ;  /* 0x00000014130e7223 */ /* 0x000fc8000000000e */
[----:B------:R-:W-:-:S07]  /*0fb0*/  FFMA R14, R21, R24, R14 ;  /* 0x00000018150e7223 */ /* 0x000fce000000000e */
.L_x_56:
[----:B------:R-:W-:Y:S05]  /*0fc0*/  BSYNC.RECONVERGENT B3 ;  /* 0x0000000000037941 */ /* 0x000fea0003800200 */
.L_x_55:
[----:B------:R-:W-:Y:S05]  /*0fd0*/  @P0 BRA `(.L_x_49) ;  /* 0x00000000003c0947 */ /* 0x000fea0003800000 */
[----:B------:R-:W0:Y:S01]  /*0fe0*/  LDCU.64 UR4, c[0x0][0x390] ;  /* 0x00007200ff0477ac */ /* 0x000e220008000a00 */
[----:B------:R-:W-:-:S05]  /*0ff0*/  IADD3 R3, P0, PT, R17, R2, RZ ;  /* 0x0000000211037210 */ /* 0x000fca0007f1e0ff */
[----:B------:R-:W-:Y:S01]  /*1000*/  IMAD.X R16, RZ, RZ, R16, P0 ;  /* 0x000000ffff107224 */ /* 0x000fe200000e0610 */
[----:B0-----:R-:W-:-:S04]  /*1010*/  LEA R2, P0, R3, UR4, 0x1 ;  /* 0x0000000403027c11 */ /* 0x001fc8000f8008ff */
[----:B------:R-:W-:-:S05]  /*1020*/  LEA.HI.X R3, R3, UR5, R16, 0x1, P0 ;  /* 0x0000000503037c11 */ /* 0x000fca00080f0c10 */
[----:B------:R-:W2:Y:S01]  /*1030*/  LDG.E.U16 R2, desc[UR8][R2.64] ;  /* 0x0000000802027981 */ /* 0x000ea2000c1e1500 */
[----:B------:R-:W0:Y:S01]  /*1040*/  S2UR UR5, SR_CgaCtaId ;  /* 0x00000000000579c3 */ /* 0x000e220000008800 */
[----:B------:R-:W-:Y:S02]  /*1050*/  UMOV UR4, 0x400 ;  /* 0x0000040000047882 */ /* 0x000fe40000000000 */
[----:B------:R-:W-:-:S04]  /*1060*/  UIADD3 UR4, UPT, UPT, UR4, 0x40, URZ ;  /* 0x0000004004047890 */ /* 0x000fc8000fffe0ff */
[----:B0-----:R-:W-:-:S06]  /*1070*/  ULEA UR4, UR5, UR4, 0x18 ;  /* 0x0000000405047291 */ /* 0x001fcc000f8ec0ff */
[----:B------:R-:W-:-:S06]  /*1080*/  LEA R4, R17, UR4, 0x1 ;  /* 0x0000000411047c11 */ /* 0x000fcc000f8e08ff */
[----:B------:R-:W0:Y:S02]  /*1090*/  LDS.U16 R4, [R4] ;  /* 0x0000000004047984 */ /* 0x000e240000000400 */
[----:B0-----:R-:W-:Y:S01]  /*10a0*/  SHF.L.U32 R5, R4, 0x10, RZ ;  /* 0x0000001004057819 */ /* 0x001fe200000006ff */
[----:B--2---:R-:W-:-:S04]  /*10b0*/  IMAD.U32 R16, R2, 0x10000, RZ ;  /* 0x0001000002107824 */ /* 0x004fc800078e00ff */
[----:B------:R-:W-:-:S07]  /*10c0*/  FFMA R14, R5, R16, R14 ;  /* 0x00000010050e7223 */ /* 0x000fce000000000e */
.L_x_49:
[----:B------:R-:W-:Y:S05]  /*10d0*/  BSYNC.RECONVERGENT B0 ;  /* 0x0000000000007941 */ /* 0x000fea0003800200 */
.L_x_48:
[----:B------:R-:W-:Y:S01]  /*10e0*/  UMOV UR4, 0xffffffff ;  /* 0xffffffff00047882 */ /* 0x000fe20000000000 */
[----:B------:R-:W-:Y:S02]  /*10f0*/  ISETP.NE.AND P0, PT, R7, RZ, PT ;  /* 0x000000ff0700720c */ /* 0x000fe40003f05270 */
[----:B------:R-:W-:Y:S11]  /*1100*/  BRA.DIV UR4, `(.L_x_57) ;  /* 0x0000000604707947 */ /* 0x000ff6000b800000 */
[----:B------:R-:W0:Y:S02]  /*1110*/  SHFL.DOWN PT, R3, R14, 0x10, 0x1f ;  /* 0x0a001f000e037f89 */ /* 0x000e2400000e0000 */
[----:B0-----:R-:W-:-:S05]  /*1120*/  FADD R3, R3, R14 ;  /* 0x0000000e03037221 */ /* 0x001fca0000000000 */
[----:B------:R-:W0:Y:S02]  /*1130*/  SHFL.DOWN PT, R2, R3, 0x8, 0x1f ;  /* 0x09001f0003027f89 */ /* 0x000e2400000e0000 */
[----:B0-----:R-:W-:-:S05]  /*1140*/  FADD R2, R3, R2 ;  /* 0x0000000203027221 */ /* 0x001fca0000000000 */
[----:B------:R-:W0:Y:S02]  /*1150*/  SHFL.DOWN PT, R5, R2, 0x4, 0x1f ;  /* 0x08801f0002057f89 */ /* 0x000e2400000e0000 */
[----:B0-----:R-:W-:-:S05]  /*1160*/  FADD R5, R2, R5 ;  /* 0x0000000502057221 */ /* 0x001fca0000000000 */
[----:B------:R-:W0:Y:S02]  /*1170*/  SHFL.DOWN PT, R4, R5, 0x2, 0x1f ;  /* 0x08401f0005047f89 */ /* 0x000e2400000e0000 */
[----:B0-----:R-:W-:-:S05]  /*1180*/  FADD R4, R5, R4 ;  /* 0x0000000405047221 */ /* 0x001fca0000000000 */
[----:B------:R0:W1:Y:S02]  /*1190*/  SHFL.DOWN PT, R17, R4, 0x1, 0x1f ;  /* 0x08201f0004117f89 */ /* 0x00006400000e0000 */
.L_x_66:
[----:B01----:R-:W-:Y:S01]  /*11a0*/  FADD R4, R4, R17 ;  /* 0x0000001104047221 */ /* 0x003fe20000000000 */
[----:B------:R-:W-:Y:S06]  /*11b0*/  @P0 BRA `(.L_x_47) ;  /* 0x0000000000180947 */ /* 0x000fec0003800000 */
[----:B------:R-:W-:Y:S02]  /*11c0*/  FSETP.GT.AND P2, PT, R4, R9, PT ;  /* 0x000000090400720b */ /* 0x000fe40003f44000 */
[----:B------:R-:W-:-:S11]  /*11d0*/  PLOP3.LUT P0, PT, PT, PT, PT, 0x80, 0x8 ;  /* 0x000000000008781c */ /* 0x000fd60003f0f070 */
[----:B------:R-:W-:-:S04]  /*11e0*/  @!P2 ISETP.GE.AND P3, PT, R15, R10, PT ;  /* 0x0000000a0f00a20c */ /* 0x000fc80003f66270 */
[----:B------:R-:W-:-:S04]  /*11f0*/  @!P2 FSETP.EQ.AND P0, PT, R4, R9, !P3 ;  /* 0x000000090400a20b */ /* 0x000fc80005f02000 */
[----:B------:R-:W-:Y:S02]  /*1200*/  FSEL R9, R4, R9, P0 ;  /* 0x0000000904097208 */ /* 0x000fe40000000000 */
[----:B------:R-:W-:-:S07]  /*1210*/  SEL R10, R15, R10, P0 ;  /* 0x0000000a0f0a7207 */ /* 0x000fce0000000000 */
.L_x_47:
[----:B------:R-:W-:Y:S05]  /*1220*/  BSYNC B1 ;  /* 0x0000000000017941 */ /* 0x000fea0003800000 */
.L_x_46:
[----:B------:R-:W-:Y:S05]  /*1230*/  @P1 BRA `(.L_x_58) ;  /* 0xfffffff400241947 */ /* 0x000fea000383ffff */
[----:B------:R-:W-:Y:S05]  /*1240*/  BSYNC B2 ;  /* 0x0000000000027941 */ /* 0x000fea0003800000 */
.L_x_45:
[----:B------:R-:W-:Y:S02]  /*1250*/  ISETP.NE.AND P1, PT, R7, RZ, PT ;  /* 0x000000ff0700720c */ /* 0x000fe40003f25270 */
[----:B------:R-:W-:-:S11]  /*1260*/  ISETP.NE.AND P0, PT, R0, RZ, PT ;  /* 0x000000ff0000720c */ /* 0x000fd60003f05270 */
[----:B------:R-:W-:Y:S05]  /*1270*/  @P1 BRA `(.L_x_59) ;  /* 0x0000000000241947 */ /* 0x000fea0003800000 */
[----:B------:R-:W0:Y:S01]  /*1280*/  S2UR UR7, SR_CgaCtaId ;  /* 0x00000000000779c3 */ /* 0x000e220000008800 */
[----:B------:R-:W-:Y:S01]  /*1290*/  UMOV UR4, 0x400 ;  /* 0x0000040000047882 */ /* 0x000fe20000000000 */
[----:B------:R-:W-:Y:S01]  /*12a0*/  SHF.R.U32.HI R0, RZ, 0x3, R0 ;  /* 0x00000003ff007819 */ /* 0x000fe20000011600 */
[----:B------:R-:W-:-:S03]  /*12b0*/  UIADD3 UR5, UPT, UPT, UR4, 0x20, URZ ;  /* 0x0000002004057890 */ /* 0x000fc6000fffe0ff */
[----:B------:R-:W-:Y:S01]  /*12c0*/  LOP3.LUT R0, R0, 0x7c, RZ, 0xc0, !PT ;  /* 0x0000007c00007812 */ /* 0x000fe200078ec0ff */
[----:B0-----:R-:W-:Y:S02]  /*12d0*/  ULEA UR4, UR7, UR4, 0x18 ;  /* 0x0000000407047291 */ /* 0x001fe4000f8ec0ff */
[----:B------:R-:W-:-:S07]  /*12e0*/  ULEA UR5, UR7, UR5, 0x18 ;  /* 0x0000000507057291 */ /* 0x000fce000f8ec0ff */
[----:B------:R0:W-:Y:S04]  /*12f0*/  STS [R0+UR4], R9 ;  /* 0x0000000900007988 */ /* 0x0001e80008000804 */
[----:B------:R0:W-:Y:S02]  /*1300*/  STS [R0+UR5], R10 ;  /* 0x0000000a00007988 */ /* 0x0001e40008000805 */
.L_x_59:
[----:B------:R-:W-:Y:S05]  /*1310*/  WARPSYNC.ALL ;  /* 0x0000000000007948 */ /* 0x000fea0003800000 */
[----:B------:R-:W-:Y:S06]  /*1320*/  BAR.SYNC.DEFER_BLOCKING 0x0 ;  /* 0x0000000000007b1d */ /* 0x000fec0000010000 */
[----:B------:R-:W-:Y:S05]  /*1330*/  @P0 EXIT ;  /* 0x000000000000094d */ /* 0x000fea0003800000 */
[----:B------:R-:W1:Y:S01]  /*1340*/  S2UR UR5, SR_CgaCtaId ;  /* 0x00000000000579c3 */ /* 0x000e620000008800 */
[----:B------:R-:W-:Y:S01]  /*1350*/  UMOV UR4, 0x400 ;  /* 0x0000040000047882 */ /* 0x000fe20000000000 */
[----:B------:R-:W-:Y:S01]  /*1360*/  PLOP3.LUT P0, PT, PT, PT, PT, 0x80, 0x8 ;  /* 0x000000000008781c */ /* 0x000fe20003f0f070 */
[----:B0-----:R-:W-:-:S05]  /*1370*/  IMAD.MOV.U32 R0, RZ, RZ, -0x80000000 ;  /* 0x80000000ff007424 */ /* 0x001fca00078e00ff */
[----:B------:R-:W0:Y:S01]  /*1380*/  LDC.64 R2, c[0x0][0x380] ;  /* 0x0000e000ff027b82 */ /* 0x000e220000000a00 */
[----:B-1----:R-:W-:-:S09]  /*1390*/  ULEA UR4, UR5, UR4, 0x18 ;  /* 0x0000000405047291 */ /* 0x002fd2000f8ec0ff */
[----:B------:R-:W1:Y:S04]  /*13a0*/  LDS.128 R12, [UR4] ;  /* 0x00000004ff0c7984 */ /* 0x000e680008000c00 */
[----:B------:R-:W2:Y:S04]  /*13b0*/  LDS.128 R16, [UR4+0x20] ;  /* 0x00002004ff107984 */ /* 0x000ea80008000c00 */
[----:B------:R-:W3:Y:S04]  /*13c0*/  LDS.128 R8, [UR4+0x10] ;  /* 0x00001004ff087984 */ /* 0x000ee80008000c00 */
[----:B------:R-:W4:Y:S01]  /*13d0*/  LDS.128 R4, [UR4+0x30] ;  /* 0x00003004ff047984 */ /* 0x000f220008000c00 */
[----:B-1----:R-:W-:-:S13]  /*13e0*/  FSETP.GT.AND P1, PT, R13, R12, PT ;  /* 0x0000000c0d00720b */ /* 0x002fda0003f24000 */
[----:B--2---:R-:W-:-:S04]  /*13f0*/  @!P1 ISETP.GE.AND P2, PT, R17, R16, PT ;  /* 0x000000101100920c */ /* 0x004fc80003f46270 */
[----:B------:R-:W-:-:S04]  /*1400*/  @!P1 FSETP.EQ.AND P0, PT, R13, R12, !P2 ;  /* 0x0000000c0d00920b */ /* 0x000fc80005702000 */
[----:B------:R-:W-:Y:S02]  /*1410*/  FSEL R13, R13, R12, P0 ;  /* 0x0000000c0d0d7208 */ /* 0x000fe40000000000 */
[----:B------:R-:W-:Y:S02]  /*1420*/  SEL R17, R17, R16, P0 ;  /* 0x0000001011117207 */ /* 0x000fe40000000000 */
[----:B------:R-:W-:Y:S02]  /*1430*/  FSETP.GT.AND P1, PT, R14, R13, PT ;  /* 0x0000000d0e00720b */ /* 0x000fe40003f24000 */
[----:B------:R-:W-:-:S11]  /*1440*/  PLOP3.LUT P0, PT, PT, PT, PT, 0x80, 0x8 ;  /* 0x000000000008781c */ /* 0x000fd60003f0f070 */
[----:B------:R-:W-:-:S04]  /*1450*/  @!P1 ISETP.GE.AND P2, PT, R18, R17, PT ;  /* 0x000000111200920c */ /* 0x000fc80003f46270 */
        /* <DEDUP_REMOVED lines=9> */
[----:B---3--:R-:W-:Y:S02]  /*14f0*/  FSETP.GT.AND P1, PT, R8, R15, PT ;  /* 0x0000000f0800720b */ /* 0x008fe40003f24000 */
[----:B------:R-:W-:-:S11]  /*1500*/  PLOP3.LUT P0, PT, PT, PT, PT, 0x80, 0x8 ;  /* 0x000000000008781c */ /* 0x000fd60003f0f070 */
[----:B----4-:R-:W-:-:S04]  /*1510*/  @!P1 ISETP.GE.AND P2, PT, R4, R19, PT ;  /* 0x000000130400920c */ /* 0x010fc80003f46270 */
        /* <DEDUP_REMOVED lines=21> */
[----:B------:R-:W-:Y:S02]  /*1670*/  ISETP.GT.AND P1, PT, R11, -0x1, PT ;  /* 0xffffffff0b00780c */ /* 0x000fe40003f24270 */
[----:B------:R-:W-:Y:S02]  /*1680*/  LOP3.LUT R4, RZ, R4, RZ, 0x33, !PT ;  /* 0x00000004ff047212 */ /* 0x000fe400078e33ff */
[----:B------:R-:W-:-:S04]  /*1690*/  SEL R0, R0, 0xffffffff, P1 ;  /* 0xffffffff00007807 */ /* 0x000fc80000800000 */
[----:B------:R-:W-:-:S05]  /*16a0*/  LOP3.LUT R5, R0, R11, RZ, 0x3c, !PT ;  /* 0x0000000b00057212 */ /* 0x000fca00078e3cff */
[----:B0-----:R-:W-:Y:S01]  /*16b0*/  REDG.E.MAX.64.STRONG.GPU desc[UR8][R2.64], R4 ;  /* 0x000000040200798e */ /* 0x001fe2000d12e508 */
[----:B------:R-:W-:Y:S05]  /*16c0*/  EXIT ;  /* 0x000000000000794d */ /* 0x000fea0003800000 */
.L_x_57:
[----:B------:R-:W-:Y:S01]  /*16d0*/  BSSY B0, `(.L_x_60) ;  /* 0x0000008000007945 */ /* 0x000fe20003800000 */
[----:B------:R-:W-:Y:S02]  /*16e0*/  IMAD.MOV.U32 R3, RZ, RZ, R14 ;  /* 0x000000ffff037224 */ /* 0x000fe400078e000e */
[----:B------:R-:W-:Y:S02]  /*16f0*/  IMAD.MOV.U32 R18, RZ, RZ, 0x10 ;  /* 0x00000010ff127424 */ /* 0x000fe400078e00ff */
[----:B------:R-:W-:Y:S02]  /*1700*/  IMAD.MOV.U32 R19, RZ, RZ, 0x1f ;  /* 0x0000001fff137424 */ /* 0x000fe400078e00ff */
[----:B------:R-:W-:-:S07]  /*1710*/  IMAD.MOV.U32 R16, RZ, RZ, -0x1 ;  /* 0xffffffffff107424 */ /* 0x000fce00078e00ff */
[----:B------:R-:W-:Y:S05]  /*1720*/  WARPSYNC.COLLECTIVE R16, `(.L_x_61) ;  /* 0x0000000010087348 */ /* 0x000fea0003c00000 */
[----:B------:R0:W1:Y:S02]  /*1730*/  SHFL.DOWN P2, R17, R3, R18, R19 ;  /* 0x0800001203117389 */ /* 0x0000640000040013 */
[----:B01----:R-:W-:Y:S05]  /*1740*/  ENDCOLLECTIVE ;  /* 0x000000000000791b */ /* 0x003fea0003800000 */
.L_x_61:
[----:B------:R-:W-:Y:S05]  /*1750*/  BSYNC B0 ;  /* 0x0000000000007941 */ /* 0x000fea0003800000 */
.L_x_60:
[----:B------:R-:W-:Y:S01]  /*1760*/  MOV R3, R17 ;  /* 0x0000001100037202 */ /* 0x000fe20000000f00 */
[----:B------:R-:W-:Y:S02]  /*1770*/  IMAD.MOV.U32 R18, RZ, RZ, 0x8 ;  /* 0x00000008ff127424 */ /* 0x000fe400078e00ff */
[----:B------:R-:W-:Y:S02]  /*1780*/  IMAD.MOV.U32 R19, RZ, RZ, 0x1f ;  /* 0x0000001fff137424 */ /* 0x000fe400078e00ff */
[----:B------:R-:W-:Y:S01]  /*1790*/  FADD R3, R3, R14 ;  /* 0x0000000e03037221 */ /* 0x000fe20000000000 */
[----:B------:R-:W-:-:S07]  /*17a0*/  IMAD.MOV.U32 R16, RZ, RZ, -0x1 ;  /* 0xffffffffff107424 */ /* 0x000fce00078e00ff */
[----:B------:R-:W-:Y:S05]  /*17b0*/  WARPSYNC.COLLECTIVE R16, `(.L_x_62) ;  /* 0x0000000010087348 */ /* 0x000fea0003c00000 */
[----:B------:R0:W1:Y:S02]  /*17c0*/  SHFL.DOWN P2, R17, R3, R18, R19 ;  /* 0x0800001203117389 */ /* 0x0000640000040013 */
[----:B01----:R-:W-:Y:S05]  /*17d0*/  ENDCOLLECTIVE ;  /* 0x000000000000791b */ /* 0x003fea0003800000 */
.L_x_62:
[----:B------:R-:W-:Y:S02]  /*17e0*/  IMAD.MOV.U32 R18, RZ, RZ, 0x4 ;  /* 0x00000004ff127424 */ /* 0x000fe400078e00ff */
[----:B------:R-:W-:-:S04]  /*17f0*/  IMAD.MOV.U32 R2, RZ, RZ, R17 ;  /* 0x000000ffff027224 */ /* 0x000fc800078e0011 */
[----:B------:R-:W-:-:S04]  /*1800*/  FADD R2, R3, R2 ;  /* 0x0000000203027221 */ /* 0x000fc80000000000 */
[----:B------:R-:W-:-:S07]  /*1810*/  IMAD.MOV.U32 R3, RZ, RZ, R2 ;  /* 0x000000ffff037224 */ /* 0x000fce00078e0002 */
[----:B------:R-:W-:Y:S05]  /*1820*/  WARPSYNC.COLLECTIVE R16, `(.L_x_63) ;  /* 0x0000000010087348 */ /* 0x000fea0003c00000 */
[----:B------:R0:W1:Y:S02]  /*1830*/  SHFL.DOWN P2, R17, R3, R18, R19 ;  /* 0x0800001203117389 */ /* 0x0000640000040013 */
[----:B01----:R-:W-:Y:S05]  /*1840*/  ENDCOLLECTIVE ;  /* 0x000000000000791b */ /* 0x003fea0003800000 */
.L_x_63:
[----:B------:R-:W-:Y:S01]  /*1850*/  IMAD.MOV.U32 R18, RZ, RZ, 0x2 ;  /* 0x00000002ff127424 */ /* 0x000fe200078e00ff */
[----:B------:R-:W-:-:S05]  /*1860*/  MOV R5, R17 ;  /* 0x0000001100057202 */ /* 0x000fca0000000f00 */
[----:B------:R-:W-:-:S04]  /*1870*/  FADD R5, R2, R5 ;  /* 0x0000000502057221 */ /* 0x000fc80000000000 */
[----:B------:R-:W-:-:S07]  /*1880*/  IMAD.MOV.U32 R3, RZ, RZ, R5 ;  /* 0x000000ffff037224 */ /* 0x000fce00078e0005 */
[----:B------:R-:W-:Y:S05]  /*1890*/  WARPSYNC.COLLECTIVE R16, `(.L_x_64) ;  /* 0x0000000010087348 */ /* 0x000fea0003c00000 */
[----:B------:R0:W1:Y:S02]  /*18a0*/  SHFL.DOWN P2, R17, R3, R18, R19 ;  /* 0x0800001203117389 */ /* 0x0000640000040013 */
[----:B01----:R-:W-:Y:S05]  /*18b0*/  ENDCOLLECTIVE ;  /* 0x000000000000791b */ /* 0x003fea0003800000 */
.L_x_64:
[----:B------:R-:W-:Y:S02]  /*18c0*/  IMAD.MOV.U32 R18, RZ, RZ, 0x1 ;  /* 0x00000001ff127424 */ /* 0x000fe400078e00ff */
[----:B------:R-:W-:-:S04]  /*18d0*/  IMAD.MOV.U32 R4, RZ, RZ, R17 ;  /* 0x000000ffff047224 */ /* 0x000fc800078e0011 */
[----:B------:R-:W-:-:S04]  /*18e0*/  FADD R4, R5, R4 ;  /* 0x0000000405047221 */ /* 0x000fc80000000000 */
[----:B------:R-:W-:-:S07]  /*18f0*/  IMAD.MOV.U32 R3, RZ, RZ, R4 ;  /* 0x000000ffff037224 */ /* 0x000fce00078e0004 */
[----:B------:R-:W-:Y:S05]  /*1900*/  WARPSYNC.COLLECTIVE R16, `(.L_x_65) ;  /* 0x0000000010087348 */ /* 0x000fea0003c00000 */
[----:B------:R0:W1:Y:S02]  /*1910*/  SHFL.DOWN P2, R17, R3, R18, R19 ;  /* 0x0800001203117389 */ /* 0x0000640000040013 */
[----:B01----:R-:W-:Y:S05]  /*1920*/  ENDCOLLECTIVE ;  /* 0x000000000000791b */ /* 0x003fea0003800000 */
.L_x_65:
[----:B------:R-:W-:Y:S05]  /*1930*/  BRA `(.L_x_66) ;  /* 0xfffffff800187947 */ /* 0x000fea000383ffff */
.L_x_67:
        /* <DEDUP_REMOVED lines=12> */
.L_x_498:


//--------------------- .text.vox_logits_best_init_u64 --------------------------
	.section	.text.vox_logits_best_init_u64,"ax",@progbits
	.align	128
        .global         vox_logits_best_init_u64
        .type           vox_logits_best_init_u64,@function
        .size           vox_logits_best_init_u64,(.L_x_499 - vox_logits_best_init_u64)
        .other          vox_logits_best_init_u64,@"STO_CUDA_ENTRY STV_DEFAULT"
vox_logits_best_init_u64:
.text.vox_logits_best_init_u64:
[----:B------:R-:W-:Y:S01]  /*0000*/  LDC R1, c[0x0][0x37c] ;  /* 0x0000df00ff017b82 */ /* 0x000fe20000000800 */
[----:B------:R-:W0:Y:S07]  /*0010*/  S2R R0, SR_TID.X ;  /* 0x0000000000007919 */ /* 0x000e2e0000002100 */
[----:B------:R-:W0:Y:S02]  /*0020*/  S2UR UR4, SR_CTAID.X ;  /* 0x00000000000479c3 */ /* 0x000e240000002500 */
[----:B0-----:R-:W-:-:S13]  /*0030*/  LOP3.LUT P0, RZ, R0, UR4, RZ, 0xfc, !PT ;  /* 0x0000000400ff7c12 */ /* 0x001fda000f80fcff */
[----:B------:R-:W-:Y:S05]  /*0040*/  @P0 EXIT ;  /* 0x000000000000094d */ /* 0x000fea0003800000 */
[----:B------:R-:W0:Y:S01]  /*0050*/  LDC.64 R2, c[0x0][0x380] ;  /* 0x0000e000ff027b82 */ /* 0x000e220000000a00 */
[----:B------:R-:W0:Y:S02]  /*0060*/  LDCU.64 UR4, c[0x0][0x358] ;  /* 0x00006b00ff0477ac */ /* 0x000e240008000a00 */
[----:B0-----:R-:W-:Y:S01]  /*0070*/  STG.E.64 desc[UR4][R2.64], RZ ;  /* 0x000000ff02007986 */ /* 0x001fe2000c101b04 */
[----:B------:R-:W-:Y:S05]  /*0080*/  EXIT ;  /* 0x000000000000794d */ /* 0x000fea0003800000 */
.L_x_68:
        /* <DEDUP_REMOVED lines=15> */
.L_x_499:


//--------------------- .text.vox_argmax_f32      --------------------------
	.section	.text.vox_argmax_f32,"ax",@progbits
	.align	128
        .global         vox_argmax_f32
        .type           vox_argmax_f32,@function
        .size           vox_argmax_f32,(.L_x_500 - vox_argmax_f32)
        .other          vox_argmax_f32,@"STO_CUDA_ENTRY STV_DEFAULT"
vox_argmax_f32:
.text.vox_argmax_f32:
[----:B------:R-:W-:Y:S01]  /*0000*/  LDC R1, c[0x0][0x37c] ;  /* 0x0000df00ff017b82 */ /* 0x000fe20000000800 */
[----:B------:R-:W0:Y:S01]  /*0010*/  S2R R0, SR_TID.X ;  /* 0x0000000000007919 */ /* 0x000e220000002100 */
[----:B------:R-:W0:Y:S01]  /*0020*/  LDCU UR4, c[0x0][0x390] ;  /* 0x00007200ff0477ac */ /* 0x000e220008000800 */
[----:B------:R-:W-:Y:S01]  /*0030*/  BSSY.RECONVERGENT B2, `(.L_x_69) ;  /* 0x0000118000027945 */ /* 0x000fe20003800200 */
[----:B------:R-:W-:Y:S01]  /*0040*/  IMAD.MOV.U32 R7, RZ, RZ, RZ ;  /* 0x000000ffff077224 */ /* 0x000fe200078e00ff */
[----:B------:R-:W1:Y:S01]  /*0050*/  LDCU.64 UR8, c[0x0][0x358] ;  /* 0x00006b00ff0877ac */ /* 0x000e620008000a00 */
[----:B------:R-:W-:Y:S01]  /*0060*/  IMAD.MOV.U32 R2, RZ, RZ, -0xeb60d36 ;  /* 0xf149f2caff027424 */ /* 0x000fe200078e00ff */
[----:B0-----:R-:W-:-:S13]  /*0070*/  ISETP.GE.AND P0, PT, R0, UR4, PT ;  /* 0x0000000400007c0c */ /* 0x001fda000bf06270 */
[----:B-1----:R-:W-:Y:S05]  /*0080*/  @P0 BRA `(.L_x_70) ;  /* 0x0000001000480947 */ /* 0x002fea0003800000 */
[----:B------:R-:W0:Y:S01]  /*0090*/  LDC R3, c[0x0][0x360] ;  /* 0x0000d800ff037b82 */ /* 0x000e220000000800 */
[----:B------:R-:W-:Y:S01]  /*00a0*/  IMAD.MOV.U32 R4, RZ, RZ, RZ ;  /* 0x000000ffff047224 */ /* 0x000fe200078e00ff */
[----:B------:R-:W-:Y:S01]  /*00b0*/  BSSY.RECONVERGENT B1, `(.L_x_71) ;  /* 0x0000101000017945 */ /* 0x000fe20003800200 */
[----:B------:R-:W-:Y:S01]  /*00c0*/  IMAD.MOV.U32 R8, RZ, RZ, R0 ;  /* 0x000000ffff087224 */ /* 0x000fe200078e0000 */
[----:B0-----:R-:W0:Y:S01]  /*00d0*/  I2F.U32.RP R6, R3 ;  /* 0x0000000300067306 */ /* 0x001e220000209000 */
[----:B------:R-:W-:Y:S01]  /*00e0*/  IMAD.IADD R20, R0, 0x1, R3 ;  /* 0x0000000100147824 */ /* 0x000fe200078e0203 */
[----:B------:R-:W-:-:S04]  /*00f0*/  ISETP.NE.U32.AND P2, PT, R3, RZ, PT ;  /* 0x000000ff0300720c */ /* 0x000fc80003f45070 */
[C---:B------:R-:W-:Y:S02]  /*0100*/  ISETP.GE.U32.AND P0, PT, R20.reuse, UR4, PT ;  /* 0x0000000414007c0c */ /* 0x040fe4000bf06070 */
[----:B------:R-:W-:Y:S01]  /*0110*/  VIMNMX.U32 R7, PT, PT, R20, UR4, !PT ;  /* 0x0000000414077c48 */ /* 0x000fe2000ffe0000 */
[----:B0-----:R-:W0:Y:S02]  /*0120*/  MUFU.RCP R6, R6 ;  /* 0x0000000600067308 */ /* 0x001e240000001000 */
[----:B0-----:R-:W-:-:S06]  /*0130*/  VIADD R5, R6, 0xffffffe ;  /* 0x0ffffffe06057836 */ /* 0x001fcc0000000000 */
[----:B------:R-:W0:Y:S02]  /*0140*/  F2I.FTZ.U32.TRUNC.NTZ R5, R5 ;  /* 0x0000000500057305 */ /* 0x000e24000021f000 */
[----:B0-----:R-:W-:-:S04]  /*0150*/  IMAD.MOV R2, RZ, RZ, -R5 ;  /* 0x000000ffff027224 */ /* 0x001fc800078e0a05 */
[----:B------:R-:W-:Y:S01]  /*0160*/  IMAD R9, R2, R3, RZ ;  /* 0x0000000302097224 */ /* 0x000fe200078e02ff */
[----:B------:R-:W-:-:S03]  /*0170*/  SEL R2, RZ, 0x1, P0 ;  /* 0x00000001ff027807 */ /* 0x000fc60000000000 */
[----:B------:R-:W-:Y:S01]  /*0180*/  IMAD.HI.U32 R9, R5, R9, R4 ;  /* 0x0000000905097227 */ /* 0x000fe200078e0004 */
[----:B------:R-:W-:-:S03]  /*0190*/  IADD3 R4, PT, PT, R7, -R20, -R2 ;  /* 0x8000001407047210 */ /* 0x000fc60007ffe802 */
[----:B------:R-:W-:Y:S02]  /*01a0*/  IMAD.MOV.U32 R7, RZ, RZ, RZ ;  /* 0x000000ffff077224 */ /* 0x000fe400078e00ff */
        /* <DEDUP_REMOVED lines=8> */
[----:B------:R-:W-:-:S05]  /*0230*/  @!P2 LOP3.LUT R9, RZ, R3, RZ, 0x33, !PT ;  /* 0x00000003ff09a212 */ /* 0x000fca00078e33ff */
[----:B------:R-:W-:-:S04]  /*0240*/  IMAD.IADD R2, R2, 0x1, R9 ;  /* 0x0000000102027824 */ /* 0x000fc800078e0209 */
[C---:B------:R-:W-:Y:S01]  /*0250*/  VIADD R5, R2.reuse, 0x1 ;  /* 0x0000000102057836 */ /* 0x040fe20000000000 */
[----:B------:R-:W-:Y:S01]  /*0260*/  ISETP.GE.U32.AND P0, PT, R2, 0x3, PT ;  /* 0x000000030200780c */ /* 0x000fe20003f06070 */
[----:B------:R-:W-:-:S03]  /*0270*/  IMAD.MOV.U32 R2, RZ, RZ, -0xeb60d36 ;  /* 0xf149f2caff027424 */ /* 0x000fc600078e00ff */
[----:B------:R-:W-:-:S09]  /*0280*/  LOP3.LUT R4, R5, 0x3, RZ, 0xc0, !PT ;  /* 0x0000000305047812 */ /* 0x000fd200078ec0ff */
[----:B------:R-:W-:Y:S05]  /*0290*/  @!P0 BRA `(.L_x_72) ;  /* 0x0000000c00888947 */ /* 0x000fea0003800000 */
[----:B------:R-:W-:Y:S01]  /*02a0*/  LOP3.LUT R5, R5, 0xfffffffc, RZ, 0xc0, !PT ;  /* 0xfffffffc05057812 */ /* 0x000fe200078ec0ff */
[----:B------:R-:W0:Y:S01]  /*02b0*/  LDC.64 R18, c[0x0][0x388] ;  /* 0x0000e200ff127b82 */ /* 0x000e220000000a00 */
[----:B------:R-:W-:Y:S01]  /*02c0*/  BSSY.RELIABLE B0, `(.L_x_73) ;  /* 0x00000c1000007945 */ /* 0x000fe20003800100 */
[C-C-:B------:R-:W-:Y:S02]  /*02d0*/  IMAD R10, R3.reuse, 0x2, R0.reuse ;  /* 0x00000002030a7824 */ /* 0x140fe400078e0200 */
[----:B------:R-:W-:Y:S02]  /*02e0*/  IMAD.MOV R5, RZ, RZ, -R5 ;  /* 0x000000ffff057224 */ /* 0x000fe400078e0a05 */
[----:B------:R-:W-:Y:S02]  /*02f0*/  IMAD R26, R3, 0x3, R0 ;  /* 0x00000003031a7824 */ /* 0x000fe400078e0200 */
[----:B------:R-:W-:Y:S01]  /*0300*/  IMAD.MOV.U32 R2, RZ, RZ, -0xeb60d36 ;  /* 0xf149f2caff027424 */ /* 0x000fe200078e00ff */
[----:B------:R-:W-:Y:S01]  /*0310*/  ISETP.GE.AND P0, PT, R5, RZ, PT ;  /* 0x000000ff0500720c */ /* 0x000fe20003f06270 */
[----:B------:R-:W-:-:S02]  /*0320*/  IMAD.MOV.U32 R7, RZ, RZ, RZ ;  /* 0x000000ffff077224 */ /* 0x000fc400078e00ff */
[----:B------:R-:W-:-:S10]  /*0330*/  IMAD.MOV.U32 R8, RZ, RZ, R0 ;  /* 0x000000ffff087224 */ /* 0x000fd400078e0000 */
[----:B------:R-:W-:Y:S05]  /*0340*/  @P0 BRA `(.L_x_74) ;  /* 0x0000000800e00947 */ /* 0x000fea0003800000 */
[----:B------:R-:W-:Y:S01]  /*0350*/  IMAD.MOV R6, RZ, RZ, -R5 ;  /* 0x000000ffff067224 */ /* 0x000fe200078e0a05 */
[----:B------:R-:W-:Y:S01]  /*0360*/  BSSY.RECONVERGENT B3, `(.L_x_75) ;  /* 0x0000075000037945 */ /* 0x000fe20003800200 */
[----:B------:R-:W-:-:S03]  /*0370*/  PLOP3.LUT P0, PT, PT, PT, PT, 0x80, 0x8 ;  /* 0x000000000008781c */ /* 0x000fc60003f0f070 */
[----:B------:R-:W-:-:S13]  /*0380*/  ISETP.GT.AND P1, PT, R6, 0xc, PT ;  /* 0x0000000c0600780c */ /* 0x000fda0003f24270 */
[----:B------:R-:W-:Y:S05]  /*0390*/  @!P1 BRA `(.L_x_76) ;  /* 0x0000000400c49947 */ /* 0x000fea0003800000 */
[----:B------:R-:W1:Y:S01]  /*03a0*/  LDC.64 R16, c[0x0][0x388] ;  /* 0x0000e200ff107b82 */ /* 0x000e620000000a00 */
[----:B------:R-:W-:-:S13]  /*03b0*/  PLOP3.LUT P0, PT, PT, PT, PT, 0x8, 0x80 ;  /* 0x000000000080781c */ /* 0x000fda0003f0e170 */
.L_x_77:
[----:B-1----:R-:W-:-:S05]  /*03c0*/  IMAD.WIDE.U32 R22, R8, 0x4, R16 ;  /* 0x0000000408167825 */ /* 0x002fca00078e0010 */
[----:B------:R1:W2:Y:S01]  /*03d0*/  LDG.E R29, desc[UR8][R22.64] ;  /* 0x00000008161d7981 */ /* 0x0002a2000c1e1900 */
[----:B------:R-:W-:-:S06]  /*03e0*/  IMAD.WIDE.U32 R14, R20, 0x4, R16 ;  /* 0x00000004140e7825 */ /* 0x000fcc00078e0010 */
[----:B------:R-:W3:Y:S01]  /*03f0*/  LDG.E R15, desc[UR8][R14.64] ;  /* 0x000000080e0f7981 */ /* 0x000ee2000c1e1900 */
[----:B------:R-:W-:-:S05]  /*0400*/  IMAD.WIDE.U32 R12, R10, 0x4, R16 ;  /* 0x000000040a0c7825 */ /* 0x000fca00078e0010 */
[----:B------:R4:W5:Y:S01]  /*0410*/  LDG.E R6, desc[UR8][R12.64] ;  /* 0x000000080c067981 */ /* 0x000962000c1e1900 */
[----:B-1----:R-:W-:-:S04]  /*0420*/  IMAD.WIDE.U32 R22, R26, 0x4, R16 ;  /* 0x000000041a167825 */ /* 0x002fc800078e0010 */
[C---:B------:R-:W-:Y:S01]  /*0430*/  IMAD.IADD R28, R3.reuse, 0x1, R8 ;  /* 0x00000001031c7824 */ /* 0x040fe200078e0208 */
[----:B------:R1:W5:Y:S03]  /*0440*/  LDG.E R14, desc[UR8][R22.64] ;  /* 0x00000008160e7981 */ /* 0x000366000c1e1900 */
[----:B----4-:R-:W-:-:S04]  /*0450*/  IMAD.IADD R12, R3, 0x1, R28 ;  /* 0x00000001030c7824 */ /* 0x010fc800078e021c */
[----:B------:R-:W-:-:S04]  /*0460*/  IMAD.IADD R25, R3, 0x1, R12 ;  /* 0x0000000103197824 */ /* 0x000fc800078e020c */
[----:B------:R-:W-:-:S04]  /*0470*/  IMAD.IADD R9, R3, 0x1, R25 ;  /* 0x0000000103097824 */ /* 0x000fc800078e0219 */
[----:B-1----:R-:W-:-:S05]  /*0480*/  IMAD.WIDE.U32 R22, R9, 0x4, R16 ;  /* 0x0000000409167825 */ /* 0x002fca00078e0010 */
[----:B------:R1:W4:Y:S01]  /*0490*/  LDG.E R27, desc[UR8][R22.64] ;  /* 0x00000008161b7981 */ /* 0x000322000c1e1900 */
[----:B------:R-:W-:-:S04]  /*04a0*/  IMAD R11, R3, 0x4, R20 ;  /* 0x00000004030b7824 */ /* 0x000fc800078e0214 */
[----:B------:R-:W-:-:S05]  /*04b0*/  IMAD.WIDE.U32 R20, R11, 0x4, R16 ;  /* 0x000000040b147825 */ /* 0x000fca00078e0010 */
[----:B------:R0:W4:Y:S01]  /*04c0*/  LDG.E R13, desc[UR8][R20.64] ;  /* 0x00000008140d7981 */ /* 0x000122000c1e1900 */
[C---:B-1----:R-:W-:Y:S02]  /*04d0*/  IMAD.IADD R22, R3.reuse, 0x1, R9 ;  /* 0x0000000103167824 */ /* 0x042fe400078e0209 */
[C---:B------:R-:W-:Y:S02]  /*04e0*/  IMAD R26, R3.reuse, 0x4, R26 ;  /* 0x00000004031a7824 */ /* 0x040fe400078e021a */
[----:B------:R-:W-:Y:S01]  /*04f0*/  IMAD R11, R3, 0x4, R11 ;  /* 0x00000004030b7824 */ /* 0x000fe200078e020b */
[----:B--2---:R-:W-:-:S04]  /*0500*/  FSETP.GT.AND P1, PT, R29, R2, PT ;  /* 0x000000021d00720b */ /* 0x004fc80003f24000 */
[----:B------:R-:W-:Y:S01]  /*0510*/  FSEL R2, R29, R2, P1 ;  /* 0x000000021d027208 */ /* 0x000fe20000800000 */
[----:B------:R-:W-:-:S03]  /*0520*/  IMAD R29, R3, 0x4, R10 ;  /* 0x00000004031d7824 */ /* 0x000fc600078e020a */
[----:B---3--:R-:W-:Y:S01]  /*0530*/  FSETP.GT.AND P2, PT, R15, R2, PT ;  /* 0x000000020f00720b */ /* 0x008fe20003f44000 */
[----:B0-----:R-:W-:-:S03]  /*0540*/  IMAD.WIDE.U32 R20, R29, 0x4, R16 ;  /* 0x000000041d147825 */ /* 0x001fc600078e0010 */
[----:B------:R-:W-:Y:S02]  /*0550*/  FSEL R15, R15, R2, P2 ;  /* 0x000000020f0f7208 */ /* 0x000fe40001000000 */
[----:B------:R-:W-:Y:S01]  /*0560*/  SEL R7, R8, R7, P1 ;  /* 0x0000000708077207 */ /* 0x000fe20000800000 */
[C---:B------:R-:W-:Y:S01]  /*0570*/  IMAD.IADD R2, R3.reuse, 0x1, R22 ;  /* 0x0000000103027824 */ /* 0x040fe200078e0216 */
[CC--:B-----5:R-:W-:Y:S01]  /*0580*/  FSETP.GT.AND P1, PT, R6.reuse, R15.reuse, PT ;  /* 0x0000000f0600720b */ /* 0x0e0fe20003f24000 */
[----:B------:R0:W2:Y:S03]  /*0590*/  LDG.E R24, desc[UR8][R20.64] ;  /* 0x0000000814187981 */ /* 0x0000a6000c1e1900 */
[----:B------:R-:W-:Y:S01]  /*05a0*/  FSEL R15, R6, R15, P1 ;  /* 0x0000000f060f7208 */ /* 0x000fe20000800000 */
[----:B------:R-:W-:Y:S01]  /*05b0*/  IMAD.IADD R6, R3, 0x1, R2 ;  /* 0x0000000103067824 */ /* 0x000fe200078e0202 */
[----:B------:R-:W-:-:S02]  /*05c0*/  SEL R10, R28, R7, P2 ;  /* 0x000000071c0a7207 */ /* 0x000fc40001000000 */
[----:B------:R-:W-:Y:S01]  /*05d0*/  FSETP.GT.AND P3, PT, R14, R15, PT ;  /* 0x0000000f0e00720b */ /* 0x000fe20003f64000 */
[----:B0-----:R-:W-:-:S03]  /*05e0*/  IMAD.WIDE.U32 R20, R26, 0x4, R16 ;  /* 0x000000041a147825 */ /* 0x001fc600078e0010 */
[----:B------:R-:W-:Y:S01]  /*05f0*/  FSEL R28, R14, R15, P3 ;  /* 0x0000000f0e1c7208 */ /* 0x000fe20001800000 */
[----:B------:R-:W-:Y:S01]  /*0600*/  IMAD.IADD R8, R3, 0x1, R6 ;  /* 0x0000000103087824 */ /* 0x000fe200078e0206 */
[----:B------:R-:W3:Y:S03]  /*0610*/  LDG.E R7, desc[UR8][R20.64] ;  /* 0x0000000814077981 */ /* 0x000ee6000c1e1900 */
[----:B------:R-:W-:-:S05]  /*0620*/  IMAD.WIDE.U32 R14, R8, 0x4, R16 ;  /* 0x00000004080e7825 */ /* 0x000fca00078e0010 */
[----:B------:R0:W5:Y:S01]  /*0630*/  LDG.E R23, desc[UR8][R14.64] ;  /* 0x000000080e177981 */ /* 0x000162000c1e1900 */
[----:B----4-:R-:W-:-:S04]  /*0640*/  FSETP.GT.AND P4, PT, R27, R28, PT ;  /* 0x0000001c1b00720b */ /* 0x010fc80003f84000 */
[----:B------:R-:W-:Y:S01]  /*0650*/  FSEL R27, R27, R28, P4 ;  /* 0x0000001c1b1b7208 */ /* 0x000fe20002000000 */
[----:B0-----:R-:W-:-:S05]  /*0660*/  IMAD.WIDE.U32 R14, R11, 0x4, R16 ;  /* 0x000000040b0e7825 */ /* 0x001fca00078e0010 */
[----:B------:R0:W4:Y:S01]  /*0670*/  LDG.E R28, desc[UR8][R14.64] ;  /* 0x000000080e1c7981 */ /* 0x000122000c1e1900 */
[----:B------:R-:W-:-:S04]  /*0680*/  FSETP.GT.AND P2, PT, R13, R27, PT ;  /* 0x0000001b0d00720b */ /* 0x000fc80003f44000 */
[----:B------:R-:W-:Y:S02]  /*0690*/  FSEL R27, R13, R27, P2 ;  /* 0x0000001b0d1b7208 */ /* 0x000fe40001000000 */
[----:B------:R-:W-:Y:S01]  /*06a0*/  SEL R10, R12, R10, P1 ;  /* 0x0000000a0c0a7207 */ /* 0x000fe20000800000 */
[----:B------:R-:W-:-:S03]  /*06b0*/  IMAD R29, R3, 0x4, R29 ;  /* 0x00000004031d7824 */ /* 0x000fc600078e021d */
[----:B------:R-:W-:Y:S01]  /*06c0*/  SEL R12, R25, R10, P3 ;  /* 0x0000000a190c7207 */ /* 0x000fe20001800000 */
[----:B------:R-:W-:-:S04]  /*06d0*/  IMAD.WIDE.U32 R20, R29, 0x4, R16 ;  /* 0x000000041d147825 */ /* 0x000fc800078e0010 */
[----:B------:R-:W-:Y:S01]  /*06e0*/  IMAD.IADD R10, R3, 0x1, R8 ;  /* 0x00000001030a7824 */ /* 0x000fe200078e0208 */
[----:B0-----:R-:W-:Y:S01]  /*06f0*/  SEL R15, R9, R12, P4 ;  /* 0x0000000c090f7207 */ /* 0x001fe20002000000 */
[C---:B------:R-:W-:Y:S01]  /*0700*/  IMAD R26, R3.reuse, 0x4, R26 ;  /* 0x00000004031a7824 */ /* 0x040fe200078e021a */
[----:B------:R0:W4:Y:S01]  /*0710*/  LDG.E R13, desc[UR8][R20.64] ;  /* 0x00000008140d7981 */ /* 0x000122000c1e1900 */
[----:B------:R-:W-:-:S04]  /*0720*/  IMAD.IADD R12, R3, 0x1, R10 ;  /* 0x00000001030c7824 */ /* 0x000fc800078e020a */
[----:B------:R-:W-:-:S04]  /*0730*/  IMAD.IADD R14, R3, 0x1, R12 ;  /* 0x00000001030e7824 */ /* 0x000fc800078e020c */
[C---:B------:R-:W-:Y:S02]  /*0740*/  IMAD.IADD R9, R3.reuse, 0x1, R14 ;  /* 0x0000000103097824 */ /* 0x040fe400078e020e */
[C---:B------:R-:W-:Y:S01]  /*0750*/  IMAD R11, R3.reuse, 0x4, R11 ;  /* 0x00000004030b7824 */ /* 0x040fe200078e020b */
[----:B------:R-:W-:Y:S01]  /*0760*/  SEL R15, R22, R15, P2 ;  /* 0x0000000f160f7207 */ /* 0x000fe20001000000 */
[----:B------:R-:W-:Y:S01]  /*0770*/  IMAD R29, R3, 0x4, R29 ;  /* 0x00000004031d7824 */ /* 0x000fe200078e021d */
[----:B--2---:R-:W-:-:S04]  /*0780*/  FSETP.GT.AND P5, PT, R24, R27, PT ;  /* 0x0000001b1800720b */ /* 0x004fc80003fa4000 */
[----:B------:R-:W-:Y:S01]  /*0790*/  FSEL R27, R24, R27, P5 ;  /* 0x0000001b181b7208 */ /* 0x000fe20002800000 */
[----:B------:R-:W-:-:S03]  /*07a0*/  IMAD.WIDE.U32 R24, R26, 0x4, R16 ;  /* 0x000000041a187825 */ /* 0x000fc600078e0010 */
[----:B---3--:R-:W-:-:S04]  /*07b0*/  FSETP.GT.AND P4, PT, R7, R27, PT ;  /* 0x0000001b0700720b */ /* 0x008fc80003f84000 */
[----:B0-----:R-:W-:Y:S02]  /*07c0*/  FSEL R20, R7, R27, P4 ;  /* 0x0000001b07147208 */ /* 0x001fe40002000000 */
[----:B------:R0:W2:Y:S02]  /*07d0*/  LDG.E R7, desc[UR8][R24.64] ;  /* 0x0000000818077981 */ /* 0x0000a4000c1e1900 */
[----:B-----5:R-:W-:-:S04]  /*07e0*/  FSETP.GT.AND P1, PT, R23, R20, PT ;  /* 0x000000141700720b */ /* 0x020fc80003f24000 */
[----:B0-----:R-:W-:Y:S01]  /*07f0*/  FSEL R25, R23, R20, P1 ;  /* 0x0000001417197208 */ /* 0x001fe20000800000 */
[----:B------:R-:W-:-:S05]  /*0800*/  IMAD.WIDE.U32 R20, R9, 0x4, R16 ;  /* 0x0000000409147825 */ /* 0x000fca00078e0010 */
[----:B------:R0:W3:Y:S01]  /*0810*/  LDG.E R27, desc[UR8][R20.64] ;  /* 0x00000008141b7981 */ /* 0x0000e2000c1e1900 */
[----:B------:R-:W-:Y:S01]  /*0820*/  IMAD.WIDE.U32 R22, R11, 0x4, R16 ;  /* 0x000000040b167825 */ /* 0x000fe200078e0010 */
[----:B----4-:R-:W-:-:S04]  /*0830*/  FSETP.GT.AND P3, PT, R28, R25, PT ;  /* 0x000000191c00720b */ /* 0x010fc80003f64000 */
[----:B------:R-:W-:Y:S01]  /*0840*/  FSEL R28, R28, R25, P3 ;  /* 0x000000191c1c7208 */ /* 0x000fe20001800000 */
[----:B------:R-:W4:Y:S01]  /*0850*/  LDG.E R22, desc[UR8][R22.64] ;  /* 0x0000000816167981 */ /* 0x000f22000c1e1900 */
[----:B------:R-:W-:-:S04]  /*0860*/  IMAD.WIDE.U32 R24, R29, 0x4, R16 ;  /* 0x000000041d187825 */ /* 0x000fc800078e0010 */
[----:B------:R-:W-:Y:S02]  /*0870*/  IMAD R26, R3, 0x4, R26 ;  /* 0x00000004031a7824 */ /* 0x000fe400078e021a */
[----:B------:R-:W5:Y:S02]  /*0880*/  LDG.E R24, desc[UR8][R24.64] ;  /* 0x0000000818187981 */ /* 0x000f64000c1e1900 */
[----:B0-----:R-:W-:-:S06]  /*0890*/  IMAD.WIDE.U32 R20, R26, 0x4, R16 ;  /* 0x000000041a147825 */ /* 0x001fcc00078e0010 */
[----:B------:R-:W5:Y:S01]  /*08a0*/  LDG.E R20, desc[UR8][R20.64] ;  /* 0x0000000814147981 */ /* 0x000f62000c1e1900 */
[CC--:B------:R-:W-:Y:S02]  /*08b0*/  FSETP.GT.AND P2, PT, R13.reuse, R28.reuse, PT ;  /* 0x0000001c0d00720b */ /* 0x0c0fe40003f44000 */
[----:B------:R-:W-:Y:S02]  /*08c0*/  SEL R15, R2, R15, P5 ;  /* 0x0000000f020f7207 */ /* 0x000fe40002800000 */
[----:B------:R-:W-:Y:S02]  /*08d0*/  FSEL R28, R13, R28, P2 ;  /* 0x0000001c0d1c7208 */ /* 0x000fe40001000000 */
[----:B------:R-:W-:-:S04]  /*08e0*/  SEL R15, R6, R15, P4 ;  /* 0x0000000f060f7207 */ /* 0x000fc80002000000 */
[----:B------:R-:W-:-:S04]  /*08f0*/  SEL R15, R8, R15, P1 ;  /* 0x0000000f080f7207 */ /* 0x000fc80000800000 */
[----:B------:R-:W-:-:S04]  /*0900*/  SEL R15, R10, R15, P3 ;  /* 0x0000000f0a0f7207 */ /* 0x000fc80001800000 */
[----:B------:R-:W-:Y:S01]  /*0910*/  SEL R15, R12, R15, P2 ;  /* 0x0000000f0c0f7207 */ /* 0x000fe20001000000 */
[----:B------:R-:W-:-:S05]  /*0920*/  VIADD R5, R5, 0x10 ;  /* 0x0000001005057836 */ /* 0x000fca0000000000 */
[----:B------:R-:W-:Y:S01]  /*0930*/  ISETP.GE.AND P3, PT, R5, -0xc, PT ;  /* 0xfffffff40500780c */ /* 0x000fe20003f66270 */
[C---:B------:R-:W-:Y:S02]  /*0940*/  IMAD R10, R3.reuse, 0x4, R29 ;  /* 0x00000004030a7824 */ /* 0x040fe400078e021d */
[----:B------:R-:W-:Y:S01]  /*0950*/  IMAD R26, R3, 0x4, R26 ;  /* 0x00000004031a7824 */ /* 0x000fe200078e021a */
[----:B--2---:R-:W-:-:S04]  /*0960*/  FSETP.GT.AND P5, PT, R7, R28, PT ;  /* 0x0000001c0700720b */ /* 0x004fc80003fa4000 */
[----:B------:R-:W-:Y:S02]  /*0970*/  FSEL R28, R7, R28, P5 ;  /* 0x0000001c071c7208 */ /* 0x000fe40002800000 */
[----:B------:R-:W-:Y:S02]  /*0980*/  SEL R14, R14, R15, P5 ;  /* 0x0000000f0e0e7207 */ /* 0x000fe40002800000 */
[----:B---3--:R-:W-:-:S04]  /*0990*/  FSETP.GT.AND P4, PT, R27, R28, PT ;  /* 0x0000001c1b00720b */ /* 0x008fc80003f84000 */
[----:B------:R-:W-:-:S04]  /*09a0*/  FSEL R27, R27, R28, P4 ;  /* 0x0000001c1b1b7208 */ /* 0x000fc80002000000 */
[CC--:B----4-:R-:W-:Y:S02]  /*09b0*/  FSETP.GT.AND P1, PT, R22.reuse, R27.reuse, PT ;  /* 0x0000001b1600720b */ /* 0x0d0fe40003f24000 */
[----:B------:R-:W-:Y:S01]  /*09c0*/  SEL R14, R9, R14, P4 ;  /* 0x0000000e090e7207 */ /* 0x000fe20002000000 */
[----:B------:R-:W-:Y:S01]  /*09d0*/  IMAD.IADD R9, R3, 0x1, R9 ;  /* 0x0000000103097824 */ /* 0x000fe200078e0209 */
[----:B------:R-:W-:-:S04]  /*09e0*/  FSEL R27, R22, R27, P1 ;  /* 0x0000001b161b7208 */ /* 0x000fc80000800000 */
[CC--:B-----5:R-:W-:Y:S02]  /*09f0*/  FSETP.GT.AND P2, PT, R24.reuse, R27.reuse, PT ;  /* 0x0000001b1800720b */ /* 0x0e0fe40003f44000 */
[----:B------:R-:W-:Y:S01]  /*0a00*/  SEL R14, R9, R14, P1 ;  /* 0x0000000e090e7207 */ /* 0x000fe20000800000 */
[----:B------:R-:W-:Y:S01]  /*0a10*/  IMAD.IADD R9, R3, 0x1, R9 ;  /* 0x0000000103097824 */ /* 0x000fe200078e0209 */
[----:B------:R-:W-:-:S03]  /*0a20*/  FSEL R27, R24, R27, P2 ;  /* 0x0000001b181b7208 */ /* 0x000fc60001000000 */
[----:B------:R-:W-:Y:S01]  /*0a30*/  IMAD.IADD R8, R3, 0x1, R9 ;  /* 0x0000000103087824 */ /* 0x000fe200078e0209 */
[CC--:B------:R-:W-:Y:S02]  /*0a40*/  FSETP.GT.AND P1, PT, R20.reuse, R27.reuse, PT ;  /* 0x0000001b1400720b */ /* 0x0c0fe40003f24000 */
[----:B------:R-:W-:Y:S02]  /*0a50*/  SEL R14, R9, R14, P2 ;  /* 0x0000000e090e7207 */ /* 0x000fe40001000000 */
[----:B------:R-:W-:Y:S01]  /*0a60*/  FSEL R2, R20, R27, P1 ;  /* 0x0000001b14027208 */ /* 0x000fe20000800000 */
[C---:B------:R-:W-:Y:S01]  /*0a70*/  IMAD R20, R3.reuse, 0x4, R11 ;  /* 0x0000000403147824 */ /* 0x040fe200078e020b */
[----:B------:R-:W-:Y:S01]  /*0a80*/  SEL R7, R8, R14, P1 ;  /* 0x0000000e08077207 */ /* 0x000fe20000800000 */
[----:B------:R-:W-:Y:S01]  /*0a90*/  IMAD.IADD R8, R3, 0x1, R8 ;  /* 0x0000000103087824 */ /* 0x000fe200078e0208 */
[----:B------:R-:W-:Y:S06]  /*0aa0*/  @!P3 BRA `(.L_x_77) ;  /* 0xfffffff80044b947 */ /* 0x000fec000383ffff */
.L_x_76:
[----:B------:R-:W-:Y:S05]  /*0ab0*/  BSYNC.RECONVERGENT B3 ;  /* 0x0000000000037941 */ /* 0x000fea0003800200 */
.L_x_75:
[----:B------:R-:W-:Y:S01]  /*0ac0*/  IMAD.MOV R6, RZ, RZ, -R5 ;  /* 0x000000ffff067224 */ /* 0x000fe200078e0a05 */
[----:B------:R-:W-:Y:S04]  /*0ad0*/  BSSY.RECONVERGENT B3, `(.L_x_78) ;  /* 0x000003c000037945 */ /* 0x000fe80003800200 */
[----:B------:R-:W-:-:S13]  /*0ae0*/  ISETP.GT.AND P1, PT, R6, 0x4, PT ;  /* 0x000000040600780c */ /* 0x000fda0003f24270 */
[----:B------:R-:W-:Y:S05]  /*0af0*/  @!P1 BRA `(.L_x_79) ;  /* 0x0000000000e49947 */ /* 0x000fea0003800000 */
[----:B------:R-:W1:Y:S02]  /*0b00*/  LDC.64 R12, c[0x0][0x388] ;  /* 0x0000e200ff0c7b82 */ /* 0x000e640000000a00 */
[----:B-1----:R-:W-:-:S05]  /*0b10*/  IMAD.WIDE.U32 R14, R8, 0x4, R12 ;  /* 0x00000004080e7825 */ /* 0x002fca00078e000c */
[----:B------:R1:W2:Y:S01]  /*0b20*/  LDG.E R9, desc[UR8][R14.64] ;  /* 0x000000080e097981 */ /* 0x0002a2000c1e1900 */
[----:B------:R-:W-:-:S06]  /*0b30*/  IMAD.WIDE.U32 R24, R20, 0x4, R12 ;  /* 0x0000000414187825 */ /* 0x000fcc00078e000c */
[----:B------:R3:W4:Y:S01]  /*0b40*/  LDG.E R25, desc[UR8][R24.64] ;  /* 0x0000000818197981 */ /* 0x000722000c1e1900 */
[----:B-1----:R-:W-:-:S05]  /*0b50*/  IMAD.WIDE.U32 R14, R10, 0x4, R12 ;  /* 0x000000040a0e7825 */ /* 0x002fca00078e000c */
[----:B------:R1:W5:Y:S01]  /*0b60*/  LDG.E R23, desc[UR8][R14.64] ;  /* 0x000000080e177981 */ /* 0x000362000c1e1900 */
[----:B---3--:R-:W-:-:S04]  /*0b70*/  IMAD.IADD R24, R8, 0x1, R3 ;  /* 0x0000000108187824 */ /* 0x008fc800078e0203 */
[----:B------:R-:W-:Y:S02]  /*0b80*/  IMAD.IADD R22, R3, 0x1, R24 ;  /* 0x0000000103167824 */ /* 0x000fe400078e0218 */
[----:B------:R-:W-:-:S04]  /*0b90*/  IMAD.WIDE.U32 R28, R26, 0x4, R12 ;  /* 0x000000041a1c7825 */ /* 0x000fc800078e000c */
[C---:B------:R-:W-:Y:S01]  /*0ba0*/  IMAD.IADD R16, R3.reuse, 0x1, R22 ;  /* 0x0000000103107824 */ /* 0x040fe200078e0216 */
[----:B------:R3:W5:Y:S03]  /*0bb0*/  LDG.E R17, desc[UR8][R28.64] ;  /* 0x000000081c117981 */ /* 0x000766000c1e1900 */
[----:B------:R-:W-:-:S04]  /*0bc0*/  IMAD.IADD R6, R3, 0x1, R16 ;  /* 0x0000000103067824 */ /* 0x000fc800078e0210 */
[----:B-1----:R-:W-:-:S04]  /*0bd0*/  IMAD.WIDE.U32 R14, R6, 0x4, R12 ;  /* 0x00000004060e7825 */ /* 0x002fc800078e000c */
[----:B------:R-:W-:Y:S02]  /*0be0*/  IMAD R27, R3, 0x4, R20 ;  /* 0x00000004031b7824 */ /* 0x000fe400078e0214 */
[----:B------:R-:W5:Y:S02]  /*0bf0*/  LDG.E R14, desc[UR8][R14.64] ;  /* 0x000000080e0e7981 */ /* 0x000f64000c1e1900 */
[----:B------:R-:W-:-:S04]  /*0c00*/  IMAD.WIDE.U32 R20, R27, 0x4, R12 ;  /* 0x000000041b147825 */ /* 0x000fc800078e000c */
[----:B---3--:R-:W-:Y:S02]  /*0c10*/  IMAD R28, R3, 0x4, R10 ;  /* 0x00000004031c7824 */ /* 0x008fe400078e020a */
[----:B------:R-:W3:Y:S02]  /*0c20*/  LDG.E R20, desc[UR8][R20.64] ;  /* 0x0000000814147981 */ /* 0x000ee4000c1e1900 */
[----:B------:R-:W-:-:S04]  /*0c30*/  IMAD.WIDE.U32 R10, R28, 0x4, R12 ;  /* 0x000000041c0a7825 */ /* 0x000fc800078e000c */
[----:B------:R-:W-:Y:S02]  /*0c40*/  IMAD R26, R3, 0x4, R26 ;  /* 0x00000004031a7824 */ /* 0x000fe400078e021a */
[----:B------:R-:W3:Y:S02]  /*0c50*/  LDG.E R10, desc[UR8][R10.64] ;  /* 0x000000080a0a7981 */ /* 0x000ee4000c1e1900 */
[----:B------:R-:W-:-:S06]  /*0c60*/  IMAD.WIDE.U32 R12, R26, 0x4, R12 ;  /* 0x000000041a0c7825 */ /* 0x000fcc00078e000c */
[----:B------:R-:W3:Y:S01]  /*0c70*/  LDG.E R12, desc[UR8][R12.64] ;  /* 0x000000080c0c7981 */ /* 0x000ee2000c1e1900 */
[----:B------:R-:W-:Y:S02]  /*0c80*/  VIADD R5, R5, 0x8 ;  /* 0x0000000805057836 */ /* 0x000fe40000000000 */
[----:B------:R-:W-:Y:S01]  /*0c90*/  IMAD R26, R3, 0x4, R26 ;  /* 0x00000004031a7824 */ /* 0x000fe200078e021a */
[----:B--2---:R-:W-:-:S04]  /*0ca0*/  FSETP.GT.AND P2, PT, R9, R2, PT ;  /* 0x000000020900720b */ /* 0x004fc80003f44000 */
[----:B------:R-:W-:-:S04]  /*0cb0*/  FSEL R2, R9, R2, P2 ;  /* 0x0000000209027208 */ /* 0x000fc80001000000 */
[----:B----4-:R-:W-:-:S04]  /*0cc0*/  FSETP.GT.AND P3, PT, R25, R2, PT ;  /* 0x000000021900720b */ /* 0x010fc80003f64000 */
[----:B------:R-:W-:-:S04]  /*0cd0*/  FSEL R2, R25, R2, P3 ;  /* 0x0000000219027208 */ /* 0x000fc80001800000 */
[----:B-----5:R-:W-:-:S04]  /*0ce0*/  FSETP.GT.AND P4, PT, R23, R2, PT ;  /* 0x000000021700720b */ /* 0x020fc80003f84000 */
[----:B------:R-:W-:Y:S02]  /*0cf0*/  FSEL R2, R23, R2, P4 ;  /* 0x0000000217027208 */ /* 0x000fe40002000000 */
[----:B------:R-:W-:Y:S02]  /*0d00*/  SEL R7, R8, R7, P2 ;  /* 0x0000000708077207 */ /* 0x000fe40001000000 */
[----:B------:R-:W-:-:S04]  /*0d10*/  FSETP.GT.AND P1, PT, R17, R2, PT ;  /* 0x000000021100720b */ /* 0x000fc80003f24000 */
[----:B------:R-:W-:Y:S02]  /*0d20*/  FSEL R17, R17, R2, P1 ;  /* 0x0000000211117208 */ /* 0x000fe40000800000 */
[----:B------:R-:W-:Y:S02]  /*0d30*/  SEL R7, R24, R7, P3 ;  /* 0x0000000718077207 */ /* 0x000fe40001800000 */
[----:B------:R-:W-:Y:S02]  /*0d40*/  FSETP.GT.AND P0, PT, R14, R17, PT ;  /* 0x000000110e00720b */ /* 0x000fe40003f04000 */
[----:B------:R-:W-:Y:S02]  /*0d50*/  SEL R7, R22, R7, P4 ;  /* 0x0000000716077207 */ /* 0x000fe40002000000 */
[----:B------:R-:W-:Y:S02]  /*0d60*/  FSEL R17, R14, R17, P0 ;  /* 0x000000110e117208 */ /* 0x000fe40000000000 */
[----:B------:R-:W-:-:S02]  /*0d70*/  SEL R7, R16, R7, P1 ;  /* 0x0000000710077207 */ /* 0x000fc40000800000 */
[----:B---3--:R-:W-:Y:S01]  /*0d80*/  FSETP.GT.AND P2, PT, R20, R17, PT ;  /* 0x000000111400720b */ /* 0x008fe20003f44000 */
[C---:B------:R-:W-:Y:S01]  /*0d90*/  IMAD.IADD R2, R3.reuse, 0x1, R6 ;  /* 0x0000000103027824 */ /* 0x040fe200078e0206 */
[----:B------:R-:W-:Y:S02]  /*0da0*/  SEL R7, R6, R7, P0 ;  /* 0x0000000706077207 */ /* 0x000fe40000000000 */
[----:B------:R-:W-:Y:S01]  /*0db0*/  FSEL R17, R20, R17, P2 ;  /* 0x0000001114117208 */ /* 0x000fe20001000000 */
[----:B------:R-:W-:Y:S01]  /*0dc0*/  IMAD.IADD R6, R3, 0x1, R2 ;  /* 0x0000000103067824 */ /* 0x000fe200078e0202 */
[----:B------:R-:W-:Y:S02]  /*0dd0*/  SEL R7, R2, R7, P2 ;  /* 0x0000000702077207 */ /* 0x000fe40001000000 */
[----:B------:R-:W-:-:S04]  /*0de0*/  FSETP.GT.AND P3, PT, R10, R17, PT ;  /* 0x000000110a00720b */ /* 0x000fc80003f64000 */
[----:B------:R-:W-:Y:S02]  /*0df0*/  FSEL R17, R10, R17, P3 ;  /* 0x000000110a117208 */ /* 0x000fe40001800000 */
[----:B------:R-:W-:Y:S01]  /*0e00*/  SEL R7, R6, R7, P3 ;  /* 0x0000000706077207 */ /* 0x000fe20001800000 */
[C---:B------:R-:W-:Y:S01]  /*0e10*/  IMAD.IADD R6, R3.reuse, 0x1, R6 ;  /* 0x0000000103067824 */ /* 0x040fe200078e0206 */
[CC--:B------:R-:W-:Y:S01]  /*0e20*/  FSETP.GT.AND P1, PT, R12.reuse, R17.reuse, PT ;  /* 0x000000110c00720b */ /* 0x0c0fe20003f24000 */
[C---:B------:R-:W-:Y:S01]  /*0e30*/  IMAD R20, R3.reuse, 0x4, R27 ;  /* 0x0000000403147824 */ /* 0x040fe200078e021b */
[----:B------:R-:W-:Y:S01]  /*0e40*/  PLOP3.LUT P0, PT, PT, PT, PT, 0x8, 0x80 ;  /* 0x000000000080781c */ /* 0x000fe20003f0e170 */
[C---:B------:R-:W-:Y:S01]  /*0e50*/  IMAD R10, R3.reuse, 0x4, R28 ;  /* 0x00000004030a7824 */ /* 0x040fe200078e021c */
[----:B------:R-:W-:Y:S01]  /*0e60*/  FSEL R2, R12, R17, P1 ;  /* 0x000000110c027208 */ /* 0x000fe20000800000 */
[----:B------:R-:W-:Y:S01]  /*0e70*/  IMAD.IADD R8, R3, 0x1, R6 ;  /* 0x0000000103087824 */ /* 0x000fe200078e0206 */
[----:B------:R-:W-:-:S09]  /*0e80*/  SEL R7, R6, R7, P1 ;  /* 0x0000000706077207 */ /* 0x000fd20000800000 */
.L_x_79:
[----:B------:R-:W-:Y:S05]  /*0e90*/  BSYNC.RECONVERGENT B3 ;  /* 0x0000000000037941 */ /* 0x000fea0003800200 */
.L_x_78:
[----:B------:R-:W-:-:S13]  /*0ea0*/  ISETP.NE.OR P0, PT, R5, RZ, P0 ;  /* 0x000000ff0500720c */ /* 0x000fda0000705670 */
[----:B------:R-:W-:Y:S05]  /*0eb0*/  @!P0 BREAK.RELIABLE B0 ;  /* 0x0000000000008942 */ /* 0x000fea0003800100 */
[----:B------:R-:W-:Y:S05]  /*0ec0*/  @!P0 BRA `(.L_x_72) ;  /* 0x00000000007c8947 */ /* 0x000fea0003800000 */
.L_x_74:
[----:B------:R-:W-:Y:S05]  /*0ed0*/  BSYNC.RELIABLE B0 ;  /* 0x0000000000007941 */ /* 0x000fea0003800100 */
.L_x_73:
[----:B0-----:R-:W-:-:S04]  /*0ee0*/  IMAD.WIDE.U32 R14, R8, 0x4, R18 ;  /* 0x00000004080e7825 */ /* 0x001fc800078e0012 */
[--C-:B------:R-:W-:Y:S02]  /*0ef0*/  IMAD.WIDE.U32 R16, R20, 0x4, R18.reuse ;  /* 0x0000000414107825 */ /* 0x100fe400078e0012 */
[----:B------:R-:W2:Y:S02]  /*0f00*/  LDG.E R15, desc[UR8][R14.64] ;  /* 0x000000080e0f7981 */ /* 0x000ea4000c1e1900 */
[--C-:B------:R-:W-:Y:S02]  /*0f10*/  IMAD.WIDE.U32 R22, R10, 0x4, R18.reuse ;  /* 0x000000040a167825 */ /* 0x100fe400078e0012 */
[----:B------:R-:W3:Y:S02]  /*0f20*/  LDG.E R17, desc[UR8][R16.64] ;  /* 0x0000000810117981 */ /* 0x000ee4000c1e1900 */
[----:B------:R-:W-:Y:S02]  /*0f30*/  IMAD.WIDE.U32 R12, R26, 0x4, R18 ;  /* 0x000000041a0c7825 */ /* 0x000fe400078e0012 */
[----:B------:R-:W4:Y:S04]  /*0f40*/  LDG.E R23, desc[UR8][R22.64] ;  /* 0x0000000816177981 */ /* 0x000f28000c1e1900 */
[----:B------:R-:W5:Y:S01]  /*0f50*/  LDG.E R13, desc[UR8][R12.64] ;  /* 0x000000080c0d7981 */ /* 0x000f62000c1e1900 */
[----:B------:R-:W-:-:S02]  /*0f60*/  IMAD.IADD R6, R3, 0x1, R8 ;  /* 0x0000000103067824 */ /* 0x000fc400078e0208 */
[----:B------:R-:W-:Y:S02]  /*0f70*/  VIADD R5, R5, 0x4 ;  /* 0x0000000405057836 */ /* 0x000fe40000000000 */
[C---:B------:R-:W-:Y:S02]  /*0f80*/  IMAD R20, R3.reuse, 0x4, R20 ;  /* 0x0000000403147824 */ /* 0x040fe400078e0214 */
[C---:B------:R-:W-:Y:S02]  /*0f90*/  IMAD R10, R3.reuse, 0x4, R10 ;  /* 0x00000004030a7824 */ /* 0x040fe400078e020a */
[----:B------:R-:W-:Y:S01]  /*0fa0*/  IMAD R26, R3, 0x4, R26 ;  /* 0x00000004031a7824 */ /* 0x000fe200078e021a */
[----:B--2---:R-:W-:-:S04]  /*0fb0*/  FSETP.GT.AND P0, PT, R15, R2, PT ;  /* 0x000000020f00720b */ /* 0x004fc80003f04000 */
[----:B------:R-:W-:Y:S02]  /*0fc0*/  FSEL R2, R15, R2, P0 ;  /* 0x000000020f027208 */ /* 0x000fe40000000000 */
[----:B------:R-:W-:Y:S02]  /*0fd0*/  SEL R7, R8, R7, P0 ;  /* 0x0000000708077207 */ /* 0x000fe40000000000 */
[----:B---3--:R-:W-:-:S04]  /*0fe0*/  FSETP.GT.AND P1, PT, R17, R2, PT ;  /* 0x000000021100720b */ /* 0x008fc80003f24000 */
[----:B------:R-:W-:Y:S02]  /*0ff0*/  FSEL R2, R17, R2, P1 ;  /* 0x0000000211027208 */ /* 0x000fe40000800000 */
[----:B------:R-:W-:Y:S01]  /*1000*/  SEL R7, R6, R7, P1 ;  /* 0x0000000706077207 */ /* 0x000fe20000800000 */
[----:B------:R-:W-:Y:S01]  /*1010*/  IMAD.IADD R6, R3, 0x1, R6 ;  /* 0x0000000103067824 */ /* 0x000fe200078e0206 */
[----:B------:R-:W-:Y:S02]  /*1020*/  ISETP.NE.AND P1, PT, R5, RZ, PT ;  /* 0x000000ff0500720c */ /* 0x000fe40003f25270 */
[----:B----4-:R-:W-:-:S04]  /*1030*/  FSETP.GT.AND P2, PT, R23, R2, PT ;  /* 0x000000021700720b */ /* 0x010fc80003f44000 */
[----:B------:R-:W-:Y:S02]  /*1040*/  FSEL R2, R23, R2, P2 ;  /* 0x0000000217027208 */ /* 0x000fe40001000000 */
[----:B------:R-:W-:Y:S01]  /*1050*/  SEL R7, R6, R7, P2 ;  /* 0x0000000706077207 */ /* 0x000fe20001000000 */
[----:B------:R-:W-:Y:S01]  /*1060*/  IMAD.IADD R6, R3, 0x1, R6 ;  /* 0x0000000103067824 */ /* 0x000fe200078e0206 */
[----:B-----5:R-:W-:-:S03]  /*1070*/  FSETP.GT.AND P0, PT, R13, R2, PT ;  /* 0x000000020d00720b */ /* 0x020fc60003f04000 */
[----:B------:R-:W-:Y:S01]  /*1080*/  IMAD.IADD R8, R3, 0x1, R6 ;  /* 0x0000000103087824 */ /* 0x000fe200078e0206 */
[----:B------:R-:W-:Y:S02]  /*1090*/  FSEL R2, R13, R2, P0 ;  /* 0x000000020d027208 */ /* 0x000fe40000000000 */
[----:B------:R-:W-:Y:S01]  /*10a0*/  SEL R7, R6, R7, P0 ;  /* 0x0000000706077207 */ /* 0x000fe20000000000 */
[----:B------:R-:W-:Y:S06]  /*10b0*/  @P1 BRA `(.L_x_73) ;  /* 0xfffffffc00881947 */ /* 0x000fec000383ffff */
.L_x_72:
[----:B------:R-:W-:Y:S05]  /*10c0*/  BSYNC.RECONVERGENT B1 ;  /* 0x0000000000017941 */ /* 0x000fea0003800200 */
.L_x_71:
[----:B------:R-:W-:-:S13]  /*10d0*/  ISETP.NE.AND P0, PT, R4, RZ, PT ;  /* 0x000000ff0400720c */ /* 0x000fda0003f05270 */
[----:B------:R-:W-:Y:S05]  /*10e0*/  @!P0 BRA `(.L_x_70) ;  /* 0x0000000000308947 */ /* 0x000fea0003800000 */
[----:B------:R-:W1:Y:S01]  /*10f0*/  LDC.64 R10, c[0x0][0x388] ;  /* 0x0000e200ff0a7b82 */ /* 0x000e620000000a00 */
[----:B------:R-:W-:Y:S02]  /*1100*/  IMAD.MOV R6, RZ, RZ, -R4 ;  /* 0x000000ffff067224 */ /* 0x000fe400078e0a04 */
[----:B-1----:R-:W-:-:S07]  /*1110*/  IMAD.WIDE.U32 R4, R8, 0x4, R10 ;  /* 0x0000000408047825 */ /* 0x002fce00078e000a */
.L_x_80:
[----:B------:R1:W2:Y:S01]  /*1120*/  LDG.E R9, desc[UR8][R4.64] ;  /* 0x0000000804097981 */ /* 0x0002a2000c1e1900 */
[----:B------:R-:W-:-:S05]  /*1130*/  VIADD R6, R6, 0x1 ;  /* 0x0000000106067836 */ /* 0x000fca0000000000 */
[----:B------:R-:W-:Y:S01]  /*1140*/  ISETP.NE.AND P1, PT, R6, RZ, PT ;  /* 0x000000ff0600720c */ /* 0x000fe20003f25270 */
[----:B-1----:R-:W-:Y:S01]  /*1150*/  IMAD.WIDE.U32 R4, R3, 0x4, R4 ;  /* 0x0000000403047825 */ /* 0x002fe200078e0004 */
[----:B--2---:R-:W-:-:S04]  /*1160*/  FSETP.GT.AND P0, PT, R9, R2, PT ;  /* 0x000000020900720b */ /* 0x004fc80003f04000 */
[----:B------:R-:W-:Y:S01]  /*1170*/  SEL R7, R8, R7, P0 ;  /* 0x0000000708077207 */ /* 0x000fe20000000000 */
[----:B------:R-:W-:Y:S01]  /*1180*/  IMAD.IADD R8, R3, 0x1, R8 ;  /* 0x0000000103087824 */ /* 0x000fe200078e0208 */
[----:B------:R-:W-:-:S05]  /*1190*/  FSEL R2, R9, R2, P0 ;  /* 0x0000000209027208 */ /* 0x000fca0000000000 */
[----:B------:R-:W-:Y:S05]  /*11a0*/  @P1 BRA `(.L_x_80) ;  /* 0xfffffffc00dc1947 */ /* 0x000fea000383ffff */
.L_x_70:
[----:B------:R-:W-:Y:S05]  /*11b0*/  BSYNC.RECONVERGENT B2 ;  /* 0x0000000000027941 */ /* 0x000fea0003800200 */
.L_x_69:
[----:B------:R-:W-:Y:S05]  /*11c0*/  WARPSYNC.ALL ;  /* 0x0000000000007948 */ /* 0x000fea0003800000 */
[----:B------:R-:W1:Y:S01]  /*11d0*/  S2UR UR6, SR_CgaCtaId ;  /* 0x00000000000679c3 */ /* 0x000e620000008800 */
[----:B------:R-:W-:Y:S02]  /*11e0*/  UMOV UR4, 0x400 ;  /* 0x0000040000047882 */ /* 0x000fe40000000000 */
[----:B------:R-:W-:Y:S02]  /*11f0*/  UIADD3 UR5, UPT, UPT, UR4, 0x400, URZ ;  /* 0x0000040004057890 */ /* 0x000fe4000fffe0ff */
[----:B-1----:R-:W-:-:S02]  /*1200*/  ULEA UR4, UR6, UR4, 0x18 ;  /* 0x0000000406047291 */ /* 0x002fc4000f8ec0ff */
[----:B------:R-:W-:-:S04]  /*1210*/  ULEA UR5, UR6, UR5, 0x18 ;  /* 0x0000000506057291 */ /* 0x000fc8000f8ec0ff */
[C---:B------:R-:W-:Y:S02]  /*1220*/  LEA R3, R0.reuse, UR4, 0x2 ;  /* 0x0000000400037c11 */ /* 0x040fe4000f8e10ff */
[----:B------:R-:W-:-:S03]  /*1230*/  LEA R4, R0, UR5, 0x2 ;  /* 0x0000000500047c11 */ /* 0x000fc6000f8e10ff */
[----:B------:R-:W1:Y:S01]  /*1240*/  LDCU UR4, c[0x0][0x360] ;  /* 0x00006c00ff0477ac */ /* 0x000e620008000800 */
[----:B------:R2:W-:Y:S04]  /*1250*/  STS [R3], R2 ;  /* 0x0000000203007388 */ /* 0x0005e80000000800 */
[----:B------:R2:W-:Y:S01]  /*1260*/  STS [R4], R7 ;  /* 0x0000000704007388 */ /* 0x0005e20000000800 */
[----:B-1----:R-:W-:Y:S01]  /*1270*/  UISETP.GE.U32.AND UP0, UPT, UR4, 0x2, UPT ;  /* 0x000000020400788c */ /* 0x002fe2000bf06070 */
[----:B------:R-:W-:Y:S08]  /*1280*/  BAR.SYNC.DEFER_BLOCKING 0x0 ;  /* 0x0000000000007b1d */ /* 0x000ff00000010000 */
[----:B--2---:R-:W-:Y:S05]  /*1290*/  BRA.U !UP0, `(.L_x_81) ;  /* 0x0000000108487547 */ /* 0x004fea000b800000 */
[----:B------:R-:W-:-:S07]  /*12a0*/  IMAD.U32 R5, RZ, RZ, UR4 ;  /* 0x00000004ff057e24 */ /* 0x000fce000f8e00ff */
.L_x_84:
[--C-:B------:R-:W-:Y:S01]  /*12b0*/  IMAD.MOV.U32 R8, RZ, RZ, R5.reuse ;  /* 0x000000ffff087224 */ /* 0x100fe200078e0005 */
[----:B------:R-:W-:Y:S01]  /*12c0*/  SHF.R.U32.HI R5, RZ, 0x1, R5 ;  /* 0x00000001ff057819 */ /* 0x000fe20000011605 */
[----:B------:R-:W-:Y:S03]  /*12d0*/  BSSY.RECONVERGENT B0, `(.L_x_82) ;  /* 0x000000b000007945 */ /* 0x000fe60003800200 */
[----:B------:R-:W-:-:S13]  /*12e0*/  ISETP.GE.U32.AND P0, PT, R0, R5, PT ;  /* 0x000000050000720c */ /* 0x000fda0003f06070 */
[----:B-1----:R-:W-:Y:S05]  /*12f0*/  @P0 BRA `(.L_x_83) ;  /* 0x0000000000200947 */ /* 0x002fea0003800000 */
[----:B------:R-:W-:Y:S01]  /*1300*/  IMAD R2, R5, 0x4, R3 ;  /* 0x0000000405027824 */ /* 0x000fe200078e0203 */
[----:B------:R-:W-:Y:S05]  /*1310*/  LDS R6, [R3] ;  /* 0x0000000003067984 */ /* 0x000fea0000000800 */
[----:B------:R-:W1:Y:S02]  /*1320*/  LDS R2, [R2] ;  /* 0x0000000002027984 */ /* 0x000e640000000800 */
[----:B-1----:R-:W-:-:S13]  /*1330*/  FSETP.GT.AND P0, PT, R2, R6, PT ;  /* 0x000000060200720b */ /* 0x002fda0003f04000 */
[----:B------:R-:W-:Y:S01]  /*1340*/  @P0 IMAD R6, R5, 0x4, R4 ;  /* 0x0000000405060824 */ /* 0x000fe200078e0204 */
[----:B------:R-:W-:Y:S04]  /*1350*/  @P0 STS [R3], R2 ;  /* 0x0000000203000388 */ /* 0x000fe80000000800 */
[----:B------:R-:W1:Y:S04]  /*1360*/  @P0 LDS R7, [R6] ;  /* 0x0000000006070984 */ /* 0x000e680000000800 */
[----:B-1----:R1:W-:Y:S02]  /*1370*/  @P0 STS [R4], R7 ;  /* 0x0000000704000388 */ /* 0x0023e40000000800 */
.L_x_83:
[----:B------:R-:W-:Y:S05]  /*1380*/  BSYNC.RECONVERGENT B0 ;  /* 0x0000000000007941 */ /* 0x000fea0003800200 */
.L_x_82:
[----:B------:R-:W-:Y:S01]  /*1390*/  BAR.SYNC.DEFER_BLOCKING 0x0 ;  /* 0x0000000000007b1d */ /* 0x000fe20000010000 */
[----:B------:R-:W-:-:S13]  /*13a0*/  ISETP.GT.U32.AND P0, PT, R8, 0x3, PT ;  /* 0x000000030800780c */ /* 0x000fda0003f04070 */
[----:B------:R-:W-:Y:S05]  /*13b0*/  @P0 BRA `(.L_x_84) ;  /* 0xfffffffc00bc0947 */ /* 0x000fea000383ffff */
.L_x_81:
[----:B------:R-:W-:-:S13]  /*13c0*/  ISETP.NE.AND P0, PT, R0, RZ, PT ;  /* 0x000000ff0000720c */ /* 0x000fda0003f05270 */
[----:B------:R-:W-:Y:S05]  /*13d0*/  @P0 EXIT ;  /* 0x000000000000094d */ /* 0x000fea0003800000 */
[----:B------:R-:W2:Y:S01]  /*13e0*/  S2UR UR5, SR_CgaCtaId ;  /* 0x00000000000579c3 */ /* 0x000ea20000008800 */
[----:B------:R-:W-:-:S07]  /*13f0*/  UMOV UR4, 0x400 ;  /* 0x0000040000047882 */ /* 0x000fce0000000000 */
[----:B------:R-:W3:Y:S01]  /*1400*/  LDC.64 R2, c[0x0][0x380] ;  /* 0x0000e000ff027b82 */ /* 0x000ee20000000a00 */
[----:B--2---:R-:W-:-:S09]  /*1410*/  ULEA UR4, UR5, UR4, 0x18 ;  /* 0x0000000405047291 */ /* 0x004fd2000f8ec0ff */
[----:B------:R-:W3:Y:S04]  /*1420*/  LDS R5, [UR4+0x400] ;  /* 0x00040004ff057984 */ /* 0x000ee80008000800 */
[----:B---3--:R-:W-:Y:S01]  /*1430*/  STG.E desc[UR8][R2.64], R5 ;  /* 0x0000000502007986 */ /* 0x008fe2000c101908 */
[----:B------:R-:W-:Y:S05]  /*1440*/  EXIT ;  /* 0x000000000000794d */ /* 0x000fea0003800000 */
.L_x_85:
        /* <DEDUP_REMOVED lines=11> */
.L_x_500:


//--------------------- .text.vox_downsample4_concat_f32 --------------------------
	.section	.text.vox_downsample4_concat_f32,"ax",@progbits
	.align	128
        .global         vox_downsample4_concat_f32
        .type           vox_downsample4_concat_f32,@function
        .size           vox_downsample4_concat_f32,(.L_x_501 - vox_downsample4_concat_f32)
        .other          vox_downsample4_concat_f32,@"STO_CUDA_ENTRY STV_DEFAULT"
vox_downsample4_concat_f32:
.text.vox_downsample4_concat_f32:
[----:B------:R-:W-:Y:S01]  /*0000*/  LDC R1, c[0x0][0x37c] ;  /* 0x0000df00ff017b82 */ /* 0x000fe20000000800 */
[----:B------:R-:W0:Y:S01]  /*0010*/  S2R R5, SR_TID.X ;  /* 0x0000000000057919 */ /* 0x000e220000002100 */
[----:B------:R-:W1:Y:S06]  /*0020*/  LDCU UR5, c[0x0][0x394] ;  /* 0x00007280ff0577ac */ /* 0x000e6c0008000800 */
[----:B------:R-:W2:Y:S08]  /*0030*/  LDC R2, c[0x0][0x398] ;  /* 0x0000e600ff027b82 */ /* 0x000eb00000000800 */
[----:B------:R-:W0:Y:S08]  /*0040*/  S2UR UR6, SR_CTAID.X ;  /* 0x00000000000679c3 */ /* 0x000e300000002500 */
[----:B------:R-:W0:Y:S01]  /*0050*/  LDC R0, c[0x0][0x360] ;  /* 0x0000d800ff007b82 */ /* 0x000e220000000800 */
[----:B-1----:R-:W-:-:S04]  /*0060*/  USHF.R.S32.HI UR4, URZ, 0x1f, UR5 ;  /* 0x0000001fff047899 */ /* 0x002fc80008011405 */
[----:B------:R-:W-:Y:S01]  /*0070*/  ULEA.HI UR4, UR4, UR5, URZ, 0x2 ;  /* 0x0000000504047291 */ /* 0x000fe2000f8f10ff */
[----:B--2---:R-:W-:-:S03]  /*0080*/  IMAD.SHL.U32 R3, R2, 0x4, RZ ;  /* 0x0000000402037824 */ /* 0x004fc600078e00ff */
[----:B------:R-:W-:Y:S01]  /*0090*/  USHF.R.S32.HI UR4, URZ, 0x2, UR4 ;  /* 0x00000002ff047899 */ /* 0x000fe20008011404 */
[----:B0-----:R-:W-:-:S05]  /*00a0*/  IMAD R0, R0, UR6, R5 ;  /* 0x0000000600007c24 */ /* 0x001fca000f8e0205 */
[----:B------:R-:W-:-:S05]  /*00b0*/  IMAD R5, R3, UR4, RZ ;  /* 0x0000000403057c24 */ /* 0x000fca000f8e02ff */
[----:B------:R-:W-:-:S13]  /*00c0*/  ISETP.GE.AND P0, PT, R0, R5, PT ;  /* 0x000000050000720c */ /* 0x000fda0003f06270 */
[----:B------:R-:W-:Y:S05]  /*00d0*/  @P0 EXIT ;  /* 0x000000000000094d */ /* 0x000fea0003800000 */
[-C--:B------:R-:W-:Y:S01]  /*00e0*/  IABS R8, R3.reuse ;  /* 0x0000000300087213 */ /* 0x080fe20000000000 */
[----:B------:R-:W0:Y:S01]  /*00f0*/  LDCU UR4, c[0x0][0x390] ;  /* 0x00007200ff0477ac */ /* 0x000e220008000800 */
[----:B------:R-:W-:Y:S02]  /*0100*/  IABS R9, R0 ;  /* 0x0000000000097213 */ /* 0x000fe40000000000 */
[----:B------:R-:W1:Y:S01]  /*0110*/  I2F.RP R6, R8 ;  /* 0x0000000800067306 */ /* 0x000e620000209400 */
[----:B------:R-:W-:Y:S01]  /*0120*/  IABS R10, R3 ;  /* 0x00000003000a7213 */ /* 0x000fe20000000000 */
[----:B------:R-:W2:Y:S01]  /*0130*/  LDCU.64 UR6, c[0x0][0x388] ;  /* 0x00007100ff0677ac */ /* 0x000ea20008000a00 */
[----:B------:R-:W-:-:S05]  /*0140*/  IABS R11, R2 ;  /* 0x00000002000b7213 */ /* 0x000fca0000000000 */
[----:B-1----:R-:W1:Y:S02]  /*0150*/  MUFU.RCP R6, R6 ;  /* 0x0000000600067308 */ /* 0x002e640000001000 */
[----:B-1----:R-:W-:-:S06]  /*0160*/  VIADD R4, R6, 0xffffffe ;  /* 0x0ffffffe06047836 */ /* 0x002fcc0000000000 */
[----:B------:R1:W3:Y:S02]  /*0170*/  F2I.FTZ.U32.TRUNC.NTZ R5, R4 ;  /* 0x0000000400057305 */ /* 0x0002e4000021f000 */
[----:B-1----:R-:W-:Y:S01]  /*0180*/  IMAD.MOV.U32 R4, RZ, RZ, RZ ;  /* 0x000000ffff047224 */ /* 0x002fe200078e00ff */
[----:B---3--:R-:W-:-:S05]  /*0190*/  IADD3 R7, PT, PT, RZ, -R5, RZ ;  /* 0x80000005ff077210 */ /* 0x008fca0007ffe0ff */
[----:B------:R-:W-:-:S04]  /*01a0*/  IMAD R7, R7, R8, RZ ;  /* 0x0000000807077224 */ /* 0x000fc800078e02ff */
[----:B------:R-:W-:-:S04]  /*01b0*/  IMAD.HI.U32 R5, R5, R7, R4 ;  /* 0x0000000705057227 */ /* 0x000fc800078e0004 */
[----:B------:R-:W-:Y:S01]  /*01c0*/  IMAD.MOV.U32 R7, RZ, RZ, R9 ;  /* 0x000000ffff077224 */ /* 0x000fe200078e0009 */
[----:B------:R-:W-:Y:S01]  /*01d0*/  IADD3 R9, PT, PT, RZ, -R10, RZ ;  /* 0x8000000aff097210 */ /* 0x000fe20007ffe0ff */
[----:B------:R-:W-:Y:S02]  /*01e0*/  IMAD.MOV.U32 R10, RZ, RZ, R11 ;  /* 0x000000ffff0a7224 */ /* 0x000fe400078e000b */
[----:B------:R-:W-:Y:S02]  /*01f0*/  IMAD.HI.U32 R4, R5, R7, RZ ;  /* 0x0000000705047227 */ /* 0x000fe400078e00ff */
[----:B------:R-:W1:Y:S02]  /*0200*/  I2F.RP R6, R10 ;  /* 0x0000000a00067306 */ /* 0x000e640000209400 */
[----:B------:R-:W-:-:S05]  /*0210*/  IMAD R5, R4, R9, R7 ;  /* 0x0000000904057224 */ /* 0x000fca00078e0207 */
[----:B------:R-:W-:Y:S01]  /*0220*/  ISETP.GT.U32.AND P2, PT, R8, R5, PT ;  /* 0x000000050800720c */ /* 0x000fe20003f44070 */
[----:B-1----:R-:W1:-:S12]  /*0230*/  MUFU.RCP R6, R6 ;  /* 0x0000000600067308 */ /* 0x002e580000001000 */
[----:B------:R-:W-:Y:S02]  /*0240*/  @!P2 IMAD.IADD R5, R5, 0x1, -R8 ;  /* 0x000000010505a824 */ /* 0x000fe400078e0a08 */
[----:B------:R-:W-:Y:S01]  /*0250*/  @!P2 VIADD R4, R4, 0x1 ;  /* 0x000000010404a836 */ /* 0x000fe20000000000 */
[----:B------:R-:W-:Y:S02]  /*0260*/  ISETP.NE.AND P2, PT, R3, RZ, PT ;  /* 0x000000ff0300720c */ /* 0x000fe40003f45270 */
[----:B------:R-:W-:Y:S02]  /*0270*/  ISETP.GE.U32.AND P0, PT, R5, R8, PT ;  /* 0x000000080500720c */ /* 0x000fe40003f06070 */
[----:B------:R-:W-:-:S04]  /*0280*/  LOP3.LUT R5, R0, R3, RZ, 0x3c, !PT ;  /* 0x0000000300057212 */ /* 0x000fc800078e3cff */
[----:B------:R-:W-:Y:S02]  /*0290*/  ISETP.GE.AND P1, PT, R5, RZ, PT ;  /* 0x000000ff0500720c */ /* 0x000fe40003f26270 */
[----:B-1----:R-:W-:-:S05]  /*02a0*/  IADD3 R5, PT, PT, R6, 0xffffffe, RZ ;  /* 0x0ffffffe06057810 */ /* 0x002fca0007ffe0ff */
[----:B------:R-:W-:Y:S01]  /*02b0*/  @P0 VIADD R4, R4, 0x1 ;  /* 0x0000000104040836 */ /* 0x000fe20000000000 */
[----:B------:R-:W1:Y:S04]  /*02c0*/  F2I.FTZ.U32.TRUNC.NTZ R5, R5 ;  /* 0x0000000500057305 */ /* 0x000e68000021f000 */
[----:B------:R-:W-:-:S05]  /*02d0*/  MOV R7, R4 ;  /* 0x0000000400077202 */ /* 0x000fca0000000f00 */
[----:B------:R-:W-:Y:S01]  /*02e0*/  @!P1 IMAD.MOV R7, RZ, RZ, -R7 ;  /* 0x000000ffff079224 */ /* 0x000fe200078e0a07 */
[----:B------:R-:W-:-:S04]  /*02f0*/  @!P2 LOP3.LUT R7, RZ, R3, RZ, 0x33, !PT ;  /* 0x00000003ff07a212 */ /* 0x000fc800078e33ff */
[----:B------:R-:W-:Y:S01]  /*0300*/  IADD3 R4, PT, PT, -R7, RZ, RZ ;  /* 0x000000ff07047210 */ /* 0x000fe20007ffe1ff */
[----:B-1----:R-:W-:-:S04]  /*0310*/  IMAD.MOV R11, RZ, RZ, -R5 ;  /* 0x000000ffff0b7224 */ /* 0x002fc800078e0a05 */
[----:B------:R-:W-:Y:S02]  /*0320*/  IMAD R9, R3, R4, R0 ;  /* 0x0000000403097224 */ /* 0x000fe400078e0200 */
[----:B------:R-:W-:Y:S02]  /*0330*/  IMAD R3, R11, R10, RZ ;  /* 0x0000000a0b037224 */ /* 0x000fe400078e02ff */
[----:B------:R-:W-:Y:S01]  /*0340*/  IMAD.MOV.U32 R4, RZ, RZ, RZ ;  /* 0x000000ffff047224 */ /* 0x000fe200078e00ff */
[----:B------:R-:W-:-:S03]  /*0350*/  IABS R6, R9 ;  /* 0x0000000900067213 */ /* 0x000fc60000000000 */
[----:B------:R-:W-:Y:S01]  /*0360*/  IMAD.HI.U32 R4, R5, R3, R4 ;  /* 0x0000000305047227 */ /* 0x000fe200078e0004 */
[----:B------:R-:W-:Y:S02]  /*0370*/  MOV R3, R6 ;  /* 0x0000000600037202 */ /* 0x000fe40000000f00 */
[----:B0-----:R-:W-:Y:S01]  /*0380*/  LEA R6, R7, UR4, 0x2 ;  /* 0x0000000407067c11 */ /* 0x001fe2000f8e10ff */
[----:B------:R-:W0:Y:S02]  /*0390*/  LDCU.64 UR4, c[0x0][0x358] ;  /* 0x00006b00ff0477ac */ /* 0x000e240008000a00 */
[----:B------:R-:W-:-:S04]  /*03a0*/  IMAD.HI.U32 R4, R4, R3, RZ ;  /* 0x0000000304047227 */ /* 0x000fc800078e00ff */
[----:B------:R-:W-:-:S04]  /*03b0*/  IMAD.MOV R5, RZ, RZ, -R4 ;  /* 0x000000ffff057224 */ /* 0x000fc800078e0a04 */
[----:B------:R-:W-:-:S05]  /*03c0*/  IMAD R3, R10, R5, R3 ;  /* 0x000000050a037224 */ /* 0x000fca00078e0203 */
[----:B------:R-:W-:-:S13]  /*03d0*/  ISETP.GT.U32.AND P2, PT, R10, R3, PT ;  /* 0x000000030a00720c */ /* 0x000fda0003f44070 */
[-C--:B------:R-:W-:Y:S01]  /*03e0*/  @!P2 IADD3 R3, PT, PT, R3, -R10.reuse, RZ ;  /* 0x8000000a0303a210 */ /* 0x080fe20007ffe0ff */
[----:B------:R-:W-:Y:S01]  /*03f0*/  @!P2 VIADD R4, R4, 0x1 ;  /* 0x000000010404a836 */ /* 0x000fe20000000000 */
[----:B------:R-:W-:Y:S02]  /*0400*/  ISETP.NE.AND P2, PT, R2, RZ, PT ;  /* 0x000000ff0200720c */ /* 0x000fe40003f45270 */
[----:B------:R-:W-:Y:S02]  /*0410*/  ISETP.GE.U32.AND P0, PT, R3, R10, PT ;  /* 0x0000000a0300720c */ /* 0x000fe40003f06070 */
[----:B------:R-:W-:-:S04]  /*0420*/  LOP3.LUT R3, R9, R2, RZ, 0x3c, !PT ;  /* 0x0000000209037212 */ /* 0x000fc800078e3cff */
[----:B------:R-:W-:-:S07]  /*0430*/  ISETP.GE.AND P1, PT, R3, RZ, PT ;  /* 0x000000ff0300720c */ /* 0x000fce0003f26270 */
[----:B------:R-:W-:-:S05]  /*0440*/  @P0 IADD3 R4, PT, PT, R4, 0x1, RZ ;  /* 0x0000000104040810 */ /* 0x000fca0007ffe0ff */
[----:B------:R-:W-:-:S05]  /*0450*/  IMAD.MOV.U32 R3, RZ, RZ, R4 ;  /* 0x000000ffff037224 */ /* 0x000fca00078e0004 */
[----:B------:R-:W-:Y:S02]  /*0460*/  @!P1 IADD3 R3, PT, PT, -R3, RZ, RZ ;  /* 0x000000ff03039210 */ /* 0x000fe40007ffe1ff */
[----:B------:R-:W-:-:S05]  /*0470*/  @!P2 LOP3.LUT R3, RZ, R2, RZ, 0x33, !PT ;  /* 0x00000002ff03a212 */ /* 0x000fca00078e33ff */
[----:B------:R-:W-:Y:S01]  /*0480*/  IMAD.MOV R5, RZ, RZ, -R3 ;  /* 0x000000ffff057224 */ /* 0x000fe200078e0a03 */
[----:B------:R-:W-:-:S03]  /*0490*/  IADD3 R3, PT, PT, R3, R6, RZ ;  /* 0x0000000603037210 */ /* 0x000fc60007ffe0ff */
[----:B------:R-:W-:-:S05]  /*04a0*/  IMAD R4, R2, R5, R9 ;  /* 0x0000000502047224 */ /* 0x000fca00078e0209 */
[----:B------:R-:W-:-:S03]  /*04b0*/  SHF.R.S32.HI R5, RZ, 0x1f, R4 ;  /* 0x0000001fff057819 */ /* 0x000fc60000011404 */
[----:B------:R-:W-:-:S03]  /*04c0*/  IMAD.WIDE R2, R3, R2, R4 ;  /* 0x0000000203027225 */ /* 0x000fc600078e0204 */
[----:B--2---:R-:W-:-:S04]  /*04d0*/  LEA R4, P0, R2, UR6, 0x2 ;  /* 0x0000000602047c11 */ /* 0x004fc8000f8010ff */
[----:B------:R-:W-:Y:S02]  /*04e0*/  LEA.HI.X R5, R2, UR7, R3, 0x2, P0 ;  /* 0x0000000702057c11 */ /* 0x000fe400080f1403 */
[----:B------:R-:W1:Y:S04]  /*04f0*/  LDC.64 R2, c[0x0][0x380] ;  /* 0x0000e000ff027b82 */ /* 0x000e680000000a00 */
[----:B0-----:R-:W2:Y:S01]  /*0500*/  LDG.E R5, desc[UR4][R4.64] ;  /* 0x0000000404057981 */ /* 0x001ea2000c1e1900 */
[----:B-1----:R-:W-:-:S05]  /*0510*/  IMAD.WIDE R2, R0, 0x4, R2 ;  /* 0x0000000400027825 */ /* 0x002fca00078e0202 */
[----:B--2---:R-:W-:Y:S01]  /*0520*/  STG.E desc[UR4][R2.64], R5 ;  /* 0x0000000502007986 */ /* 0x004fe2000c101904 */
[----:B------:R-:W-:Y:S05]  /*0530*/  EXIT ;  /* 0x000000000000794d */ /* 0x000fea0003800000 */
.L_x_86:
        /* <DEDUP_REMOVED lines=12> */
.L_x_501:


//--------------------- .text.vox_step_embed_from_adapter_f32 --------------------------
	.section	.text.vox_step_embed_from_adapter_f32,"ax",@progbits
	.align	128
        .global         vox_step_embed_from_adapter_f32
        .type           vox_step_embed_from_adapter_f32,@function
        .size           vox_step_embed_from_adapter_f32,(.L_x_502 - vox_step_embed_from_adapter_f32)
        .other          vox_step_embed_from_adapter_f32,@"STO_CUDA_ENTRY STV_DEFAULT"
vox_step_embed_from_adapter_f32:
.text.vox_step_embed_from_adapter_f32:
[----:B------:R-:W-:Y:S01]  /*0000*/  LDC R1, c[0x0][0x37c] ;  /* 0x0000df00ff017b82 */ /* 0x000fe20000000800 */
[----:B------:R-:W0:Y:S07]  /*0010*/  S2R R3, SR_TID.X ;  /* 0x0000000000037919 */ /* 0x000e2e0000002100 */
[----:B------:R-:W0:Y:S01]  /*0020*/  S2UR UR4, SR_CTAID.X ;  /* 0x00000000000479c3 */ /* 0x000e220000002500 */
[----:B------:R-:W1:Y:S07]  /*0030*/  LDCU UR6, c[0x0][0x3a0] ;  /* 0x00007400ff0677ac */ /* 0x000e6e0008000800 */
[----:B------:R-:W0:Y:S02]  /*0040*/  LDC R2, c[0x0][0x360] ;  /* 0x0000d800ff027b82 */ /* 0x000e240000000800 */
[----:B0-----:R-:W-:-:S05]  /*0050*/  IMAD R2, R2, UR4, R3 ;  /* 0x0000000402027c24 */ /* 0x001fca000f8e0203 */
[----:B-1----:R-:W-:-:S13]  /*0060*/  ISETP.GE.AND P0, PT, R2, UR6, PT ;  /* 0x0000000602007c0c */ /* 0x002fda000bf06270 */
[----:B------:R-:W-:Y:S05]  /*0070*/  @P0 EXIT ;  /* 0x000000000000094d */ /* 0x000fea0003800000 */
[----:B------:R-:W0:Y:S01]  /*0080*/  LDC.64 R6, c[0x0][0x398] ;  /* 0x0000e600ff067b82 */ /* 0x000e220000000a00 */
[----:B------:R-:W1:Y:S01]  /*0090*/  LDCU.64 UR8, c[0x0][0x388] ;  /* 0x00007100ff0877ac */ /* 0x000e620008000a00 */
[--C-:B------:R-:W-:Y:S01]  /*00a0*/  SHF.R.S32.HI R3, RZ, 0x1f, R2.reuse ;  /* 0x0000001fff037819 */ /* 0x100fe20000011402 */
[----:B------:R-:W2:Y:S05]  /*00b0*/  LDCU.64 UR4, c[0x0][0x358] ;  /* 0x00006b00ff0477ac */ /* 0x000eaa0008000a00 */
[----:B------:R-:W3:Y:S01]  /*00c0*/  LDC.64 R8, c[0x0][0x390] ;  /* 0x0000e400ff087b82 */ /* 0x000ee20000000a00 */
[----:B0-----:R-:W-:-:S04]  /*00d0*/  IMAD.WIDE R4, R6, UR6, R2 ;  /* 0x0000000606047c25 */ /* 0x001fc8000f8e0202 */
[----:B------:R-:W-:Y:S01]  /*00e0*/  IMAD.WIDE R6, R7, UR6, R2 ;  /* 0x0000000607067c25 */ /* 0x000fe2000f8e0202 */
[----:B---3--:R-:W-:Y:S02]  /*00f0*/  LEA R8, P0, R4, R8, 0x1 ;  /* 0x0000000804087211 */ /* 0x008fe400078008ff */
[----:B-1----:R-:W-:Y:S02]  /*0100*/  LEA R10, P1, R6, UR8, 0x2 ;  /* 0x00000008060a7c11 */ /* 0x002fe4000f8210ff */
[----:B------:R-:W-:Y:S02]  /*0110*/  LEA.HI.X R9, R4, R9, R5, 0x1, P0 ;  /* 0x0000000904097211 */ /* 0x000fe400000f0c05 */
[----:B------:R-:W-:Y:S01]  /*0120*/  LEA.HI.X R11, R6, UR9, R7, 0x2, P1 ;  /* 0x00000009060b7c11 */ /* 0x000fe200088f1407 */
[----:B------:R-:W0:Y:S02]  /*0130*/  LDC.64 R4, c[0x0][0x380] ;  /* 0x0000e000ff047b82 */ /* 0x000e240000000a00 */
[----:B--2---:R-:W2:Y:S04]  /*0140*/  LDG.E.U16 R8, desc[UR4][R8.64] ;  /* 0x0000000408087981 */ /* 0x004ea8000c1e1500 */
[----:B------:R-:W3:Y:S01]  /*0150*/  LDG.E R11, desc[UR4][R10.64] ;  /* 0x000000040a0b7981 */ /* 0x000ee2000c1e1900 */
[----:B0-----:R-:W-:Y:S01]  /*0160*/  IMAD.WIDE R2, R2, 0x4, R4 ;  /* 0x0000000402027825 */ /* 0x001fe200078e0204 */
[----:B--2---:R-:W-:-:S05]  /*0170*/  SHF.L.U32 R0, R8, 0x10, RZ ;  /* 0x0000001008007819 */ /* 0x004fca00000006ff */
[----:B---3--:R-:W-:-:S05]  /*0180*/  FADD R5, R0, R11 ;  /* 0x0000000b00057221 */ /* 0x008fca0000000000 */
[----:B------:R-:W-:Y:S01]  /*0190*/  STG.E desc[UR4][R2.64], R5 ;  /* 0x0000000502007986 */ /* 0x000fe2000c101904 */
[----:B------:R-:W-:Y:S05]  /*01a0*/  EXIT ;  /* 0x000000000000794d */ /* 0x000fea0003800000 */
.L_x_87:
        /* <DEDUP_REMOVED lines=13> */
.L_x_502:


//--------------------- .text.vox_rope_freqs_1pos_f32 --------------------------
	.section	.text.vox_rope_freqs_1pos_f32,"ax",@progbits
	.align	128
        .global         vox_rope_freqs_1pos_f32
        .type           vox_rope_freqs_1pos_f32,@function
        .size           vox_rope_freqs_1pos_f32,(.L_x_503 - vox_rope_freqs_1pos_f32)
        .other          vox_rope_freqs_1pos_f32,@"STO_CUDA_ENTRY STV_DEFAULT"
vox_rope_freqs_1pos_f32:
.text.vox_rope_freqs_1pos_f32:
        /* <DEDUP_REMOVED lines=9> */
[----:B------:R-:W1:Y:S07]  /*0090*/  LDCU.64 UR6, c[0x0][0x358] ;  /* 0x00006b00ff0677ac */ /* 0x000e6e0008000a00 */
[----:B------:R-:W2:Y:S01]  /*00a0*/  LDC.64 R4, c[0x0][0x390] ;  /* 0x0000e400ff047b82 */ /* 0x000ea20000000a00 */
[----:B0-----:R-:W-:-:S06]  /*00b0*/  IMAD.WIDE R6, R2, 0x4, R6 ;  /* 0x0000000402067825 */ /* 0x001fcc00078e0206 */
[----:B-1----:R-:W3:Y:S04]  /*00c0*/  LDG.E R6, desc[UR6][R6.64] ;  /* 0x0000000606067981 */ /* 0x002ee8000c1e1900 */
[----:B--2---:R-:W2:Y:S01]  /*00d0*/  LDG.E R4, desc[UR6][R4.64] ;  /* 0x0000000604047981 */ /* 0x004ea2000c1e1900 */
[----:B------:R-:W-:Y:S01]  /*00e0*/  BSSY.RECONVERGENT B0, `(.L_x_88) ;  /* 0x000006b000007945 */ /* 0x000fe20003800200 */
[----:B--2---:R-:W-:-:S05]  /*00f0*/  I2FP.F32.S32 R3, R4 ;  /* 0x0000000400037245 */ /* 0x004fca0000201400 */
[----:B---3--:R-:W-:-:S04]  /*0100*/  FMUL R3, R3, R6 ;  /* 0x0000000603037220 */ /* 0x008fc80000400000 */
[----:B------:R-:W-:-:S06]  /*0110*/  FMUL R8, R3, 0.63661974668502807617 ;  /* 0x3f22f98303087820 */ /* 0x000fcc0000400000 */
[----:B------:R-:W0:Y:S01]  /*0120*/  F2I.NTZ R8, R8 ;  /* 0x0000000800087305 */ /* 0x000e220000203100 */
[----:B------:R-:W-:Y:S02]  /*0130*/  FSETP.GE.AND P0, PT, |R3|, 105615, PT ;  /* 0x47ce47800300780b */ /* 0x000fe40003f06200 */
[----:B0-----:R-:W-:-:S05]  /*0140*/  I2FP.F32.S32 R0, R8 ;  /* 0x0000000800007245 */ /* 0x001fca0000201400 */
[----:B------:R-:W-:-:S04]  /*0150*/  FFMA R9, R0, -1.5707962512969970703, R3 ;  /* 0xbfc90fda00097823 */ /* 0x000fc80000000003 */
[----:B------:R-:W-:-:S04]  /*0160*/  FFMA R9, R0, -7.5497894158615963534e-08, R9 ;  /* 0xb3a2216800097823 */ /* 0x000fc80000000009 */
[----:B------:R-:W-:Y:S01]  /*0170*/  FFMA R0, R0, -5.3903029534742383927e-15, R9 ;  /* 0xa7c234c500007823 */ /* 0x000fe20000000009 */
[----:B------:R-:W-:Y:S06]  /*0180*/  @!P0 BRA `(.L_x_89) ;  /* 0x0000000400808947 */ /* 0x000fec0003800000 */
[----:B------:R-:W-:-:S13]  /*0190*/  FSETP.NEU.AND P0, PT, |R3|, +INF , PT ;  /* 0x7f8000000300780b */ /* 0x000fda0003f0d200 */
[----:B------:R-:W-:Y:S01]  /*01a0*/  @!P0 FMUL R0, RZ, R3 ;  /* 0x00000003ff008220 */ /* 0x000fe20000400000 */
[----:B------:R-:W-:Y:S01]  /*01b0*/  @!P0 IMAD.MOV.U32 R8, RZ, RZ, RZ ;  /* 0x000000ffff088224 */ /* 0x000fe200078e00ff */
[----:B------:R-:W-:Y:S06]  /*01c0*/  @!P0 BRA `(.L_x_89) ;  /* 0x0000000400708947 */ /* 0x000fec0003800000 */
[----:B------:R-:W-:Y:S01]  /*01d0*/  IMAD.SHL.U32 R0, R3, 0x100, RZ ;  /* 0x0000010003007824 */ /* 0x000fe200078e00ff */
[----:B------:R-:W0:Y:S01]  /*01e0*/  LDCU.64 UR8, c[0x4][URZ] ;  /* 0x01000000ff0877ac */ /* 0x000e220008000a00 */
[----:B------:R-:W-:Y:S02]  /*01f0*/  IMAD.MOV.U32 R11, RZ, RZ, RZ ;  /* 0x000000ffff0b7224 */ /* 0x000fe400078e00ff */
[----:B------:R-:W-:Y:S01]  /*0200*/  IMAD.MOV.U32 R9, RZ, RZ, RZ ;  /* 0x000000ffff097224 */ /* 0x000fe200078e00ff */
[----:B------:R-:W-:Y:S01]  /*0210*/  LOP3.LUT R0, R0, 0x80000000, RZ, 0xfc, !PT ;  /* 0x8000000000007812 */ /* 0x000fe200078efcff */
[----:B------:R-:W-:Y:S01]  /*0220*/  UMOV UR5, URZ ;  /* 0x000000ff00057c82 */ /* 0x000fe20008000000 */
[----:B------:R-:W-:-:S05]  /*0230*/  UMOV UR4, URZ ;  /* 0x000000ff00047c82 */ /* 0x000fca0008000000 */
.L_x_90:
[----:B0-----:R-:W-:Y:S01]  /*0240*/  IMAD.U32 R6, RZ, RZ, UR8 ;  /* 0x00000008ff067e24 */ /* 0x001fe2000f8e00ff */
[----:B------:R-:W-:-:S05]  /*0250*/  MOV R7, UR9 ;  /* 0x0000000900077c02 */ /* 0x000fca0008000f00 */
[----:B------:R-:W2:Y:S01]  /*0260*/  LDG.E.CONSTANT R5, desc[UR6][R6.64] ;  /* 0x0000000606057981 */ /* 0x000ea2000c1e9900 */
[----:B------:R-:W-:Y:S01]  /*0270*/  UIADD3 UR4, UPT, UPT, UR4, 0x1, URZ ;  /* 0x0000000104047890 */ /* 0x000fe2000fffe0ff */
[C---:B------:R-:W-:Y:S01]  /*0280*/  ISETP.EQ.AND P0, PT, R9.reuse, RZ, PT ;  /* 0x000000ff0900720c */ /* 0x040fe20003f02270 */
[----:B------:R-:W-:Y:S01]  /*0290*/  UIADD3 UR8, UP1, UPT, UR8, 0x4, URZ ;  /* 0x0000000408087890 */ /* 0x000fe2000ff3e0ff */
[C---:B------:R-:W-:Y:S01]  /*02a0*/  ISETP.EQ.AND P1, PT, R9.reuse, 0x4, PT ;  /* 0x000000040900780c */ /* 0x040fe20003f22270 */
[----:B------:R-:W-:Y:S01]  /*02b0*/  UISETP.NE.AND UP0, UPT, UR4, 0x6, UPT ;  /* 0x000000060400788c */ /* 0x000fe2000bf05270 */
[C---:B------:R-:W-:Y:S01]  /*02c0*/  ISETP.EQ.AND P2, PT, R9.reuse, 0x8, PT ;  /* 0x000000080900780c */ /* 0x040fe20003f42270 */
[----:B------:R-:W-:Y:S01]  /*02d0*/  UIADD3.X UR9, UPT, UPT, URZ, UR9, URZ, UP1, !UPT ;  /* 0x00000009ff097290 */ /* 0x000fe20008ffe4ff */
[C---:B------:R-:W-:Y:S02]  /*02e0*/  ISETP.EQ.AND P3, PT, R9.reuse, 0xc, PT ;  /* 0x0000000c0900780c */ /* 0x040fe40003f62270 */
[----:B------:R-:W-:-:S02]  /*02f0*/  ISETP.EQ.AND P4, PT, R9, 0x10, PT ;  /* 0x000000100900780c */ /* 0x000fc40003f82270 */
[C---:B------:R-:W-:Y:S01]  /*0300*/  ISETP.EQ.AND P5, PT, R9.reuse, 0x14, PT ;  /* 0x000000140900780c */ /* 0x040fe20003fa2270 */
[----:B------:R-:W-:Y:S02]  /*0310*/  VIADD R9, R9, 0x4 ;  /* 0x0000000409097836 */ /* 0x000fe40000000000 */
[----:B--2---:R-:W-:-:S03]  /*0320*/  IMAD.WIDE.U32 R4, R5, R0, RZ ;  /* 0x0000000005047225 */ /* 0x004fc600078e00ff */
[----:B------:R-:W-:-:S04]  /*0330*/  IADD3 R4, P6, PT, R4, R11, RZ ;  /* 0x0000000b04047210 */ /* 0x000fc80007fde0ff */
[----:B------:R-:W-:Y:S01]  /*0340*/  IADD3.X R11, PT, PT, R5, UR5, RZ, P6, !PT ;  /* 0x00000005050b7c10 */ /* 0x000fe2000b7fe4ff */
[--C-:B------:R-:W-:Y:S01]  /*0350*/  @P0 IMAD.MOV.U32 R8, RZ, RZ, R4.reuse ;  /* 0x000000ffff080224 */ /* 0x100fe200078e0004 */
[----:B------:R-:W-:Y:S01]  /*0360*/  @P4 MOV R14, R4 ;  /* 0x00000004000e4202 */ /* 0x000fe20000000f00 */
[--C-:B------:R-:W-:Y:S02]  /*0370*/  @P1 IMAD.MOV.U32 R10, RZ, RZ, R4.reuse ;  /* 0x000000ffff0a1224 */ /* 0x100fe400078e0004 */
[--C-:B------:R-:W-:Y:S02]  /*0380*/  @P2 IMAD.MOV.U32 R12, RZ, RZ, R4.reuse ;  /* 0x000000ffff0c2224 */ /* 0x100fe400078e0004 */
[--C-:B------:R-:W-:Y:S02]  /*0390*/  @P3 IMAD.MOV.U32 R13, RZ, RZ, R4.reuse ;  /* 0x000000ffff0d3224 */ /* 0x100fe400078e0004 */
[----:B------:R-:W-:Y:S01]  /*03a0*/  @P5 IMAD.MOV.U32 R15, RZ, RZ, R4 ;  /* 0x000000ffff0f5224 */ /* 0x000fe200078e0004 */
[----:B------:R-:W-:Y:S06]  /*03b0*/  BRA.U UP0, `(.L_x_90) ;  /* 0xfffffffd00a07547 */ /* 0x000fec000b83ffff */
[----:B------:R-:W-:Y:S01]  /*03c0*/  SHF.R.U32.HI R0, RZ, 0x17, R3 ;  /* 0x00000017ff007819 */ /* 0x000fe20000011603 */
[----:B------:R-:W-:Y:S03]  /*03d0*/  BSSY.RECONVERGENT B1, `(.L_x_91) ;  /* 0x0000029000017945 */ /* 0x000fe60003800200 */
[C---:B------:R-:W-:Y:S02]  /*03e0*/  LOP3.LUT R4, R0.reuse, 0xe0, RZ, 0xc0, !PT ;  /* 0x000000e000047812 */ /* 0x040fe400078ec0ff */
[----:B------:R-:W-:-:S03]  /*03f0*/  LOP3.LUT P6, RZ, R0, 0x1f, RZ, 0xc0, !PT ;  /* 0x0000001f00ff7812 */ /* 0x000fc600078cc0ff */
[----:B------:R-:W-:-:S05]  /*0400*/  VIADD R4, R4, 0xffffff80 ;  /* 0xffffff8004047836 */ /* 0x000fca0000000000 */
[----:B------:R-:W-:-:S05]  /*0410*/  SHF.R.U32.HI R4, RZ, 0x5, R4 ;  /* 0x00000005ff047819 */ /* 0x000fca0000011604 */
[----:B------:R-:W-:-:S05]  /*0420*/  IMAD.U32 R6, R4, -0x4, RZ ;  /* 0xfffffffc04067824 */ /* 0x000fca00078e00ff */
[C---:B------:R-:W-:Y:S02]  /*0430*/  ISETP.EQ.AND P3, PT, R6.reuse, -0x18, PT ;  /* 0xffffffe80600780c */ /* 0x040fe40003f62270 */
[C---:B------:R-:W-:Y:S02]  /*0440*/  ISETP.EQ.AND P4, PT, R6.reuse, -0x14, PT ;  /* 0xffffffec0600780c */ /* 0x040fe40003f82270 */
[C---:B------:R-:W-:Y:S02]  /*0450*/  ISETP.EQ.AND P2, PT, R6.reuse, -0x10, PT ;  /* 0xfffffff00600780c */ /* 0x040fe40003f42270 */
[C---:B------:R-:W-:Y:S02]  /*0460*/  ISETP.EQ.AND P1, PT, R6.reuse, -0xc, PT ;  /* 0xfffffff40600780c */ /* 0x040fe40003f22270 */
[C---:B------:R-:W-:Y:S02]  /*0470*/  ISETP.EQ.AND P0, PT, R6.reuse, -0x8, PT ;  /* 0xfffffff80600780c */ /* 0x040fe40003f02270 */
[----:B------:R-:W-:-:S03]  /*0480*/  ISETP.EQ.AND P5, PT, R6, RZ, PT ;  /* 0x000000ff0600720c */ /* 0x000fc60003fa2270 */
[----:B------:R-:W-:Y:S02]  /*0490*/  @P3 MOV R4, R8 ;  /* 0x0000000800043202 */ /* 0x000fe40000000f00 */
[C---:B------:R-:W-:Y:S01]  /*04a0*/  ISETP.EQ.AND P3, PT, R6.reuse, -0x4, PT ;  /* 0xfffffffc0600780c */ /* 0x040fe20003f62270 */
[----:B------:R-:W-:Y:S02]  /*04b0*/  @P4 IMAD.MOV.U32 R5, RZ, RZ, R8 ;  /* 0x000000ffff054224 */ /* 0x000fe400078e0008 */
[----:B------:R-:W-:Y:S01]  /*04c0*/  @P4 IMAD.MOV.U32 R4, RZ, RZ, R10 ;  /* 0x000000ffff044224 */ /* 0x000fe200078e000a */
[----:B------:R-:W-:Y:S01]  /*04d0*/  ISETP.EQ.AND P4, PT, R6, 0x4, PT ;  /* 0x000000040600780c */ /* 0x000fe20003f82270 */
[----:B------:R-:W-:Y:S02]  /*04e0*/  @P2 IMAD.MOV.U32 R4, RZ, RZ, R12 ;  /* 0x000000ffff042224 */ /* 0x000fe400078e000c */
[----:B------:R-:W-:Y:S02]  /*04f0*/  @P1 IMAD.MOV.U32 R4, RZ, RZ, R13 ;  /* 0x000000ffff041224 */ /* 0x000fe400078e000d */
[----:B------:R-:W-:-:S02]  /*0500*/  @P0 IMAD.MOV.U32 R4, RZ, RZ, R14 ;  /* 0x000000ffff040224 */ /* 0x000fc400078e000e */
[----:B------:R-:W-:Y:S01]  /*0510*/  @P2 IMAD.MOV.U32 R5, RZ, RZ, R10 ;  /* 0x000000ffff052224 */ /* 0x000fe200078e000a */
[----:B------:R-:W-:Y:S01]  /*0520*/  @P1 MOV R5, R12 ;  /* 0x0000000c00051202 */ /* 0x000fe20000000f00 */
[----:B------:R-:W-:Y:S01]  /*0530*/  @P0 IMAD.MOV.U32 R5, RZ, RZ, R13 ;  /* 0x000000ffff050224 */ /* 0x000fe200078e000d */
[----:B------:R-:W-:Y:S01]  /*0540*/  @P3 MOV R4, R15 ;  /* 0x0000000f00043202 */ /* 0x000fe20000000f00 */
[----:B------:R-:W-:Y:S02]  /*0550*/  @P5 IMAD.MOV.U32 R4, RZ, RZ, R11 ;  /* 0x000000ffff045224 */ /* 0x000fe400078e000b */
[----:B------:R-:W-:Y:S02]  /*0560*/  @P3 IMAD.MOV.U32 R5, RZ, RZ, R14 ;  /* 0x000000ffff053224 */ /* 0x000fe400078e000e */
[----:B------:R-:W-:Y:S02]  /*0570*/  @P5 IMAD.MOV.U32 R5, RZ, RZ, R15 ;  /* 0x000000ffff055224 */ /* 0x000fe400078e000f */
[----:B------:R-:W-:-:S02]  /*0580*/  @P4 IMAD.MOV.U32 R5, RZ, RZ, R11 ;  /* 0x000000ffff054224 */ /* 0x000fc400078e000b */
[----:B------:R-:W-:Y:S01]  /*0590*/  IMAD.MOV.U32 R9, RZ, RZ, R4 ;  /* 0x000000ffff097224 */ /* 0x000fe200078e0004 */
[----:B------:R-:W-:Y:S06]  /*05a0*/  @!P6 BRA `(.L_x_92) ;  /* 0x00000000002ce947 */ /* 0x000fec0003800000 */
[----:B------:R-:W-:Y:S01]  /*05b0*/  @P2 MOV R4, R8 ;  /* 0x0000000800042202 */ /* 0x000fe20000000f00 */
[----:B------:R-:W-:Y:S01]  /*05c0*/  @P1 IMAD.MOV.U32 R4, RZ, RZ, R10 ;  /* 0x000000ffff041224 */ /* 0x000fe200078e000a */
[----:B------:R-:W-:Y:S01]  /*05d0*/  LOP3.LUT R0, R0, 0x1f, RZ, 0xc0, !PT ;  /* 0x0000001f00007812 */ /* 0x000fe200078ec0ff */
[----:B------:R-:W-:Y:S01]  /*05e0*/  @P0 IMAD.MOV.U32 R4, RZ, RZ, R12 ;  /* 0x000000ffff040224 */ /* 0x000fe200078e000c */
[----:B------:R-:W-:Y:S01]  /*05f0*/  ISETP.EQ.AND P0, PT, R6, 0x8, PT ;  /* 0x000000080600780c */ /* 0x000fe20003f02270 */
[----:B------:R-:W-:Y:S01]  /*0600*/  @P3 IMAD.MOV.U32 R4, RZ, RZ, R13 ;  /* 0x000000ffff043224 */ /* 0x000fe200078e000d */
[----:B------:R-:W-:Y:S01]  /*0610*/  SHF.L.W.U32.HI R9, R5, R0, R9 ;  /* 0x0000000005097219 */ /* 0x000fe20000010e09 */
[----:B------:R-:W-:Y:S01]  /*0620*/  @P5 IMAD.MOV.U32 R4, RZ, RZ, R14 ;  /* 0x000000ffff045224 */ /* 0x000fe200078e000e */
[----:B------:R-:W-:-:S09]  /*0630*/  @P4 MOV R4, R15 ;  /* 0x0000000f00044202 */ /* 0x000fd20000000f00 */
[----:B------:R-:W-:-:S05]  /*0640*/  @P0 IMAD.MOV.U32 R4, RZ, RZ, R11 ;  /* 0x000000ffff040224 */ /* 0x000fca00078e000b */
[----:B------:R-:W-:-:S07]  /*0650*/  SHF.L.W.U32.HI R5, R4, R0, R5 ;  /* 0x0000000004057219 */ /* 0x000fce0000010e05 */
.L_x_92:
[----:B------:R-:W-:Y:S05]  /*0660*/  BSYNC.RECONVERGENT B1 ;  /* 0x0000000000017941 */ /* 0x000fea0003800200 */
.L_x_91:
[C---:B------:R-:W-:Y:S01]  /*0670*/  SHF.L.W.U32.HI R0, R5.reuse, 0x2, R9 ;  /* 0x0000000205007819 */ /* 0x040fe20000010e09 */
[----:B------:R-:W-:Y:S01]  /*0680*/  IMAD.SHL.U32 R5, R5, 0x4, RZ ;  /* 0x0000000405057824 */ /* 0x000fe200078e00ff */
[----:B------:R-:W-:Y:S01]  /*0690*/  UMOV UR4, 0x54442d19 ;  /* 0x54442d1900047882 */ /* 0x000fe20000000000 */
[----:B------:R-:W-:Y:S01]  /*06a0*/  UMOV UR5, 0x3bf921fb ;  /* 0x3bf921fb00057882 */ /* 0x000fe20000000000 */
[----:B------:R-:W-:Y:S02]  /*06b0*/  SHF.R.S32.HI R4, RZ, 0x1f, R0 ;  /* 0x0000001fff047819 */ /* 0x000fe40000011400 */
[----:B------:R-:W-:Y:S02]  /*06c0*/  ISETP.GE.AND P0, PT, R3, RZ, PT ;  /* 0x000000ff0300720c */ /* 0x000fe40003f06270 */
[C---:B------:R-:W-:Y:S02]  /*06d0*/  LOP3.LUT R6, R4.reuse, R5, RZ, 0x3c, !PT ;  /* 0x0000000504067212 */ /* 0x040fe400078e3cff */
[----:B------:R-:W-:-:S02]  /*06e0*/  LOP3.LUT R7, R4, R0, RZ, 0x3c, !PT ;  /* 0x0000000004077212 */ /* 0x000fc400078e3cff */
[----:B------:R-:W-:Y:S02]  /*06f0*/  SHF.R.U32.HI R8, RZ, 0x1e, R9 ;  /* 0x0000001eff087819 */ /* 0x000fe40000011609 */
[----:B------:R-:W0:Y:S01]  /*0700*/  I2F.F64.S64 R4, R6 ;  /* 0x0000000600047312 */ /* 0x000e220000301c00 */
[C---:B------:R-:W-:Y:S02]  /*0710*/  LOP3.LUT R3, R0.reuse, R3, RZ, 0x3c, !PT ;  /* 0x0000000300037212 */ /* 0x040fe400078e3cff */
[----:B------:R-:W-:Y:S02]  /*0720*/  LEA.HI R8, R0, R8, RZ, 0x1 ;  /* 0x0000000800087211 */ /* 0x000fe400078f08ff */
[----:B------:R-:W-:-:S03]  /*0730*/  ISETP.GE.AND P1, PT, R3, RZ, PT ;  /* 0x000000ff0300720c */ /* 0x000fc60003f26270 */
[----:B------:R-:W-:-:S04]  /*0740*/  IMAD.MOV R0, RZ, RZ, -R8 ;  /* 0x000000ffff007224 */ /* 0x000fc800078e0a08 */
[----:B------:R-:W-:Y:S01]  /*0750*/  @!P0 IMAD.MOV.U32 R8, RZ, RZ, R0 ;  /* 0x000000ffff088224 */ /* 0x000fe200078e0000 */
[----:B0-----:R-:W-:-:S10]  /*0760*/  DMUL R4, R4, UR4 ;  /* 0x0000000404047c28 */ /* 0x001fd40008000000 */
[----:B------:R-:W0:Y:S02]  /*0770*/  F2F.F32.F64 R4, R4 ;  /* 0x0000000400047310 */ /* 0x000e240000301000 */
[----:B0-----:R-:W-:-:S07]  /*0780*/  FSEL R0, -R4, R4, !P1 ;  /* 0x0000000404007208 */ /* 0x001fce0004800100 */
.L_x_89:
[----:B------:R-:W-:Y:S05]  /*0790*/  BSYNC.RECONVERGENT B0 ;  /* 0x0000000000007941 */ /* 0x000fea0003800200 */
.L_x_88:
[----:B------:R-:W-:Y:S01]  /*07a0*/  MOV R6, 0x37cbac00 ;  /* 0x37cbac0000067802 */ /* 0x000fe20000000f00 */
[----:B------:R-:W-:Y:S01]  /*07b0*/  FMUL R3, R0, R0 ;  /* 0x0000000000037220 */ /* 0x000fe20000400000 */
[----:B------:R-:W0:Y:S01]  /*07c0*/  LDC.64 R4, c[0x0][0x380] ;  /* 0x0000e000ff047b82 */ /* 0x000e220000000a00 */
[----:B------:R-:W-:Y:S01]  /*07d0*/  IMAD.MOV.U32 R10, RZ, RZ, 0x394d4153 ;  /* 0x394d4153ff0a7424 */ /* 0x000fe200078e00ff */
[C---:B------:R-:W-:Y:S01]  /*07e0*/  LOP3.LUT R9, R8.reuse, 0x1, RZ, 0xc0, !PT ;  /* 0x0000000108097812 */ /* 0x040fe200078ec0ff */
[C---:B------:R-:W-:Y:S01]  /*07f0*/  FFMA R6, R3.reuse, R6, -0.0013887860113754868507 ;  /* 0xbab607ed03067423 */ /* 0x040fe20000000006 */
[C---:B------:R-:W-:Y:S01]  /*0800*/  FFMA R7, R3.reuse, R0, RZ ;  /* 0x0000000003077223 */ /* 0x040fe200000000ff */
[----:B------:R-:W-:Y:S01]  /*0810*/  FFMA R10, R3, -R10, 0.0083327032625675201416 ;  /* 0x3c0885e4030a7423 */ /* 0x000fe2000000080a */
[----:B------:R-:W-:Y:S01]  /*0820*/  ISETP.NE.U32.AND P0, PT, R9, 0x1, PT ;  /* 0x000000010900780c */ /* 0x000fe20003f05070 */
[C---:B------:R-:W-:Y:S01]  /*0830*/  FFMA R6, R3.reuse, R6, 0.041666727513074874878 ;  /* 0x3d2aaabb03067423 */ /* 0x040fe20000000006 */
[----:B------:R-:W-:Y:S01]  /*0840*/  LOP3.LUT P1, RZ, R8, 0x2, RZ, 0xc0, !PT ;  /* 0x0000000208ff7812 */ /* 0x000fe2000782c0ff */
[----:B------:R-:W-:-:S02]  /*0850*/  FFMA R10, R3, R10, -0.16666662693023681641 ;  /* 0xbe2aaaa8030a7423 */ /* 0x000fc4000000000a */
[----:B------:R-:W-:Y:S02]  /*0860*/  FFMA R6, R3, R6, -0.4999999701976776123 ;  /* 0xbeffffff03067423 */ /* 0x000fe40000000006 */
[----:B------:R-:W-:Y:S01]  /*0870*/  FFMA R7, R7, R10, R0 ;  /* 0x0000000a07077223 */ /* 0x000fe20000000000 */
[----:B------:R-:W-:Y:S02]  /*0880*/  VIADD R0, R8, 0x1 ;  /* 0x0000000108007836 */ /* 0x000fe40000000000 */
[----:B------:R-:W-:-:S03]  /*0890*/  FFMA R6, R3, R6, 1 ;  /* 0x3f80000003067423 */ /* 0x000fc60000000006 */
[----:B------:R-:W-:Y:S02]  /*08a0*/  LOP3.LUT P2, RZ, R0, 0x2, RZ, 0xc0, !PT ;  /* 0x0000000200ff7812 */ /* 0x000fe4000784c0ff */
[----:B------:R-:W-:Y:S02]  /*08b0*/  FSEL R0, R7, R6, !P0 ;  /* 0x0000000607007208 */ /* 0x000fe40004000000 */
[----:B------:R-:W-:Y:S01]  /*08c0*/  FSEL R6, R6, R7, !P0 ;  /* 0x0000000706067208 */ /* 0x000fe20004000000 */
[----:B0-----:R-:W-:Y:S01]  /*08d0*/  IMAD.WIDE R4, R2, 0x8, R4 ;  /* 0x0000000802047825 */ /* 0x001fe200078e0204 */
[----:B------:R-:W-:Y:S02]  /*08e0*/  FSEL R7, R0, -R0, !P2 ;  /* 0x8000000000077208 */ /* 0x000fe40005000000 */
[----:B------:R-:W-:-:S03]  /*08f0*/  FSEL R3, R6, -R6, !P1 ;  /* 0x8000000606037208 */ /* 0x000fc60004800000 */
[----:B------:R-:W-:Y:S04]  /*0900*/  STG.E desc[UR6][R4.64], R7 ;  /* 0x0000000704007986 */ /* 0x000fe8000c101906 */
[----:B------:R-:W-:Y:S01]  /*0910*/  STG.E desc[UR6][R4.64+0x4], R3 ;  /* 0x0000040304007986 */ /* 0x000fe2000c101906 */
[----:B------:R-:W-:Y:S05]  /*0920*/  EXIT ;  /* 0x000000000000794d */ /* 0x000fea0003800000 */
.L_x_93:
        /* <DEDUP_REMOVED lines=13> */
.L_x_503:


//--------------------- .text.vox_apply_rope_f32  --------------------------
	.section	.text.vox_apply_rope_f32,"ax",@progbits
	.align	128
        .global         vox_apply_rope_f32
        .type           vox_apply_rope_f32,@function
        .size           vox_apply_rope_f32,(.L_x_504 - vox_apply_rope_f32)
        .other          vox_apply_rope_f32,@"STO_CUDA_ENTRY STV_DEFAULT"
vox_apply_rope_f32:
.text.vox_apply_rope_f32:
[----:B------:R-:W-:Y:S08]  /*0000*/  LDC R1, c[0x0][0x37c] ;  /* 0x0000df00ff017b82 */ /* 0x000ff00000000800 */
[----:B------:R-:W0:Y:S01]  /*0010*/  LDC R0, c[0x0][0x398] ;  /* 0x0000e600ff007b82 */ /* 0x000e220000000800 */
[----:B------:R-:W1:Y:S07]  /*0020*/  S2R R6, SR_TID.X ;  /* 0x0000000000067919 */ /* 0x000e6e0000002100 */
[----:B------:R-:W2:Y:S08]  /*0030*/  LDC.64 R2, c[0x0][0x390] ;  /* 0x0000e400ff027b82 */ /* 0x000eb00000000a00 */
[----:B------:R-:W1:Y:S08]  /*0040*/  S2UR UR4, SR_CTAID.X ;  /* 0x00000000000479c3 */ /* 0x000e700000002500 */
[----:B------:R-:W1:Y:S01]  /*0050*/  LDC R5, c[0x0][0x360] ;  /* 0x0000d800ff057b82 */ /* 0x000e620000000800 */
[----:B0-----:R-:W-:-:S04]  /*0060*/  LEA.HI R4, R0, R0, RZ, 0x1 ;  /* 0x0000000000047211 */ /* 0x001fc800078f08ff */
[----:B------:R-:W-:Y:S01]  /*0070*/  SHF.R.S32.HI R4, RZ, 0x1, R4 ;  /* 0x00000001ff047819 */ /* 0x000fe20000011404 */
[----:B--2---:R-:W-:-:S04]  /*0080*/  IMAD R7, R3, R2, RZ ;  /* 0x0000000203077224 */ /* 0x004fc800078e02ff */
[----:B------:R-:W-:Y:S02]  /*0090*/  IMAD R2, R4, R7, RZ ;  /* 0x0000000704027224 */ /* 0x000fe400078e02ff */
[----:B-1----:R-:W-:-:S05]  /*00a0*/  IMAD R5, R5, UR4, R6 ;  /* 0x0000000405057c24 */ /* 0x002fca000f8e0206 */
[----:B------:R-:W-:-:S13]  /*00b0*/  ISETP.GE.AND P0, PT, R5, R2, PT ;  /* 0x000000020500720c */ /* 0x000fda0003f06270 */
[----:B------:R-:W-:Y:S05]  /*00c0*/  @P0 EXIT ;  /* 0x000000000000094d */ /* 0x000fea0003800000 */
[-C--:B------:R-:W-:Y:S01]  /*00d0*/  IABS R12, R4.reuse ;  /* 0x00000004000c7213 */ /* 0x080fe20000000000 */
[----:B------:R-:W0:Y:S01]  /*00e0*/  LDCU.128 UR8, c[0x0][0x380] ;  /* 0x00007000ff0877ac */ /* 0x000e220008000c00 */
[----:B------:R-:W-:Y:S02]  /*00f0*/  IABS R2, R3 ;  /* 0x0000000300027213 */ /* 0x000fe40000000000 */
[----:B------:R-:W1:Y:S01]  /*0100*/  I2F.RP R8, R12 ;  /* 0x0000000c00087306 */ /* 0x000e620000209400 */
[----:B------:R-:W-:Y:S01]  /*0110*/  IABS R10, R4 ;  /* 0x00000004000a7213 */ /* 0x000fe20000000000 */
[----:B------:R-:W2:Y:S04]  /*0120*/  LDCU.64 UR4, c[0x0][0x358] ;  /* 0x00006b00ff0477ac */ /* 0x000ea80008000a00 */
[----:B------:R-:W-:-:S02]  /*0130*/  IMAD.MOV R11, RZ, RZ, -R10 ;  /* 0x000000ffff0b7224 */ /* 0x000fc400078e0a0a */
[----:B-1----:R-:W1:Y:S02]  /*0140*/  MUFU.RCP R8, R8 ;  /* 0x0000000800087308 */ /* 0x002e640000001000 */
[----:B-1----:R-:W-:Y:S01]  /*0150*/  VIADD R6, R8, 0xffffffe ;  /* 0x0ffffffe08067836 */ /* 0x002fe20000000000 */
[----:B------:R-:W-:-:S05]  /*0160*/  IABS R8, R5 ;  /* 0x0000000500087213 */ /* 0x000fca0000000000 */
[----:B------:R1:W3:Y:S02]  /*0170*/  F2I.FTZ.U32.TRUNC.NTZ R7, R6 ;  /* 0x0000000600077305 */ /* 0x0002e4000021f000 */
[----:B-1----:R-:W-:Y:S02]  /*0180*/  HFMA2 R6, -RZ, RZ, 0, 0 ;  /* 0x00000000ff067431 */ /* 0x002fe400000001ff */
[----:B---3--:R-:W-:-:S04]  /*0190*/  IMAD.MOV R9, RZ, RZ, -R7 ;  /* 0x000000ffff097224 */ /* 0x008fc800078e0a07 */
[----:B------:R-:W-:-:S04]  /*01a0*/  IMAD R9, R9, R12, RZ ;  /* 0x0000000c09097224 */ /* 0x000fc800078e02ff */
[----:B------:R-:W-:Y:S02]  /*01b0*/  IMAD.HI.U32 R7, R7, R9, R6 ;  /* 0x0000000907077227 */ /* 0x000fe400078e0006 */
[----:B------:R-:W1:Y:S04]  /*01c0*/  I2F.RP R9, R2 ;  /* 0x0000000200097306 */ /* 0x000e680000209400 */
[----:B------:R-:W-:-:S04]  /*01d0*/  IMAD.HI.U32 R6, R7, R8, RZ ;  /* 0x0000000807067227 */ /* 0x000fc800078e00ff */
[----:B------:R-:W-:Y:S01]  /*01e0*/  IMAD R7, R6, R11, R8 ;  /* 0x0000000b06077224 */ /* 0x000fe200078e0208 */
[----:B------:R-:W-:-:S04]  /*01f0*/  LOP3.LUT R8, R5, R4, RZ, 0x3c, !PT ;  /* 0x0000000405087212 */ /* 0x000fc800078e3cff */
[----:B------:R-:W-:Y:S01]  /*0200*/  ISETP.GT.U32.AND P2, PT, R12, R7, PT ;  /* 0x000000070c00720c */ /* 0x000fe20003f44070 */
[----:B-1----:R-:W1:Y:S01]  /*0210*/  MUFU.RCP R9, R9 ;  /* 0x0000000900097308 */ /* 0x002e620000001000 */
[----:B------:R-:W-:-:S11]  /*0220*/  ISETP.GE.AND P1, PT, R8, RZ, PT ;  /* 0x000000ff0800720c */ /* 0x000fd60003f26270 */
[----:B------:R-:W-:Y:S02]  /*0230*/  @!P2 IMAD.IADD R7, R7, 0x1, -R12 ;  /* 0x000000010707a824 */ /* 0x000fe400078e0a0c */
[----:B------:R-:W-:Y:S01]  /*0240*/  @!P2 VIADD R6, R6, 0x1 ;  /* 0x000000010606a836 */ /* 0x000fe20000000000 */
[----:B------:R-:W-:Y:S02]  /*0250*/  ISETP.NE.AND P2, PT, R4, RZ, PT ;  /* 0x000000ff0400720c */ /* 0x000fe40003f45270 */
[----:B------:R-:W-:Y:S02]  /*0260*/  ISETP.GE.U32.AND P0, PT, R7, R12, PT ;  /* 0x0000000c0700720c */ /* 0x000fe40003f06070 */
[----:B-1----:R-:W-:-:S04]  /*0270*/  IADD3 R10, PT, PT, R9, 0xffffffe, RZ ;  /* 0x0ffffffe090a7810 */ /* 0x002fc80007ffe0ff */
[----:B------:R-:W1:Y:S07]  /*0280*/  F2I.FTZ.U32.TRUNC.NTZ R7, R10 ;  /* 0x0000000a00077305 */ /* 0x000e6e000021f000 */
[----:B------:R-:W-:-:S05]  /*0290*/  @P0 VIADD R6, R6, 0x1 ;  /* 0x0000000106060836 */ /* 0x000fca0000000000 */
[----:B------:R-:W-:Y:S01]  /*02a0*/  MOV R12, R6 ;  /* 0x00000006000c7202 */ /* 0x000fe20000000f00 */
[----:B------:R-:W-:Y:S02]  /*02b0*/  IMAD.MOV.U32 R6, RZ, RZ, RZ ;  /* 0x000000ffff067224 */ /* 0x000fe400078e00ff */
[----:B-1----:R-:W-:Y:S01]  /*02c0*/  IMAD.MOV R9, RZ, RZ, -R7 ;  /* 0x000000ffff097224 */ /* 0x002fe200078e0a07 */
[----:B------:R-:W-:Y:S02]  /*02d0*/  @!P1 IADD3 R12, PT, PT, -R12, RZ, RZ ;  /* 0x000000ff0c0c9210 */ /* 0x000fe40007ffe1ff */
[----:B------:R-:W-:Y:S01]  /*02e0*/  @!P2 LOP3.LUT R12, RZ, R4, RZ, 0x33, !PT ;  /* 0x00000004ff0ca212 */ /* 0x000fe200078e33ff */
[----:B------:R-:W-:-:S03]  /*02f0*/  IMAD R9, R9, R2, RZ ;  /* 0x0000000209097224 */ /* 0x000fc600078e02ff */
[----:B------:R-:W-:Y:S01]  /*0300*/  IABS R8, R12 ;  /* 0x0000000c00087213 */ /* 0x000fe20000000000 */
[----:B------:R-:W-:-:S03]  /*0310*/  IMAD.HI.U32 R6, R7, R9, R6 ;  /* 0x0000000907067227 */ /* 0x000fc600078e0006 */
[----:B------:R-:W-:-:S05]  /*0320*/  MOV R7, R8 ;  /* 0x0000000800077202 */ /* 0x000fca0000000f00 */
        /* <DEDUP_REMOVED lines=14> */
[----:B------:R-:W-:-:S04]  /*0410*/  IMAD.MOV R2, RZ, RZ, -R9 ;  /* 0x000000ffff027224 */ /* 0x000fc800078e0a09 */
[----:B------:R-:W-:Y:S01]  /*0420*/  IMAD R7, R3, R2, R12 ;  /* 0x0000000203077224 */ /* 0x000fe200078e020c */
[----:B------:R-:W-:Y:S01]  /*0430*/  IADD3 R2, PT, PT, -R12, RZ, RZ ;  /* 0x000000ff0c027210 */ /* 0x000fe20007ffe1ff */
[----:B------:R-:W-:-:S04]  /*0440*/  IMAD.WIDE R12, R4, R9, RZ ;  /* 0x00000009040c7225 */ /* 0x000fc800078e02ff */
[----:B------:R-:W-:-:S04]  /*0450*/  IMAD.WIDE R6, R7, R0, RZ ;  /* 0x0000000007067225 */ /* 0x000fc800078e02ff */
[----:B------:R-:W-:Y:S01]  /*0460*/  IMAD R0, R0, R3, RZ ;  /* 0x0000000300007224 */ /* 0x000fe200078e02ff */
[----:B------:R-:W-:Y:S01]  /*0470*/  SHF.L.U64.HI R3, R12, 0x3, R13 ;  /* 0x000000030c037819 */ /* 0x000fe2000001020d */
[----:B------:R-:W-:Y:S02]  /*0480*/  IMAD R11, R4, R2, R5 ;  /* 0x00000002040b7224 */ /* 0x000fe400078e0205 */
[----:B------:R-:W-:-:S03]  /*0490*/  IMAD.WIDE R6, R9, R0, R6 ;  /* 0x0000000009067225 */ /* 0x000fc600078e0206 */
[----:B------:R-:W-:Y:S01]  /*04a0*/  SHF.L.U32 R5, R11, 0x1, RZ ;  /* 0x000000010b057819 */ /* 0x000fe200000006ff */
[----:B------:R-:W-:-:S03]  /*04b0*/  IMAD.SHL.U32 R2, R12, 0x8, RZ ;  /* 0x000000080c027824 */ /* 0x000fc600078e00ff */
[----:B------:R-:W-:Y:S01]  /*04c0*/  IADD3 R0, P1, PT, R6, R5, RZ ;  /* 0x0000000506007210 */ /* 0x000fe20007f3e0ff */
[----:B------:R-:W-:-:S03]  /*04d0*/  IMAD.WIDE R2, R11, 0x8, R2 ;  /* 0x000000080b027825 */ /* 0x000fc600078e0202 */
[----:B------:R-:W-:Y:S02]  /*04e0*/  LEA.HI.X.SX32 R5, R5, R7, 0x1, P1 ;  /* 0x0000000705057211 */ /* 0x000fe400008f0eff */
[----:B0-----:R-:W-:Y:S02]  /*04f0*/  IADD3 R2, P0, PT, R2, UR10, RZ ;  /* 0x0000000a02027c10 */ /* 0x001fe4000ff1e0ff */
[C---:B------:R-:W-:Y:S02]  /*0500*/  LEA R4, P1, R0.reuse, UR8, 0x2 ;  /* 0x0000000800047c11 */ /* 0x040fe4000f8210ff */
[----:B------:R-:W-:Y:S02]  /*0510*/  IADD3.X R3, PT, PT, R3, UR11, RZ, P0, !PT ;  /* 0x0000000b03037c10 */ /* 0x000fe400087fe4ff */
[----:B------:R-:W-:-:S03]  /*0520*/  LEA.HI.X R5, R0, UR9, R5, 0x2, P1 ;  /* 0x0000000900057c11 */ /* 0x000fc600088f1405 */
[----:B--2---:R-:W2:Y:S04]  /*0530*/  LDG.E R6, desc[UR4][R2.64+0x4] ;  /* 0x0000040402067981 */ /* 0x004ea8000c1e1900 */
[----:B------:R-:W2:Y:S04]  /*0540*/  LDG.E R9, desc[UR4][R4.64+0x4] ;  /* 0x0000040404097981 */ /* 0x000ea8000c1e1900 */
[----:B------:R-:W3:Y:S04]  /*0550*/  LDG.E R0, desc[UR4][R2.64] ;  /* 0x0000000402007981 */ /* 0x000ee8000c1e1900 */
[----:B------:R-:W4:Y:S01]  /*0560*/  LDG.E R7, desc[UR4][R4.64] ;  /* 0x0000000404077981 */ /* 0x000f22000c1e1900 */
[-C--:B--2---:R-:W-:Y:S01]  /*0570*/  FMUL R11, R6, R9.reuse ;  /* 0x00000009060b7220 */ /* 0x084fe20000400000 */
[----:B---3--:R-:W-:-:S03]  /*0580*/  FMUL R9, R0, R9 ;  /* 0x0000000900097220 */ /* 0x008fc60000400000 */
[-C--:B----4-:R-:W-:Y:S01]  /*0590*/  FFMA R11, R0, R7.reuse, -R11 ;  /* 0x00000007000b7223 */ /* 0x090fe2000000080b */
[----:B------:R-:W-:-:S04]  /*05a0*/  FFMA R9, R6, R7, R9 ;  /* 0x0000000706097223 */ /* 0x000fc80000000009 */
[----:B------:R-:W-:Y:S04]  /*05b0*/  STG.E desc[UR4][R4.64], R11 ;  /* 0x0000000b04007986 */ /* 0x000fe8000c101904 */
[----:B------:R-:W-:Y:S01]  /*05c0*/  STG.E desc[UR4][R4.64+0x4], R9 ;  /* 0x0000040904007986 */ /* 0x000fe2000c101904 */
[----:B------:R-:W-:Y:S05]  /*05d0*/  EXIT ;  /* 0x000000000000794d */ /* 0x000fea0003800000 */
.L_x_94:
        /* <DEDUP_REMOVED lines=10> */
.L_x_504:


//--------------------- .text.vox_f32_to_f16      --------------------------
	.section	.text.vox_f32_to_f16,"ax",@progbits
	.align	128
        .global         vox_f32_to_f16
        .type           vox_f32_to_f16,@function
        .size           vox_f32_to_f16,(.L_x_505 - vox_f32_to_f16)
        .other          vox_f32_to_f16,@"STO_CUDA_ENTRY STV_DEFAULT"
vox_f32_to_f16:
.text.vox_f32_to_f16:
        /* <DEDUP_REMOVED lines=12> */
[----:B-1----:R-:W3:Y:S01]  /*00c0*/  LDG.E R2, desc[UR4][R2.64] ;  /* 0x0000000402027981 */ /* 0x002ee2000c1e1900 */
[----:B--2---:R-:W-:Y:S01]  /*00d0*/  IMAD.WIDE R4, R7, 0x2, R4 ;  /* 0x0000000207047825 */ /* 0x004fe200078e0204 */
[----:B---3--:R-:W-:-:S05]  /*00e0*/  F2FP.F16.F32.PACK_AB R0, RZ, R2 ;  /* 0x00000002ff00723e */ /* 0x008fca00000000ff */
[----:B------:R-:W-:Y:S01]  /*00f0*/  STG.E.U16 desc[UR4][R4.64], R0 ;  /* 0x0000000004007986 */ /* 0x000fe2000c101504 */
[----:B------:R-:W-:Y:S05]  /*0100*/  EXIT ;  /* 0x000000000000794d */ /* 0x000fea0003800000 */
.L_x_95:
        /* <DEDUP_REMOVED lines=15> */
.L_x_505:


//--------------------- .text.vox_f32_to_bf16     --------------------------
	.section	.text.vox_f32_to_bf16,"ax",@progbits
	.align	128
        .global         vox_f32_to_bf16
        .type           vox_f32_to_bf16,@function
        .size           vox_f32_to_bf16,(.L_x_506 - vox_f32_to_bf16)
        .other          vox_f32_to_bf16,@"STO_CUDA_ENTRY STV_DEFAULT"
vox_f32_to_bf16:
.text.vox_f32_to_bf16:
        /* <DEDUP_REMOVED lines=14> */
[----:B---3--:R-:W-:-:S05]  /*00e0*/  F2FP.BF16.F32.PACK_AB R0, RZ, R2 ;  /* 0x00000002ff00723e */ /* 0x008fca00000010ff */
[----:B------:R-:W-:Y:S01]  /*00f0*/  STG.E.U16 desc[UR4][R4.64], R0 ;  /* 0x0000000004007986 */ /* 0x000fe2000c101504 */
[----:B------:R-:W-:Y:S05]  /*0100*/  EXIT ;  /* 0x000000000000794d */ /* 0x000fea0003800000 */
.L_x_96:
        /* <DEDUP_REMOVED lines=15> */
.L_x_506:


//--------------------- .text.vox_chfirst_to_rowmajor_f32 --------------------------
	.section	.text.vox_chfirst_to_rowmajor_f32,"ax",@progbits
	.align	128
        .global         vox_chfirst_to_rowmajor_f32
        .type           vox_chfirst_to_rowmajor_f32,@function
        .size           vox_chfirst_to_rowmajor_f32,(.L_x_507 - vox_chfirst_to_rowmajor_f32)
        .other          vox_chfirst_to_rowmajor_f32,@"STO_CUDA_ENTRY STV_DEFAULT"
vox_chfirst_to_rowmajor_f32:
.text.vox_chfirst_to_rowmajor_f32:
[----:B------:R-:W-:Y:S01]  /*0000*/  LDC R1, c[0x0][0x37c] ;  /* 0x0000df00ff017b82 */ /* 0x000fe20000000800 */
[----:B------:R-:W0:Y:S07]  /*0010*/  S2R R5, SR_TID.X ;  /* 0x0000000000057919 */ /* 0x000e2e0000002100 */
[----:B------:R-:W0:Y:S08]  /*0020*/  S2UR UR4, SR_CTAID.X ;  /* 0x00000000000479c3 */ /* 0x000e300000002500 */
[----:B------:R-:W0:Y:S08]  /*0030*/  LDC R6, c[0x0][0x360] ;  /* 0x0000d800ff067b82 */ /* 0x000e300000000800 */
[----:B------:R-:W1:Y:S01]  /*0040*/  LDC.64 R2, c[0x0][0x390] ;  /* 0x0000e400ff027b82 */ /* 0x000e620000000a00 */
[----:B0-----:R-:W-:-:S02]  /*0050*/  IMAD R6, R6, UR4, R5 ;  /* 0x0000000406067c24 */ /* 0x001fc4000f8e0205 */
[----:B-1----:R-:W-:-:S05]  /*0060*/  IMAD R5, R3, R2, RZ ;  /* 0x0000000203057224 */ /* 0x002fca00078e02ff */
[----:B------:R-:W-:-:S13]  /*0070*/  ISETP.GE.AND P0, PT, R6, R5, PT ;  /* 0x000000050600720c */ /* 0x000fda0003f06270 */
[----:B------:R-:W-:Y:S05]  /*0080*/  @P0 EXIT ;  /* 0x000000000000094d */ /* 0x000fea0003800000 */
[----:B------:R-:W-:Y:S01]  /*0090*/  IABS R7, R3 ;  /* 0x0000000300077213 */ /* 0x000fe20000000000 */
[----:B------:R-:W0:Y:S03]  /*00a0*/  LDCU.128 UR8, c[0x0][0x380] ;  /* 0x00007000ff0877ac */ /* 0x000e260008000c00 */
[----:B------:R-:W1:Y:S01]  /*00b0*/  I2F.RP R0, R7 ;  /* 0x0000000700007306 */ /* 0x000e620000209400 */
[----:B------:R-:W2:Y:S07]  /*00c0*/  LDCU.64 UR4, c[0x0][0x358] ;  /* 0x00006b00ff0477ac */ /* 0x000eae0008000a00 */
[----:B-1----:R-:W1:Y:S02]  /*00d0*/  MUFU.RCP R0, R0 ;  /* 0x0000000000007308 */ /* 0x002e640000001000 */
[----:B-1----:R-:W-:-:S06]  /*00e0*/  VIADD R4, R0, 0xffffffe ;  /* 0x0ffffffe00047836 */ /* 0x002fcc0000000000 */
[----:B------:R1:W3:Y:S02]  /*00f0*/  F2I.FTZ.U32.TRUNC.NTZ R5, R4 ;  /* 0x0000000400057305 */ /* 0x0002e4000021f000 */
[----:B-1----:R-:W-:Y:S02]  /*0100*/  HFMA2 R4, -RZ, RZ, 0, 0 ;  /* 0x00000000ff047431 */ /* 0x002fe400000001ff */
[----:B---3--:R-:W-:-:S04]  /*0110*/  IMAD.MOV R8, RZ, RZ, -R5 ;  /* 0x000000ffff087224 */ /* 0x008fc800078e0a05 */
[----:B------:R-:W-:Y:S01]  /*0120*/  IMAD R9, R8, R7, RZ ;  /* 0x0000000708097224 */ /* 0x000fe200078e02ff */
[----:B------:R-:W-:-:S03]  /*0130*/  IABS R8, R6 ;  /* 0x0000000600087213 */ /* 0x000fc60000000000 */
[----:B------:R-:W-:-:S06]  /*0140*/  IMAD.HI.U32 R5, R5, R9, R4 ;  /* 0x0000000905057227 */ /* 0x000fcc00078e0004 */
[----:B------:R-:W-:-:S04]  /*0150*/  IMAD.HI.U32 R5, R5, R8, RZ ;  /* 0x0000000805057227 */ /* 0x000fc800078e00ff */
[----:B------:R-:W-:-:S04]  /*0160*/  IMAD.MOV R0, RZ, RZ, -R5 ;  /* 0x000000ffff007224 */ /* 0x000fc800078e0a05 */
[----:B------:R-:W-:-:S05]  /*0170*/  IMAD R0, R7, R0, R8 ;  /* 0x0000000007007224 */ /* 0x000fca00078e0208 */
[----:B------:R-:W-:-:S13]  /*0180*/  ISETP.GT.U32.AND P2, PT, R7, R0, PT ;  /* 0x000000000700720c */ /* 0x000fda0003f44070 */
[----:B------:R-:W-:Y:S01]  /*0190*/  @!P2 IMAD.IADD R0, R0, 0x1, -R7 ;  /* 0x000000010000a824 */ /* 0x000fe200078e0a07 */
[----:B------:R-:W-:Y:S02]  /*01a0*/  @!P2 IADD3 R5, PT, PT, R5, 0x1, RZ ;  /* 0x000000010505a810 */ /* 0x000fe40007ffe0ff */
[----:B------:R-:W-:Y:S02]  /*01b0*/  ISETP.NE.AND P2, PT, R3, RZ, PT ;  /* 0x000000ff0300720c */ /* 0x000fe40003f45270 */
[----:B------:R-:W-:Y:S02]  /*01c0*/  ISETP.GE.U32.AND P0, PT, R0, R7, PT ;  /* 0x000000070000720c */ /* 0x000fe40003f06070 */
[----:B------:R-:W-:-:S04]  /*01d0*/  LOP3.LUT R0, R6, R3, RZ, 0x3c, !PT ;  /* 0x0000000306007212 */ /* 0x000fc800078e3cff */
[----:B------:R-:W-:-:S07]  /*01e0*/  ISETP.GE.AND P1, PT, R0, RZ, PT ;  /* 0x000000ff0000720c */ /* 0x000fce0003f26270 */
[----:B------:R-:W-:-:S04]  /*01f0*/  @P0 VIADD R5, R5, 0x1 ;  /* 0x0000000105050836 */ /* 0x000fc80000000000 */
[----:B------:R-:W-:-:S05]  /*0200*/  IMAD.MOV.U32 R11, RZ, RZ, R5 ;  /* 0x000000ffff0b7224 */ /* 0x000fca00078e0005 */
[----:B------:R-:W-:Y:S02]  /*0210*/  @!P1 IADD3 R11, PT, PT, -R11, RZ, RZ ;  /* 0x000000ff0b0b9210 */ /* 0x000fe40007ffe1ff */
[----:B------:R-:W-:-:S05]  /*0220*/  @!P2 LOP3.LUT R11, RZ, R3, RZ, 0x33, !PT ;  /* 0x00000003ff0ba212 */ /* 0x000fca00078e33ff */
[----:B------:R-:W-:-:S04]  /*0230*/  IMAD.MOV R7, RZ, RZ, -R11 ;  /* 0x000000ffff077224 */ /* 0x000fc800078e0a0b */
[----:B------:R-:W-:-:S05]  /*0240*/  IMAD R6, R3, R7, R6 ;  /* 0x0000000703067224 */ /* 0x000fca00078e0206 */
[----:B------:R-:W-:-:S03]  /*0250*/  SHF.R.S32.HI R7, RZ, 0x1f, R6 ;  /* 0x0000001fff077819 */ /* 0x000fc60000011406 */
[----:B------:R-:W-:-:S03]  /*0260*/  IMAD.WIDE R4, R11, R3, R6 ;  /* 0x000000030b047225 */ /* 0x000fc600078e0206 */
[----:B0-----:R-:W-:-:S04]  /*0270*/  LEA R8, P0, R4, UR10, 0x2 ;  /* 0x0000000a04087c11 */ /* 0x001fc8000f8010ff */
[----:B------:R-:W-:-:S06]  /*0280*/  LEA.HI.X R9, R4, UR11, R5, 0x2, P0 ;  /* 0x0000000b04097c11 */ /* 0x000fcc00080f1405 */
[----:B--2---:R-:W2:Y:S01]  /*0290*/  LDG.E R9, desc[UR4][R8.64] ;  /* 0x0000000408097981 */ /* 0x004ea2000c1e1900 */
[----:B------:R-:W-:Y:S02]  /*02a0*/  SHF.R.S32.HI R5, RZ, 0x1f, R11 ;  /* 0x0000001fff057819 */ /* 0x000fe4000001140b */
[----:B------:R-:W-:-:S05]  /*02b0*/  MOV R4, R11 ;  /* 0x0000000b00047202 */ /* 0x000fca0000000f00 */
[----:B------:R-:W-:-:S03]  /*02c0*/  IMAD.WIDE R2, R6, R2, R4 ;  /* 0x0000000206027225 */ /* 0x000fc600078e0204 */
[----:B------:R-:W-:-:S04]  /*02d0*/  LEA R4, P0, R2, UR8, 0x2 ;  /* 0x0000000802047c11 */ /* 0x000fc8000f8010ff */
[----:B------:R-:W-:-:S05]  /*02e0*/  LEA.HI.X R5, R2, UR9, R3, 0x2, P0 ;  /* 0x0000000902057c11 */ /* 0x000fca00080f1403 */
[----:B--2---:R-:W-:Y:S01]  /*02f0*/  STG.E desc[UR4][R4.64], R9 ;  /* 0x0000000904007986 */ /* 0x004fe2000c101904 */
[----:B------:R-:W-:Y:S05]  /*0300*/  EXIT ;  /* 0x000000000000794d */ /* 0x000fea0003800000 */
.L_x_97:
        /* <DEDUP_REMOVED lines=15> */
.L_x_507:


//--------------------- .text.vox_add_bias_gelu_chfirst_f32 --------------------------
	.section	.text.vox_add_bias_gelu_chfirst_f32,"ax",@progbits
	.align	128
        .global         vox_add_bias_gelu_chfirst_f32
        .type           vox_add_bias_gelu_chfirst_f32,@function
        .size           vox_add_bias_gelu_chfirst_f32,(.L_x_508 - vox_add_bias_gelu_chfirst_f32)
        .other          vox_add_bias_gelu_chfirst_f32,@"STO_CUDA_ENTRY STV_DEFAULT"
vox_add_bias_gelu_chfirst_f32:
.text.vox_add_bias_gelu_chfirst_f32:
        /* <DEDUP_REMOVED lines=10> */
[----:B------:R-:W0:Y:S03]  /*00a0*/  LDCU.64 UR4, c[0x0][0x358] ;  /* 0x00006b00ff0477ac */ /* 0x000e260008000a00 */
[----:B------:R-:W1:Y:S08]  /*00b0*/  I2F.RP R2, R7 ;  /* 0x0000000700027306 */ /* 0x000e700000209400 */
[----:B-1----:R-:W1:Y:S02]  /*00c0*/  MUFU.RCP R2, R2 ;  /* 0x0000000200027308 */ /* 0x002e640000001000 */
[----:B-1----:R-:W-:-:S06]  /*00d0*/  IADD3 R4, PT, PT, R2, 0xffffffe, RZ ;  /* 0x0ffffffe02047810 */ /* 0x002fcc0007ffe0ff */
[----:B------:R1:W2:Y:S02]  /*00e0*/  F2I.FTZ.U32.TRUNC.NTZ R5, R4 ;  /* 0x0000000400057305 */ /* 0x0002a4000021f000 */
[----:B-1----:R-:W-:Y:S01]  /*00f0*/  HFMA2 R4, -RZ, RZ, 0, 0 ;  /* 0x00000000ff047431 */ /* 0x002fe200000001ff */
[----:B--2---:R-:W-:-:S05]  /*0100*/  IADD3 R6, PT, PT, RZ, -R5, RZ ;  /* 0x80000005ff067210 */ /* 0x004fca0007ffe0ff */
[----:B------:R-:W-:Y:S01]  /*0110*/  IMAD R9, R6, R7, RZ ;  /* 0x0000000706097224 */ /* 0x000fe200078e02ff */
[----:B------:R-:W-:-:S03]  /*0120*/  IABS R6, R0 ;  /* 0x0000000000067213 */ /* 0x000fc60000000000 */
[----:B------:R-:W-:-:S06]  /*0130*/  IMAD.HI.U32 R5, R5, R9, R4 ;  /* 0x0000000905057227 */ /* 0x000fcc00078e0004 */
[----:B------:R-:W-:Y:S02]  /*0140*/  IMAD.HI.U32 R8, R5, R6, RZ ;  /* 0x0000000605087227 */ /* 0x000fe400078e00ff */
[----:B------:R-:W1:Y:S03]  /*0150*/  LDC.64 R4, c[0x0][0x380] ;  /* 0x0000e000ff047b82 */ /* 0x000e660000000a00 */
[----:B------:R-:W-:-:S05]  /*0160*/  IADD3 R2, PT, PT, -R8, RZ, RZ ;  /* 0x000000ff08027210 */ /* 0x000fca0007ffe1ff */
[----:B------:R-:W-:-:S05]  /*0170*/  IMAD R2, R7, R2, R6 ;  /* 0x0000000207027224 */ /* 0x000fca00078e0206 */
[----:B------:R-:W-:-:S13]  /*0180*/  ISETP.GT.U32.AND P2, PT, R7, R2, PT ;  /* 0x000000020700720c */ /* 0x000fda0003f44070 */
[-C--:B------:R-:W-:Y:S02]  /*0190*/  @!P2 IADD3 R2, PT, PT, R2, -R7.reuse, RZ ;  /* 0x800000070202a210 */ /* 0x080fe40007ffe0ff */
[----:B------:R-:W-:Y:S02]  /*01a0*/  @!P2 IADD3 R8, PT, PT, R8, 0x1, RZ ;  /* 0x000000010808a810 */ /* 0x000fe40007ffe0ff */
[----:B------:R-:W-:Y:S02]  /*01b0*/  ISETP.GE.U32.AND P0, PT, R2, R7, PT ;  /* 0x000000070200720c */ /* 0x000fe40003f06070 */
[----:B------:R-:W2:Y:S01]  /*01c0*/  LDC.64 R6, c[0x0][0x388] ;  /* 0x0000e200ff067b82 */ /* 0x000ea20000000a00 */
[----:B------:R-:W-:Y:S02]  /*01d0*/  LOP3.LUT R2, R0, R3, RZ, 0x3c, !PT ;  /* 0x0000000300027212 */ /* 0x000fe400078e3cff */
[----:B------:R-:W-:Y:S02]  /*01e0*/  ISETP.NE.AND P2, PT, R3, RZ, PT ;  /* 0x000000ff0300720c */ /* 0x000fe40003f45270 */
[----:B------:R-:W-:-:S06]  /*01f0*/  ISETP.GE.AND P1, PT, R2, RZ, PT ;  /* 0x000000ff0200720c */ /* 0x000fcc0003f26270 */
[----:B------:R-:W-:-:S07]  /*0200*/  @P0 IADD3 R8, PT, PT, R8, 0x1, RZ ;  /* 0x0000000108080810 */ /* 0x000fce0007ffe0ff */
[----:B------:R-:W-:Y:S02]  /*0210*/  @!P1 IADD3 R8, PT, PT, -R8, RZ, RZ ;  /* 0x000000ff08089210 */ /* 0x000fe40007ffe1ff */
[----:B------:R-:W-:Y:S01]  /*0220*/  @!P2 LOP3.LUT R8, RZ, R3, RZ, 0x33, !PT ;  /* 0x00000003ff08a212 */ /* 0x000fe200078e33ff */
[----:B-1----:R-:W-:-:S04]  /*0230*/  IMAD.WIDE R2, R0, 0x4, R4 ;  /* 0x0000000400027825 */ /* 0x002fc800078e0204 */
[----:B--2---:R-:W-:Y:S01]  /*0240*/  IMAD.WIDE R4, R8, 0x4, R6 ;  /* 0x0000000408047825 */ /* 0x004fe200078e0206 */
[----:B0-----:R-:W2:Y:S05]  /*0250*/  LDG.E R0, desc[UR4][R2.64] ;  /* 0x0000000402007981 */ /* 0x001eaa000c1e1900 */
[----:B------:R-:W2:Y:S01]  /*0260*/  LDG.E R5, desc[UR4][R4.64] ;  /* 0x0000000404057981 */ /* 0x000ea2000c1e1900 */
[----:B------:R-:W-:Y:S01]  /*0270*/  MOV R10, 0x3c80f082 ;  /* 0x3c80f082000a7802 */ /* 0x000fe20000000f00 */
[----:B------:R-:W-:Y:S02]  /*0280*/  HFMA2 R9, -RZ, RZ, 1.875, 0 ;  /* 0x3f800000ff097431 */ /* 0x000fe400000001ff */
[----:B--2---:R-:W-:-:S04]  /*0290*/  FADD R6, R0, R5 ;  /* 0x0000000500067221 */ /* 0x004fc80000000000 */
[----:B------:R-:W-:-:S04]  /*02a0*/  FMUL R7, R6, R6 ;  /* 0x0000000606077220 */ /* 0x000fc80000400000 */
[----:B------:R-:W-:-:S04]  /*02b0*/  FMUL R7, R6, R7 ;  /* 0x0000000706077220 */ /* 0x000fc80000400000 */
[----:B------:R-:W-:Y:S01]  /*02c0*/  FFMA R7, R7, 0.044714998453855514526, R6 ;  /* 0x3d37271307077823 */ /* 0x000fe20000000006 */
[----:B------:R-:W-:-:S03]  /*02d0*/  FMUL R6, R6, 0.5 ;  /* 0x3f00000006067820 */ /* 0x000fc60000400000 */
[----:B------:R-:W-:-:S04]  /*02e0*/  FMUL R7, R7, 0.79788458347320556641 ;  /* 0x3f4c422a07077820 */ /* 0x000fc80000400000 */
[C---:B------:R-:W-:Y:S01]  /*02f0*/  FMUL R0, |R7|.reuse, 2.8853900432586669922 ;  /* 0x4038aa3b07007820 */ /* 0x040fe20000400200 */
[C---:B------:R-:W-:Y:S01]  /*0300*/  FMUL R5, R7.reuse, R7 ;  /* 0x0000000707057220 */ /* 0x040fe20000400000 */
[C---:B------:R-:W-:Y:S02]  /*0310*/  FSETP.GE.AND P1, PT, |R7|.reuse, 0.60000002384185791016, PT ;  /* 0x3f19999a0700780b */ /* 0x040fe40003f26200 */
[----:B------:R-:W-:Y:S01]  /*0320*/  FSETP.GE.AND P0, PT, |R7|, 9.010913848876953125, PT ;  /* 0x41102cb40700780b */ /* 0x000fe20003f06200 */
[C---:B------:R-:W-:Y:S01]  /*0330*/  FFMA R10, R5.reuse, R10, -0.052303962409496307373 ;  /* 0xbd563cae050a7423 */ /* 0x040fe2000000000a */
[----:B------:R-:W0:Y:S03]  /*0340*/  MUFU.EX2 R0, R0 ;  /* 0x0000000000007308 */ /* 0x000e260000000800 */
[----:B------:R-:W-:Y:S01]  /*0350*/  FFMA R10, R5, R10, 0.1331529766321182251 ;  /* 0x3e085941050a7423 */ /* 0x000fe2000000000a */
[----:B0-----:R-:W-:-:S03]  /*0360*/  FADD R8, R0, 1 ;  /* 0x3f80000000087421 */ /* 0x001fc60000000000 */
[----:B------:R-:W-:-:S04]  /*0370*/  FFMA R0, R5, R10, -0.33332768082618713379 ;  /* 0xbeaaa9ed05007423 */ /* 0x000fc8000000000a */
[----:B------:R-:W-:Y:S01]  /*0380*/  FFMA R0, R5, R0, RZ ;  /* 0x0000000005007223 */ /* 0x000fe200000000ff */
[----:B------:R-:W0:Y:S02]  /*0390*/  MUFU.RCP R8, R8 ;  /* 0x0000000800087308 */ /* 0x000e240000001000 */
[----:B0-----:R-:W-:-:S05]  /*03a0*/  FFMA R4, R8, -2, R9 ;  /* 0xc000000008047823 */ /* 0x001fca0000000009 */
[----:B------:R-:W-:-:S04]  /*03b0*/  FSEL R4, R4, 1, !P0 ;  /* 0x3f80000004047808 */ /* 0x000fc80004000000 */
[--C-:B------:R-:W-:Y:S01]  /*03c0*/  LOP3.LUT R4, R4, 0x80000000, R7.reuse, 0xb8, !PT ;  /* 0x8000000004047812 */ /* 0x100fe200078eb807 */
[----:B------:R-:W-:-:S04]  /*03d0*/  @!P1 FFMA R4, R7, R0, R7 ;  /* 0x0000000007049223 */ /* 0x000fc80000000007 */
[----:B------:R-:W-:-:S04]  /*03e0*/  FADD R5, R4, 1 ;  /* 0x3f80000004057421 */ /* 0x000fc80000000000 */
[----:B------:R-:W-:-:S05]  /*03f0*/  FMUL R5, R6, R5 ;  /* 0x0000000506057220 */ /* 0x000fca0000400000 */
[----:B------:R-:W-:Y:S01]  /*0400*/  STG.E desc[UR4][R2.64], R5 ;  /* 0x0000000502007986 */ /* 0x000fe2000c101904 */
[----:B------:R-:W-:Y:S05]  /*0410*/  EXIT ;  /* 0x000000000000794d */ /* 0x000fea0003800000 */
.L_x_98:
        /* <DEDUP_REMOVED lines=14> */
.L_x_508:


//--------------------- .text.vox_im2col_causal_k3_s2_f32 --------------------------
	.section	.text.vox_im2col_causal_k3_s2_f32,"ax",@progbits
	.align	128
        .global         vox_im2col_causal_k3_s2_f32
        .type           vox_im2col_causal_k3_s2_f32,@function
        .size           vox_im2col_causal_k3_s2_f32,(.L_x_509 - vox_im2col_causal_k3_s2_f32)
        .other          vox_im2col_causal_k3_s2_f32,@"STO_CUDA_ENTRY STV_DEFAULT"
vox_im2col_causal_k3_s2_f32:
.text.vox_im2col_causal_k3_s2_f32:
[----:B------:R-:W-:Y:S01]  /*0000*/  LDC R1, c[0x0][0x37c] ;  /* 0x0000df00ff017b82 */ /* 0x000fe20000000800 */
[----:B------:R-:W0:Y:S07]  /*0010*/  S2R R4, SR_TID.X ;  /* 0x0000000000047919 */ /* 0x000e2e0000002100 */
[----:B------:R-:W1:Y:S01]  /*0020*/  LDC R0, c[0x0][0x398] ;  /* 0x0000e600ff007b82 */ /* 0x000e620000000800 */
[----:B------:R-:W1:Y:S07]  /*0030*/  LDCU UR5, c[0x0][0x390] ;  /* 0x00007200ff0577ac */ /* 0x000e6e0008000800 */
[----:B------:R-:W0:Y:S08]  /*0040*/  S2UR UR4, SR_CTAID.X ;  /* 0x00000000000479c3 */ /* 0x000e300000002500 */
[----:B------:R-:W0:Y:S01]  /*0050*/  LDC R5, c[0x0][0x360] ;  /* 0x0000d800ff057b82 */ /* 0x000e220000000800 */
[----:B-1----:R-:W-:-:S04]  /*0060*/  IMAD R2, R0, UR5, RZ ;  /* 0x0000000500027c24 */ /* 0x002fc8000f8e02ff */
[----:B------:R-:W-:Y:S02]  /*0070*/  IMAD R2, R2, 0x3, RZ ;  /* 0x0000000302027824 */ /* 0x000fe400078e02ff */
[----:B0-----:R-:W-:-:S05]  /*0080*/  IMAD R5, R5, UR4, R4 ;  /* 0x0000000405057c24 */ /* 0x001fca000f8e0204 */
[----:B------:R-:W-:-:S13]  /*0090*/  ISETP.GE.AND P0, PT, R5, R2, PT ;  /* 0x000000020500720c */ /* 0x000fda0003f06270 */
[----:B------:R-:W-:Y:S05]  /*00a0*/  @P0 EXIT ;  /* 0x000000000000094d */ /* 0x000fea0003800000 */
[----:B------:R-:W-:Y:S01]  /*00b0*/  IABS R7, R0 ;  /* 0x0000000000077213 */ /* 0x000fe20000000000 */
[----:B------:R-:W0:Y:S03]  /*00c0*/  LDCU UR6, c[0x0][0x394] ;  /* 0x00007280ff0677ac */ /* 0x000e260008000800 */
        /* <DEDUP_REMOVED lines=9> */
[----:B------:R-:W-:Y:S01]  /*0160*/  IMAD.HI.U32 R3, R3, R9, R2 ;  /* 0x0000000903037227 */ /* 0x000fe200078e0002 */
[----:B------:R-:W-:-:S03]  /*0170*/  LOP3.LUT R2, R5, R0, RZ, 0x3c, !PT ;  /* 0x0000000005027212 */ /* 0x000fc600078e3cff */
[----:B------:R-:W-:Y:S01]  /*0180*/  HFMA2 R9, -RZ, RZ, 0, 0 ;  /* 0x00000000ff097431 */ /* 0x000fe200000001ff */
[----:B------:R-:W-:Y:S01]  /*0190*/  ISETP.GE.AND P1, PT, R2, RZ, PT ;  /* 0x000000ff0200720c */ /* 0x000fe20003f26270 */
[----:B------:R-:W-:-:S04]  /*01a0*/  IMAD.HI.U32 R3, R3, R6, RZ ;  /* 0x0000000603037227 */ /* 0x000fc800078e00ff */
[----:B------:R-:W-:-:S04]  /*01b0*/  IMAD.MOV R4, RZ, RZ, -R3 ;  /* 0x000000ffff047224 */ /* 0x000fc800078e0a03 */
[----:B------:R-:W-:-:S05]  /*01c0*/  IMAD R4, R7, R4, R6 ;  /* 0x0000000407047224 */ /* 0x000fca00078e0206 */
[----:B------:R-:W-:-:S13]  /*01d0*/  ISETP.GT.U32.AND P2, PT, R7, R4, PT ;  /* 0x000000040700720c */ /* 0x000fda0003f44070 */
[----:B------:R-:W-:Y:S01]  /*01e0*/  @!P2 IMAD.IADD R4, R4, 0x1, -R7 ;  /* 0x000000010404a824 */ /* 0x000fe200078e0a07 */
[----:B------:R-:W-:Y:S02]  /*01f0*/  @!P2 IADD3 R3, PT, PT, R3, 0x1, RZ ;  /* 0x000000010303a810 */ /* 0x000fe40007ffe0ff */
[----:B------:R-:W-:Y:S02]  /*0200*/  ISETP.NE.AND P2, PT, R0, RZ, PT ;  /* 0x000000ff0000720c */ /* 0x000fe40003f45270 */
[----:B------:R-:W-:-:S13]  /*0210*/  ISETP.GE.U32.AND P0, PT, R4, R7, PT ;  /* 0x000000070400720c */ /* 0x000fda0003f06070 */
[----:B------:R-:W-:-:S05]  /*0220*/  @P0 VIADD R3, R3, 0x1 ;  /* 0x0000000103030836 */ /* 0x000fca0000000000 */
[----:B------:R-:W-:-:S05]  /*0230*/  MOV R11, R3 ;  /* 0x00000003000b7202 */ /* 0x000fca0000000f00 */
[----:B------:R-:W-:Y:S01]  /*0240*/  @!P1 IMAD.MOV R11, RZ, RZ, -R11 ;  /* 0x000000ffff0b9224 */ /* 0x000fe200078e0a0b */
[----:B------:R-:W-:-:S04]  /*0250*/  @!P2 LOP3.LUT R11, RZ, R0, RZ, 0x33, !PT ;  /* 0x00000000ff0ba212 */ /* 0x000fc800078e33ff */
[C---:B------:R-:W-:Y:S01]  /*0260*/  IADD3 R4, PT, PT, -R11.reuse, RZ, RZ ;  /* 0x000000ff0b047210 */ /* 0x040fe20007ffe1ff */
[----:B------:R-:W-:-:S04]  /*0270*/  IMAD.HI R2, R11, 0x55555556, RZ ;  /* 0x555555560b027827 */ /* 0x000fc800078e02ff */
[----:B------:R-:W-:Y:S01]  /*0280*/  IMAD R4, R0, R4, R5 ;  /* 0x0000000400047224 */ /* 0x000fe200078e0205 */
[----:B------:R-:W-:-:S05]  /*0290*/  LEA.HI R8, R2, R2, RZ, 0x1 ;  /* 0x0000000202087211 */ /* 0x000fca00078f08ff */
[----:B------:R-:W-:-:S04]  /*02a0*/  IMAD R3, R8, -0x3, R11 ;  /* 0xfffffffd08037824 */ /* 0x000fc800078e020b */
[----:B------:R-:W-:-:S05]  /*02b0*/  IMAD R3, R4, 0x2, R3 ;  /* 0x0000000204037824 */ /* 0x000fca00078e0203 */
[----:B------:R-:W-:-:S04]  /*02c0*/  IADD3 R2, PT, PT, R3, -0x1, RZ ;  /* 0xffffffff03027810 */ /* 0x000fc80007ffe0ff */
[----:B0-----:R-:W-:-:S04]  /*02d0*/  ISETP.GE.AND P0, PT, R2, UR6, PT ;  /* 0x0000000602007c0c */ /* 0x001fc8000bf06270 */
[----:B------:R-:W-:-:S13]  /*02e0*/  ISETP.LT.OR P0, PT, R2, RZ, P0 ;  /* 0x000000ff0200720c */ /* 0x000fda0000701670 */
[----:B------:R-:W0:Y:S01]  /*02f0*/  @!P0 LDC.64 R6, c[0x0][0x388] ;  /* 0x0000e200ff068b82 */ /* 0x000e220000000a00 */
[----:B------:R-:W-:Y:S02]  /*0300*/  @!P0 IMAD.MOV.U32 R3, RZ, RZ, RZ ;  /* 0x000000ffff038224 */ /* 0x000fe400078e00ff */
[----:B------:R-:W-:Y:S01]  /*0310*/  @!P0 IMAD.WIDE R2, R8, UR6, R2 ;  /* 0x0000000608028c25 */ /* 0x000fe2000f8e0202 */
[----:B------:R-:W1:Y:S02]  /*0320*/  LDCU.64 UR6, c[0x0][0x380] ;  /* 0x00007000ff0677ac */ /* 0x000e640008000a00 */
[----:B0-----:R-:W-:-:S04]  /*0330*/  @!P0 LEA R6, P1, R2, R6, 0x2 ;  /* 0x0000000602068211 */ /* 0x001fc800078210ff */
[----:B------:R-:W-:-:S05]  /*0340*/  @!P0 LEA.HI.X R7, R2, R7, R3, 0x2, P1 ;  /* 0x0000000702078211 */ /* 0x000fca00008f1403 */
[----:B--2---:R-:W2:Y:S01]  /*0350*/  @!P0 LDG.E R9, desc[UR4][R6.64] ;  /* 0x0000000406098981 */ /* 0x004ea2000c1e1900 */
[----:B------:R-:W-:-:S03]  /*0360*/  SHF.R.S32.HI R5, RZ, 0x1f, R4 ;  /* 0x0000001fff057819 */ /* 0x000fc60000011404 */
[----:B------:R-:W-:-:S03]  /*0370*/  IMAD.WIDE R4, R11, R0, R4 ;  /* 0x000000000b047225 */ /* 0x000fc600078e0204 */
[----:B-1----:R-:W-:-:S04]  /*0380*/  LEA R2, P0, R4, UR6, 0x2 ;  /* 0x0000000604027c11 */ /* 0x002fc8000f8010ff */
[----:B------:R-:W-:-:S05]  /*0390*/  LEA.HI.X R3, R4, UR7, R5, 0x2, P0 ;  /* 0x0000000704037c11 */ /* 0x000fca00080f1405 */
[----:B--2---:R-:W-:Y:S01]  /*03a0*/  STG.E desc[UR4][R2.64], R9 ;  /* 0x0000000902007986 */ /* 0x004fe2000c101904 */
[----:B------:R-:W-:Y:S05]  /*03b0*/  EXIT ;  /* 0x000000000000794d */ /* 0x000fea0003800000 */
.L_x_99:
        /* <DEDUP_REMOVED lines=12> */
.L_x_509:


//--------------------- .text.vox_im2col_causal_k3_s1_mel_f32 --------------------------
	.section	.text.vox_im2col_causal_k3_s1_mel_f32,"ax",@progbits
	.align	128
        .global         vox_im2col_causal_k3_s1_mel_f32
        .type           vox_im2col_causal_k3_s1_mel_f32,@function
        .size           vox_im2col_causal_k3_s1_mel_f32,(.L_x_510 - vox_im2col_causal_k3_s1_mel_f32)
        .other          vox_im2col_causal_k3_s1_mel_f32,@"STO_CUDA_ENTRY STV_DEFAULT"
vox_im2col_causal_k3_s1_mel_f32:
.text.vox_im2col_causal_k3_s1_mel_f32:
[----:B------:R-:W-:Y:S01]  /*0000*/  LDC R1, c[0x0][0x37c] ;  /* 0x0000df00ff017b82 */ /* 0x000fe20000000800 */
[----:B------:R-:W0:Y:S07]  /*0010*/  S2R R2, SR_TID.X ;  /* 0x0000000000027919 */ /* 0x000e2e0000002100 */
[----:B------:R-:W0:Y:S08]  /*0020*/  S2UR UR4, SR_CTAID.X ;  /* 0x00000000000479c3 */ /* 0x000e300000002500 */
[----:B------:R-:W0:Y:S08]  /*0030*/  LDC R5, c[0x0][0x360] ;  /* 0x0000d800ff057b82 */ /* 0x000e300000000800 */
[----:B------:R-:W1:Y:S01]  /*0040*/  LDC R0, c[0x0][0x390] ;  /* 0x0000e400ff007b82 */ /* 0x000e620000000800 */
[----:B0-----:R-:W-:-:S02]  /*0050*/  IMAD R5, R5, UR4, R2 ;  /* 0x0000000405057c24 */ /* 0x001fc4000f8e0202 */
[----:B-1----:R-:W-:-:S05]  /*0060*/  IMAD R2, R0, 0x180, RZ ;  /* 0x0000018000027824 */ /* 0x002fca00078e02ff */
[----:B------:R-:W-:-:S13]  /*0070*/  ISETP.GE.AND P0, PT, R5, R2, PT ;  /* 0x000000020500720c */ /* 0x000fda0003f06270 */
[----:B------:R-:W-:Y:S05]  /*0080*/  @P0 EXIT ;  /* 0x000000000000094d */ /* 0x000fea0003800000 */
[----:B------:R-:W-:Y:S01]  /*0090*/  IABS R7, R0 ;  /* 0x0000000000077213 */ /* 0x000fe20000000000 */
[----:B------:R-:W0:Y:S03]  /*00a0*/  LDCU.64 UR4, c[0x0][0x358] ;  /* 0x00006b00ff0477ac */ /* 0x000e260008000a00 */
[----:B------:R-:W1:Y:S01]  /*00b0*/  I2F.RP R4, R7 ;  /* 0x0000000700047306 */ /* 0x000e620000209400 */
[----:B------:R-:W2:Y:S07]  /*00c0*/  LDCU.64 UR6, c[0x0][0x380] ;  /* 0x00007000ff0677ac */ /* 0x000eae0008000a00 */
[----:B-1----:R-:W1:Y:S02]  /*00d0*/  MUFU.RCP R4, R4 ;  /* 0x0000000400047308 */ /* 0x002e640000001000 */
[----:B-1----:R-:W-:-:S06]  /*00e0*/  VIADD R2, R4, 0xffffffe ;  /* 0x0ffffffe04027836 */ /* 0x002fcc0000000000 */
[----:B------:R1:W3:Y:S02]  /*00f0*/  F2I.FTZ.U32.TRUNC.NTZ R3, R2 ;  /* 0x0000000200037305 */ /* 0x0002e4000021f000 */
[----:B-1----:R-:W-:Y:S02]  /*0100*/  IMAD.MOV.U32 R2, RZ, RZ, RZ ;  /* 0x000000ffff027224 */ /* 0x002fe400078e00ff */
[----:B---3--:R-:W-:-:S04]  /*0110*/  IMAD.MOV R6, RZ, RZ, -R3 ;  /* 0x000000ffff067224 */ /* 0x008fc800078e0a03 */
[----:B------:R-:W-:Y:S01]  /*0120*/  IMAD R9, R6, R7, RZ ;  /* 0x0000000706097224 */ /* 0x000fe200078e02ff */
[----:B------:R-:W-:-:S03]  /*0130*/  IABS R6, R5 ;  /* 0x0000000500067213 */ /* 0x000fc60000000000 */
[----:B------:R-:W-:Y:S01]  /*0140*/  IMAD.HI.U32 R3, R3, R9, R2 ;  /* 0x0000000903037227 */ /* 0x000fe200078e0002 */
[----:B------:R-:W-:-:S03]  /*0150*/  LOP3.LUT R2, R5, R0, RZ, 0x3c, !PT ;  /* 0x0000000005027212 */ /* 0x000fc600078e3cff */
[----:B------:R-:W-:Y:S01]  /*0160*/  HFMA2 R9, -RZ, RZ, 0, 0 ;  /* 0x00000000ff097431 */ /* 0x000fe200000001ff */
[----:B------:R-:W-:Y:S01]  /*0170*/  ISETP.GE.AND P1, PT, R2, RZ, PT ;  /* 0x000000ff0200720c */ /* 0x000fe20003f26270 */
[----:B------:R-:W-:-:S05]  /*0180*/  IMAD.HI.U32 R3, R3, R6, RZ ;  /* 0x0000000603037227 */ /* 0x000fca00078e00ff */
[----:B------:R-:W-:-:S05]  /*0190*/  IADD3 R4, PT, PT, -R3, RZ, RZ ;  /* 0x000000ff03047210 */ /* 0x000fca0007ffe1ff */
[----:B------:R-:W-:-:S05]  /*01a0*/  IMAD R4, R7, R4, R6 ;  /* 0x0000000407047224 */ /* 0x000fca00078e0206 */
[----:B------:R-:W-:-:S13]  /*01b0*/  ISETP.GT.U32.AND P2, PT, R7, R4, PT ;  /* 0x000000040700720c */ /* 0x000fda0003f44070 */
[----:B------:R-:W-:Y:S02]  /*01c0*/  @!P2 IMAD.IADD R4, R4, 0x1, -R7 ;  /* 0x000000010404a824 */ /* 0x000fe400078e0a07 */
[----:B------:R-:W-:Y:S01]  /*01d0*/  @!P2 VIADD R3, R3, 0x1 ;  /* 0x000000010303a836 */ /* 0x000fe20000000000 */
[----:B------:R-:W-:Y:S02]  /*01e0*/  ISETP.NE.AND P2, PT, R0, RZ, PT ;  /* 0x000000ff0000720c */ /* 0x000fe40003f45270 */
[----:B------:R-:W-:-:S13]  /*01f0*/  ISETP.GE.U32.AND P0, PT, R4, R7, PT ;  /* 0x000000070400720c */ /* 0x000fda0003f06070 */
[----:B------:R-:W-:-:S05]  /*0200*/  @P0 IADD3 R3, PT, PT, R3, 0x1, RZ ;  /* 0x0000000103030810 */ /* 0x000fca0007ffe0ff */
[----:B------:R-:W-:-:S04]  /*0210*/  IMAD.MOV.U32 R11, RZ, RZ, R3 ;  /* 0x000000ffff0b7224 */ /* 0x000fc800078e0003 */
[----:B------:R-:W-:Y:S01]  /*0220*/  @!P1 IMAD.MOV R11, RZ, RZ, -R11 ;  /* 0x000000ffff0b9224 */ /* 0x000fe200078e0a0b */
[----:B------:R-:W-:-:S04]  /*0230*/  @!P2 LOP3.LUT R11, RZ, R0, RZ, 0x33, !PT ;  /* 0x00000000ff0ba212 */ /* 0x000fc800078e33ff */
[C---:B------:R-:W-:Y:S01]  /*0240*/  IADD3 R4, PT, PT, -R11.reuse, RZ, RZ ;  /* 0x000000ff0b047210 */ /* 0x040fe20007ffe1ff */
[----:B------:R-:W-:-:S04]  /*0250*/  IMAD.HI R2, R11, 0x55555556, RZ ;  /* 0x555555560b027827 */ /* 0x000fc800078e02ff */
[----:B------:R-:W-:Y:S01]  /*0260*/  IMAD R4, R0, R4, R5 ;  /* 0x0000000400047224 */ /* 0x000fe200078e0205 */
[----:B------:R-:W-:-:S03]  /*0270*/  LEA.HI R2, R2, R2, RZ, 0x1 ;  /* 0x0000000202027211 */ /* 0x000fc600078f08ff */
[----:B------:R-:W-:-:S04]  /*0280*/  IMAD.IADD R3, R11, 0x1, R4 ;  /* 0x000000010b037824 */ /* 0x000fc800078e0204 */
[----:B------:R-:W-:-:S04]  /*0290*/  IMAD R3, R2, -0x3, R3 ;  /* 0xfffffffd02037824 */ /* 0x000fc800078e0203 */
[----:B------:R-:W-:-:S05]  /*02a0*/  VIADD R5, R3, 0xfffffffe ;  /* 0xfffffffe03057836 */ /* 0x000fca0000000000 */
[----:B------:R-:W-:-:S04]  /*02b0*/  ISETP.GE.AND P0, PT, R5, R0, PT ;  /* 0x000000000500720c */ /* 0x000fc80003f06270 */
[----:B------:R-:W-:-:S13]  /*02c0*/  ISETP.LT.OR P0, PT, R5, RZ, P0 ;  /* 0x000000ff0500720c */ /* 0x000fda0000701670 */
[----:B------:R-:W1:Y:S01]  /*02d0*/  @!P0 LDC.64 R6, c[0x0][0x388] ;  /* 0x0000e200ff068b82 */ /* 0x000e620000000a00 */
[----:B------:R-:W-:-:S03]  /*02e0*/  @!P0 SHF.R.S32.HI R3, RZ, 0x1f, R2 ;  /* 0x0000001fff038819 */ /* 0x000fc60000011402 */
[----:B------:R-:W-:-:S03]  /*02f0*/  @!P0 IMAD.WIDE.U32 R2, R5, 0x80, R2 ;  /* 0x0000008005028825 */ /* 0x000fc600078e0002 */
[----:B-1----:R-:W-:-:S04]  /*0300*/  @!P0 LEA R6, P1, R2, R6, 0x2 ;  /* 0x0000000602068211 */ /* 0x002fc800078210ff */
[----:B------:R-:W-:-:S05]  /*0310*/  @!P0 LEA.HI.X R7, R2, R7, R3, 0x2, P1 ;  /* 0x0000000702078211 */ /* 0x000fca00008f1403 */
[----:B0-----:R-:W3:Y:S01]  /*0320*/  @!P0 LDG.E R9, desc[UR4][R6.64] ;  /* 0x0000000406098981 */ /* 0x001ee2000c1e1900 */
[----:B------:R-:W-:-:S03]  /*0330*/  SHF.R.S32.HI R5, RZ, 0x1f, R4 ;  /* 0x0000001fff057819 */ /* 0x000fc60000011404 */
[----:B------:R-:W-:-:S03]  /*0340*/  IMAD.WIDE R4, R11, R0, R4 ;  /* 0x000000000b047225 */ /* 0x000fc600078e0204 */
[----:B--2---:R-:W-:-:S04]  /*0350*/  LEA R2, P0, R4, UR6, 0x2 ;  /* 0x0000000604027c11 */ /* 0x004fc8000f8010ff */
[----:B------:R-:W-:-:S05]  /*0360*/  LEA.HI.X R3, R4, UR7, R5, 0x2, P0 ;  /* 0x0000000704037c11 */ /* 0x000fca00080f1405 */
[----:B---3--:R-:W-:Y:S01]  /*0370*/  STG.E desc[UR4][R2.64], R9 ;  /* 0x0000000902007986 */ /* 0x008fe2000c101904 */
[----:B------:R-:W-:Y:S05]  /*0380*/  EXIT ;  /* 0x000000000000794d */ /* 0x000fea0003800000 */
.L_x_100:
        /* <DEDUP_REMOVED lines=15> */
.L_x_510:


//--------------------- .text.vox_gelu_inplace_f32 --------------------------
	.section	.text.vox_gelu_inplace_f32,"ax",@progbits
	.align	128
        .global         vox_gelu_inplace_f32
        .type           vox_gelu_inplace_f32,@function
        .size           vox_gelu_inplace_f32,(.L_x_511 - vox_gelu_inplace_f32)
        .other          vox_gelu_inplace_f32,@"STO_CUDA_ENTRY STV_DEFAULT"
vox_gelu_inplace_f32:
.text.vox_gelu_inplace_f32:
        /* <DEDUP_REMOVED lines=10> */
[----:B0-----:R-:W-:-:S05]  /*00a0*/  IMAD.WIDE R2, R5, 0x4, R2 ;  /* 0x0000000405027825 */ /* 0x001fca00078e0202 */
[----:B-1----:R-:W2:Y:S01]  /*00b0*/  LDG.E R4, desc[UR4][R2.64] ;  /* 0x0000000402047981 */ /* 0x002ea2000c1e1900 */
[----:B------:R-:W-:Y:S01]  /*00c0*/  HFMA2 R8, -RZ, RZ, 1.125, -9232 ;  /* 0x3c80f082ff087431 */ /* 0x000fe200000001ff */
[----:B------:R-:W-:Y:S01]  /*00d0*/  MOV R7, 0x3f800000 ;  /* 0x3f80000000077802 */ /* 0x000fe20000000f00 */
[----:B--2---:R-:W-:-:S04]  /*00e0*/  FMUL R5, R4, R4 ;  /* 0x0000000404057220 */ /* 0x004fc80000400000 */
        /* <DEDUP_REMOVED lines=23> */
.L_x_101:
        /* <DEDUP_REMOVED lines=10> */
.L_x_511:


//--------------------- .text.vox_silu_mul_inplace_f32 --------------------------
	.section	.text.vox_silu_mul_inplace_f32,"ax",@progbits
	.align	128
        .global         vox_silu_mul_inplace_f32
        .type           vox_silu_mul_inplace_f32,@function
        .size           vox_silu_mul_inplace_f32,(.L_x_481 - vox_silu_mul_inplace_f32)
        .other          vox_silu_mul_inplace_f32,@"STO_CUDA_ENTRY STV_DEFAULT"
vox_silu_mul_inplace_f32:
.text.vox_silu_mul_inplace_f32:
        /* <DEDUP_REMOVED lines=12> */
[----:B------:R-:W-:Y:S01]  /*00c0*/  BSSY.RECONVERGENT B0, `(.L_x_102) ;  /* 0x0000012000007945 */ /* 0x000fe20003800200 */
[----:B--2---:R-:W-:-:S05]  /*00d0*/  FMUL R3, R0, -1.4426950216293334961 ;  /* 0xbfb8aa3b00037820 */ /* 0x004fca0000400000 */
[----:B------:R-:W-:-:S13]  /*00e0*/  FSETP.GEU.AND P0, PT, R3, -126, PT ;  /* 0xc2fc00000300780b */ /* 0x000fda0003f0e000 */
[----:B------:R-:W-:-:S04]  /*00f0*/  @!P0 FMUL R3, R3, 0.5 ;  /* 0x3f00000003038820 */ /* 0x000fc80000400000 */
[----:B------:R-:W0:Y:S02]  /*0100*/  MUFU.EX2 R6, R3 ;  /* 0x0000000300067308 */ /* 0x000e240000000800 */
[----:B0-----:R-:W-:-:S04]  /*0110*/  @!P0 FMUL R6, R6, R6 ;  /* 0x0000000606068220 */ /* 0x001fc80000400000 */
[----:B------:R-:W-:-:S04]  /*0120*/  FADD R3, R6, 1 ;  /* 0x3f80000006037421 */ /* 0x000fc80000000000 */
[----:B------:R-:W0:Y:S08]  /*0130*/  MUFU.RCP R6, R3 ;  /* 0x0000000300067308 */ /* 0x000e300000001000 */
[----:B------:R-:W1:Y:S01]  /*0140*/  FCHK P0, R0, R3 ;  /* 0x0000000300007302 */ /* 0x000e620000000000 */
[----:B0-----:R-:W-:-:S04]  /*0150*/  FFMA R7, -R3, R6, 1 ;  /* 0x3f80000003077423 */ /* 0x001fc80000000106 */
[----:B------:R-:W-:-:S04]  /*0160*/  FFMA R7, R6, R7, R6 ;  /* 0x0000000706077223 */ /* 0x000fc80000000006 */
[----:B------:R-:W-:-:S04]  /*0170*/  FFMA R6, R0, R7, RZ ;  /* 0x0000000700067223 */ /* 0x000fc800000000ff */
[----:B------:R-:W-:-:S04]  /*0180*/  FFMA R8, -R3, R6, R0 ;  /* 0x0000000603087223 */ /* 0x000fc80000000100 */
[----:B------:R-:W-:Y:S01]  /*0190*/  FFMA R8, R7, R8, R6 ;  /* 0x0000000807087223 */ /* 0x000fe20000000006 */
[----:B-1----:R-:W-:Y:S06]  /*01a0*/  @!P0 BRA `(.L_x_103) ;  /* 0x00000000000c8947 */ /* 0x002fec0003800000 */
[----:B------:R-:W-:-:S07]  /*01b0*/  MOV R6, 0x1d0 ;  /* 0x000001d000067802 */ /* 0x000fce0000000f00 */
[----:B------:R-:W-:Y:S05]  /*01c0*/  CALL.REL.NOINC `($__internal_1_$__cuda_sm3x_div_rn_noftz_f32_slowpath) ;  /* 0x0000000000207944 */ /* 0x000fea0003c00000 */
[----:B------:R-:W-:-:S07]  /*01d0*/  IMAD.MOV.U32 R8, RZ, RZ, R0 ;  /* 0x000000ffff087224 */ /* 0x000fce00078e0000 */
.L_x_103:
[----:B------:R-:W-:Y:S05]  /*01e0*/  BSYNC.RECONVERGENT B0 ;  /* 0x0000000000007941 */ /* 0x000fea0003800200 */
.L_x_102:
[----:B------:R-:W0:Y:S02]  /*01f0*/  LDC.64 R6, c[0x0][0x388] ;  /* 0x0000e200ff067b82 */ /* 0x000e240000000a00 */
[----:B0-----:R-:W-:-:S06]  /*0200*/  IMAD.WIDE R2, R2, 0x4, R6 ;  /* 0x0000000402027825 */ /* 0x001fcc00078e0206 */
[----:B------:R-:W2:Y:S02]  /*0210*/  LDG.E R3, desc[UR4][R2.64] ;  /* 0x0000000402037981 */ /* 0x000ea4000c1e1900 */
[----:B--2---:R-:W-:-:S05]  /*0220*/  FMUL R7, R3, R8 ;  /* 0x0000000803077220 */ /* 0x004fca0000400000 */
[----:B------:R-:W-:Y:S01]  /*0230*/  STG.E desc[UR4][R4.64], R7 ;  /* 0x0000000704007986 */ /* 0x000fe2000c101904 */
[----:B------:R-:W-:Y:S05]  /*0240*/  EXIT ;  /* 0x000000000000794d */ /* 0x000fea0003800000 */
        .weak           $__internal_1_$__cuda_sm3x_div_rn_noftz_f32_slowpath
        .type           $__internal_1_$__cuda_sm3x_div_rn_noftz_f32_slowpath,@function
        .size           $__internal_1_$__cuda_sm3x_div_rn_noftz_f32_slowpath,(.L_x_481 - $__internal_1_$__cuda_sm3x_div_rn_noftz_f32_slowpath)
$__internal_1_$__cuda_sm3x_div_rn_noftz_f32_slowpath:
[--C-:B------:R-:W-:Y:S01]  /*0250*/  SHF.R.U32.HI R8, RZ, 0x17, R3.reuse ;  /* 0x00000017ff087819 */ /* 0x100fe20000011603 */
[----:B------:R-:W-:Y:S01]  /*0260*/  BSSY.RECONVERGENT B1, `(.L_x_104) ;  /* 0x0000064000017945 */ /* 0x000fe20003800200 */
[--C-:B------:R-:W-:Y:S01]  /*0270*/  SHF.R.U32.HI R7, RZ, 0x17, R0.reuse ;  /* 0x00000017ff077819 */ /* 0x100fe20000011600 */
[----:B------:R-:W-:Y:S01]  /*0280*/  IMAD.MOV.U32 R10, RZ, RZ, R0 ;  /* 0x000000ffff0a7224 */ /* 0x000fe200078e0000 */
[----:B------:R-:W-:Y:S01]  /*0290*/  LOP3.LUT R9, R8, 0xff, RZ, 0xc0, !PT ;  /* 0x000000ff08097812 */ /* 0x000fe200078ec0ff */
[----:B------:R-:W-:Y:S01]  /*02a0*/  IMAD.MOV.U32 R11, RZ, RZ, R3 ;  /* 0x000000ffff0b7224 */ /* 0x000fe200078e0003 */
[----:B------:R-:W-:-:S03]  /*02b0*/  LOP3.LUT R8, R7, 0xff, RZ, 0xc0, !PT ;  /* 0x000000ff07087812 */ /* 0x000fc600078ec0ff */
[----:B------:R-:W-:Y:S02]  /*02c0*/  VIADD R13, R9, 0xffffffff ;  /* 0xffffffff090d7836 */ /* 0x000fe40000000000 */
[----:B------:R-:W-:-:S03]  /*02d0*/  VIADD R12, R8, 0xffffffff ;  /* 0xffffffff080c7836 */ /* 0x000fc60000000000 */
[----:B------:R-:W-:-:S04]  /*02e0*/  ISETP.GT.U32.AND P0, PT, R13, 0xfd, PT ;  /* 0x000000fd0d00780c */ /* 0x000fc80003f04070 */
[----:B------:R-:W-:-:S13]  /*02f0*/  ISETP.GT.U32.OR P0, PT, R12, 0xfd, P0 ;  /* 0x000000fd0c00780c */ /* 0x000fda0000704470 */
[----:B------:R-:W-:Y:S01]  /*0300*/  @!P0 IMAD.MOV.U32 R7, RZ, RZ, RZ ;  /* 0x000000ffff078224 */ /* 0x000fe200078e00ff */
[----:B------:R-:W-:Y:S06]  /*0310*/  @!P0 BRA `(.L_x_105) ;  /* 0x00000000005c8947 */ /* 0x000fec0003800000 */
[----:B------:R-:W-:Y:S02]  /*0320*/  FSETP.GTU.FTZ.AND P0, PT, |R0|, +INF , PT ;  /* 0x7f8000000000780b */ /* 0x000fe40003f1c200 */
[----:B------:R-:W-:-:S04]  /*0330*/  FSETP.GTU.FTZ.AND P1, PT, |R3|, +INF , PT ;  /* 0x7f8000000300780b */ /* 0x000fc80003f3c200 */
[----:B------:R-:W-:-:S13]  /*0340*/  PLOP3.LUT P0, PT, P0, P1, PT, 0xf8, 0x8f ;  /* 0x00000000008f781c */ /* 0x000fda0000703f70 */
[----:B------:R-:W-:Y:S05]  /*0350*/  @P0 BRA `(.L_x_106) ;  /* 0x00000004004c0947 */ /* 0x000fea0003800000 */
[----:B------:R-:W-:-:S13]  /*0360*/  LOP3.LUT P0, RZ, R11, 0x7fffffff, R10, 0xc8, !PT ;  /* 0x7fffffff0bff7812 */ /* 0x000fda000780c80a */
[----:B------:R-:W-:Y:S05]  /*0370*/  @!P0 BRA `(.L_x_107) ;  /* 0x00000004003c8947 */ /* 0x000fea0003800000 */
[C---:B------:R-:W-:Y:S02]  /*0380*/  FSETP.NEU.FTZ.AND P2, PT, |R0|.reuse, +INF , PT ;  /* 0x7f8000000000780b */ /* 0x040fe40003f5d200 */
[----:B------:R-:W-:Y:S02]  /*0390*/  FSETP.NEU.FTZ.AND P1, PT, |R3|, +INF , PT ;  /* 0x7f8000000300780b */ /* 0x000fe40003f3d200 */
[----:B------:R-:W-:-:S11]  /*03a0*/  FSETP.NEU.FTZ.AND P0, PT, |R0|, +INF , PT ;  /* 0x7f8000000000780b */ /* 0x000fd60003f1d200 */
[----:B------:R-:W-:Y:S05]  /*03b0*/  @!P1 BRA !P2, `(.L_x_107) ;  /* 0x00000004002c9947 */ /* 0x000fea0005000000 */
[----:B------:R-:W-:-:S04]  /*03c0*/  LOP3.LUT P2, RZ, R10, 0x7fffffff, RZ, 0xc0, !PT ;  /* 0x7fffffff0aff7812 */ /* 0x000fc8000784c0ff */
[----:B------:R-:W-:-:S13]  /*03d0*/  PLOP3.LUT P1, PT, P1, P2, PT, 0x2f, 0xf2 ;  /* 0x0000000000f2781c */ /* 0x000fda0000f24577 */
[----:B------:R-:W-:Y:S05]  /*03e0*/  @P1 BRA `(.L_x_108) ;  /* 0x0000000400181947 */ /* 0x000fea0003800000 */
[----:B------:R-:W-:-:S04]  /*03f0*/  LOP3.LUT P1, RZ, R11, 0x7fffffff, RZ, 0xc0, !PT ;  /* 0x7fffffff0bff7812 */ /* 0x000fc8000782c0ff */
[----:B------:R-:W-:-:S13]  /*0400*/  PLOP3.LUT P0, PT, P0, P1, PT, 0x2f, 0xf2 ;  /* 0x0000000000f2781c */ /* 0x000fda0000702577 */
[----:B------:R-:W-:Y:S05]  /*0410*/  @P0 BRA `(.L_x_109) ;  /* 0x0000000400000947 */ /* 0x000fea0003800000 */
[----:B------:R-:W-:Y:S02]  /*0420*/  ISETP.GE.AND P0, PT, R12, RZ, PT ;  /* 0x000000ff0c00720c */ /* 0x000fe40003f06270 */
[----:B------:R-:W-:-:S11]  /*0430*/  ISETP.GE.AND P1, PT, R13, RZ, PT ;  /* 0x000000ff0d00720c */ /* 0x000fd60003f26270 */
[----:B------:R-:W-:Y:S02]  /*0440*/  @P0 IMAD.MOV.U32 R7, RZ, RZ, RZ ;  /* 0x000000ffff070224 */ /* 0x000fe400078e00ff */
[----:B------:R-:W-:Y:S01]  /*0450*/  @!P0 FFMA R10, R0, 1.84467440737095516160e+19, RZ ;  /* 0x5f800000000a8823 */ /* 0x000fe200000000ff */
[----:B------:R-:W-:Y:S02]  /*0460*/  @!P0 IMAD.MOV.U32 R7, RZ, RZ, -0x40 ;  /* 0xffffffc0ff078424 */ /* 0x000fe400078e00ff */
[----:B------:R-:W-:Y:S02]  /*0470*/  @!P1 FFMA R11, R3, 1.84467440737095516160e+19, RZ ;  /* 0x5f800000030b9823 */ /* 0x000fe400000000ff */
[----:B------:R-:W-:-:S07]  /*0480*/  @!P1 VIADD R7, R7, 0x40 ;  /* 0x0000004007079836 */ /* 0x000fce0000000000 */
.L_x_105:
[----:B------:R-:W-:Y:S01]  /*0490*/  LEA R0, R9, 0xc0800000, 0x17 ;  /* 0xc080000009007811 */ /* 0x000fe200078eb8ff */
[----:B------:R-:W-:Y:S01]  /*04a0*/  VIADD R8, R8, 0xffffff81 ;  /* 0xffffff8108087836 */ /* 0x000fe20000000000 */
[----:B------:R-:W-:Y:S03]  /*04b0*/  BSSY.RECONVERGENT B2, `(.L_x_110) ;  /* 0x0000035000027945 */ /* 0x000fe60003800200 */
[----:B------:R-:W-:Y:S02]  /*04c0*/  IMAD.IADD R11, R11, 0x1, -R0 ;  /* 0x000000010b0b7824 */ /* 0x000fe400078e0a00 */
[C---:B------:R-:W-:Y:S01]  /*04d0*/  IMAD R0, R8.reuse, -0x800000, R10 ;  /* 0xff80000008007824 */ /* 0x040fe200078e020a */
[----:B------:R-:W-:Y:S01]  /*04e0*/  IADD3 R8, PT, PT, R8, 0x7f, -R9 ;  /* 0x0000007f08087810 */ /* 0x000fe20007ffe809 */
[----:B------:R-:W0:Y:S01]  /*04f0*/  MUFU.RCP R3, R11 ;  /* 0x0000000b00037308 */ /* 0x000e220000001000 */
[----:B------:R-:W-:-:S03]  /*0500*/  FADD.FTZ R13, -R11, -RZ ;  /* 0x800000ff0b0d7221 */ /* 0x000fc60000010100 */
[----:B------:R-:W-:Y:S02]  /*0510*/  IMAD.IADD R8, R8, 0x1, R7 ;  /* 0x0000000108087824 */ /* 0x000fe400078e0207 */
[----:B0-----:R-:W-:-:S04]  /*0520*/  FFMA R12, R3, R13, 1 ;  /* 0x3f800000030c7423 */ /* 0x001fc8000000000d */
[----:B------:R-:W-:-:S04]  /*0530*/  FFMA R12, R3, R12, R3 ;  /* 0x0000000c030c7223 */ /* 0x000fc80000000003 */
[----:B------:R-:W-:-:S04]  /*0540*/  FFMA R3, R0, R12, RZ ;  /* 0x0000000c00037223 */ /* 0x000fc800000000ff */
[----:B------:R-:W-:-:S04]  /*0550*/  FFMA R10, R13, R3, R0 ;  /* 0x000000030d0a7223 */ /* 0x000fc80000000000 */
[----:B------:R-:W-:-:S04]  /*0560*/  FFMA R15, R12, R10, R3 ;  /* 0x0000000a0c0f7223 */ /* 0x000fc80000000003 */
[----:B------:R-:W-:-:S04]  /*0570*/  FFMA R10, R13, R15, R0 ;  /* 0x0000000f0d0a7223 */ /* 0x000fc80000000000 */
[----:B------:R-:W-:-:S05]  /*0580*/  FFMA R0, R12, R10, R15 ;  /* 0x0000000a0c007223 */ /* 0x000fca000000000f */
[----:B------:R-:W-:-:S04]  /*0590*/  SHF.R.U32.HI R3, RZ, 0x17, R0 ;  /* 0x00000017ff037819 */ /* 0x000fc80000011600 */
[----:B------:R-:W-:-:S05]  /*05a0*/  LOP3.LUT R3, R3, 0xff, RZ, 0xc0, !PT ;  /* 0x000000ff03037812 */ /* 0x000fca00078ec0ff */
[----:B------:R-:W-:-:S04]  /*05b0*/  IMAD.IADD R9, R3, 0x1, R8 ;  /* 0x0000000103097824 */ /* 0x000fc800078e0208 */
[----:B------:R-:W-:-:S05]  /*05c0*/  VIADD R3, R9, 0xffffffff ;  /* 0xffffffff09037836 */ /* 0x000fca0000000000 */
[----:B------:R-:W-:-:S13]  /*05d0*/  ISETP.GE.U32.AND P0, PT, R3, 0xfe, PT ;  /* 0x000000fe0300780c */ /* 0x000fda0003f06070 */
[----:B------:R-:W-:Y:S05]  /*05e0*/  @!P0 BRA `(.L_x_111) ;  /* 0x0000000000808947 */ /* 0x000fea0003800000 */
[----:B------:R-:W-:-:S13]  /*05f0*/  ISETP.GT.AND P0, PT, R9, 0xfe, PT ;  /* 0x000000fe0900780c */ /* 0x000fda0003f04270 */
[----:B------:R-:W-:Y:S05]  /*0600*/  @P0 BRA `(.L_x_112) ;  /* 0x00000000006c0947 */ /* 0x000fea0003800000 */
[----:B------:R-:W-:-:S13]  /*0610*/  ISETP.GE.AND P0, PT, R9, 0x1, PT ;  /* 0x000000010900780c */ /* 0x000fda0003f06270 */
[----:B------:R-:W-:Y:S05]  /*0620*/  @P0 BRA `(.L_x_113) ;  /* 0x0000000000740947 */ /* 0x000fea0003800000 */
[----:B------:R-:W-:Y:S02]  /*0630*/  ISETP.GE.AND P0, PT, R9, -0x18, PT ;  /* 0xffffffe80900780c */ /* 0x000fe40003f06270 */
[----:B------:R-:W-:-:S11]  /*0640*/  LOP3.LUT R0, R0, 0x80000000, RZ, 0xc0, !PT ;  /* 0x8000000000007812 */ /* 0x000fd600078ec0ff */
[----:B------:R-:W-:Y:S05]  /*0650*/  @!P0 BRA `(.L_x_113) ;  /* 0x0000000000688947 */ /* 0x000fea0003800000 */
[CCC-:B------:R-:W-:Y:S01]  /*0660*/  FFMA.RZ R3, R12.reuse, R10.reuse, R15.reuse ;  /* 0x0000000a0c037223 */ /* 0x1c0fe2000000c00f */
[CCC-:B------:R-:W-:Y:S01]  /*0670*/  FFMA.RM R8, R12.reuse, R10.reuse, R15.reuse ;  /* 0x0000000a0c087223 */ /* 0x1c0fe2000000400f */
[C---:B------:R-:W-:Y:S02]  /*0680*/  ISETP.NE.AND P2, PT, R9.reuse, RZ, PT ;  /* 0x000000ff0900720c */ /* 0x040fe40003f45270 */
[----:B------:R-:W-:Y:S02]  /*0690*/  ISETP.NE.AND P1, PT, R9, RZ, PT ;  /* 0x000000ff0900720c */ /* 0x000fe40003f25270 */
[----:B------:R-:W-:Y:S01]  /*06a0*/  LOP3.LUT R7, R3, 0x7fffff, RZ, 0xc0, !PT ;  /* 0x007fffff03077812 */ /* 0x000fe200078ec0ff */
[----:B------:R-:W-:Y:S01]  /*06b0*/  FFMA.RP R3, R12, R10, R15 ;  /* 0x0000000a0c037223 */ /* 0x000fe2000000800f */
[----:B------:R-:W-:Y:S02]  /*06c0*/  VIADD R10, R9, 0x20 ;  /* 0x00000020090a7836 */ /* 0x000fe40000000000 */
[----:B------:R-:W-:Y:S01]  /*06d0*/  LOP3.LUT R7, R7, 0x800000, RZ, 0xfc, !PT ;  /* 0x0080000007077812 */ /* 0x000fe200078efcff */
[----:B------:R-:W-:Y:S01]  /*06e0*/  IMAD.MOV R9, RZ, RZ, -R9 ;  /* 0x000000ffff097224 */ /* 0x000fe200078e0a09 */
[----:B------:R-:W-:-:S02]  /*06f0*/  FSETP.NEU.FTZ.AND P0, PT, R3, R8, PT ;  /* 0x000000080300720b */ /* 0x000fc40003f1d000 */
[----:B------:R-:W-:Y:S02]  /*0700*/  SHF.L.U32 R10, R7, R10, RZ ;  /* 0x0000000a070a7219 */ /* 0x000fe400000006ff */
[----:B------:R-:W-:Y:S02]  /*0710*/  SEL R8, R9, RZ, P2 ;  /* 0x000000ff09087207 */ /* 0x000fe40001000000 */
[----:B------:R-:W-:Y:S02]  /*0720*/  ISETP.NE.AND P1, PT, R10, RZ, P1 ;  /* 0x000000ff0a00720c */ /* 0x000fe40000f25270 */
[----:B------:R-:W-:Y:S02]  /*0730*/  SHF.R.U32.HI R8, RZ, R8, R7 ;  /* 0x00000008ff087219 */ /* 0x000fe40000011607 */
[----:B------:R-:W-:Y:S02]  /*0740*/  PLOP3.LUT P0, PT, P0, P1, PT, 0xf8, 0x8f ;  /* 0x00000000008f781c */ /* 0x000fe40000703f70 */
[----:B------:R-:W-:-:S02]  /*0750*/  SHF.R.U32.HI R10, RZ, 0x1, R8 ;  /* 0x00000001ff0a7819 */ /* 0x000fc40000011608 */
[----:B------:R-:W-:-:S04]  /*0760*/  SEL R3, RZ, 0x1, !P0 ;  /* 0x00000001ff037807 */ /* 0x000fc80004000000 */
[----:B------:R-:W-:-:S04]  /*0770*/  LOP3.LUT R3, R3, 0x1, R10, 0xf8, !PT ;  /* 0x0000000103037812 */ /* 0x000fc800078ef80a */
[----:B------:R-:W-:-:S05]  /*0780*/  LOP3.LUT R3, R3, R8, RZ, 0xc0, !PT ;  /* 0x0000000803037212 */ /* 0x000fca00078ec0ff */
[----:B------:R-:W-:-:S05]  /*0790*/  IMAD.IADD R3, R10, 0x1, R3 ;  /* 0x000000010a037824 */ /* 0x000fca00078e0203 */
[----:B------:R-:W-:Y:S01]  /*07a0*/  LOP3.LUT R0, R3, R0, RZ, 0xfc, !PT ;  /* 0x0000000003007212 */ /* 0x000fe200078efcff */
[----:B------:R-:W-:Y:S06]  /*07b0*/  BRA `(.L_x_113) ;  /* 0x0000000000107947 */ /* 0x000fec0003800000 */
.L_x_112:
[----:B------:R-:W-:-:S04]  /*07c0*/  LOP3.LUT R0, R0, 0x80000000, RZ, 0xc0, !PT ;  /* 0x8000000000007812 */ /* 0x000fc800078ec0ff */
[----:B------:R-:W-:Y:S01]  /*07d0*/  LOP3.LUT R0, R0, 0x7f800000, RZ, 0xfc, !PT ;  /* 0x7f80000000007812 */ /* 0x000fe200078efcff */
[----:B------:R-:W-:Y:S06]  /*07e0*/  BRA `(.L_x_113) ;  /* 0x0000000000047947 */ /* 0x000fec0003800000 */
.L_x_111:
[----:B------:R-:W-:-:S07]  /*07f0*/  IMAD R0, R8, 0x800000, R0 ;  /* 0x0080000008007824 */ /* 0x000fce00078e0200 */
.L_x_113:
[----:B------:R-:W-:Y:S05]  /*0800*/  BSYNC.RECONVERGENT B2 ;  /* 0x0000000000027941 */ /* 0x000fea0003800200 */
.L_x_110:
[----:B------:R-:W-:Y:S05]  /*0810*/  BRA `(.L_x_114) ;  /* 0x0000000000207947 */ /* 0x000fea0003800000 */
.L_x_109:
[----:B------:R-:W-:-:S04]  /*0820*/  LOP3.LUT R0, R11, 0x80000000, R10, 0x48, !PT ;  /* 0x800000000b007812 */ /* 0x000fc800078e480a */
[----:B------:R-:W-:Y:S01]  /*0830*/  LOP3.LUT R0, R0, 0x7f800000, RZ, 0xfc, !PT ;  /* 0x7f80000000007812 */ /* 0x000fe200078efcff */
[----:B------:R-:W-:Y:S06]  /*0840*/  BRA `(.L_x_114) ;  /* 0x0000000000147947 */ /* 0x000fec0003800000 */
.L_x_108:
[----:B------:R-:W-:Y:S01]  /*0850*/  LOP3.LUT R0, R11, 0x80000000, R10, 0x48, !PT ;  /* 0x800000000b007812 */ /* 0x000fe200078e480a */
[----:B------:R-:W-:Y:S06]  /*0860*/  BRA `(.L_x_114) ;  /* 0x00000000000c7947 */ /* 0x000fec0003800000 */
.L_x_107:
[----:B------:R-:W0:Y:S01]  /*0870*/  MUFU.RSQ R0, -QNAN ;  /* 0xffc0000000007908 */ /* 0x000e220000001400 */
[----:B------:R-:W-:Y:S05]  /*0880*/  BRA `(.L_x_114) ;  /* 0x0000000000047947 */ /* 0x000fea0003800000 */
.L_x_106:
[----:B------:R-:W-:-:S07]  /*0890*/  FADD.FTZ R0, R0, R3 ;  /* 0x0000000300007221 */ /* 0x000fce0000010000 */
.L_x_114:
[----:B------:R-:W-:Y:S05]  /*08a0*/  BSYNC.RECONVERGENT B1 ;  /* 0x0000000000017941 */ /* 0x000fea0003800200 */
.L_x_104:
[----:B------:R-:W-:-:S04]  /*08b0*/  IMAD.MOV.U32 R7, RZ, RZ, 0x0 ;  /* 0x00000000ff077424 */ /* 0x000fc800078e00ff */
[----:B0-----:R-:W-:Y:S05]  /*08c0*/  RET.REL.NODEC R6 `(vox_silu_mul_inplace_f32) ;  /* 0xfffffff406cc7950 */ /* 0x001fea0003c3ffff */
.L_x_115:
        /* <DEDUP_REMOVED lines=11> */
.L_x_481:


//--------------------- .text.vox_silu_inplace_f32 --------------------------
	.section	.text.vox_silu_inplace_f32,"ax",@progbits
	.align	128
        .global         vox_silu_inplace_f32
        .type           vox_silu_inplace_f32,@function
        .size           vox_silu_inplace_f32,(.L_x_482 - vox_silu_inplace_f32)
        .other          vox_silu_inplace_f32,@"STO_CUDA_ENTRY STV_DEFAULT"
vox_silu_inplace_f32:
.text.vox_silu_inplace_f32:
        /* <DEDUP_REMOVED lines=28> */
[----:B------:R-:W-:Y:S05]  /*01c0*/  CALL.REL.NOINC `($__internal_2_$__cuda_sm3x_div_rn_noftz_f32_slowpath) ;  /* 0x0000000000107944 */ /* 0x000fea0003c00000 */
[----:B------:R-:W-:-:S07]  /*01d0*/  IMAD.MOV.U32 R7, RZ, RZ, R0 ;  /* 0x000000ffff077224 */ /* 0x000fce00078e0000 */
.L_x_117:
[----:B------:R-:W-:Y:S05]  /*01e0*/  BSYNC.RECONVERGENT B0 ;  /* 0x0000000000007941 */ /* 0x000fea0003800200 */
.L_x_116:
[----:B------:R-:W-:Y:S01]  /*01f0*/  STG.E desc[UR4][R4.64], R7 ;  /* 0x0000000704007986 */ /* 0x000fe2000c101904 */
[----:B------:R-:W-:Y:S05]  /*0200*/  EXIT ;  /* 0x000000000000794d */ /* 0x000fea0003800000 */
        .weak           $__internal_2_$__cuda_sm3x_div_rn_noftz_f32_slowpath
        .type           $__internal_2_$__cuda_sm3x_div_rn_noftz_f32_slowpath,@function
        .size           $__internal_2_$__cuda_sm3x_div_rn_noftz_f32_slowpath,(.L_x_482 - $__internal_2_$__cuda_sm3x_div_rn_noftz_f32_slowpath)
$__internal_2_$__cuda_sm3x_div_rn_noftz_f32_slowpath:
        /* <DEDUP_REMOVED lines=36> */
.L_x_119:
[----:B------:R-:W-:Y:S01]  /*0450*/  LEA R0, R7, 0xc0800000, 0x17 ;  /* 0xc080000007007811 */ /* 0x000fe200078eb8ff */
[----:B------:R-:W-:Y:S01]  /*0460*/  VIADD R6, R6, 0xffffff81 ;  /* 0xffffff8106067836 */ /* 0x000fe20000000000 */
[----:B------:R-:W-:Y:S03]  /*0470*/  BSSY.RECONVERGENT B2, `(.L_x_124) ;  /* 0x0000035000027945 */ /* 0x000fe60003800200 */
[----:B------:R-:W-:Y:S01]  /*0480*/  IMAD.IADD R9, R9, 0x1, -R0 ;  /* 0x0000000109097824 */ /* 0x000fe200078e0a00 */
[C---:B------:R-:W-:Y:S01]  /*0490*/  IADD3 R7, PT, PT, R6.reuse, 0x7f, -R7 ;  /* 0x0000007f06077810 */ /* 0x040fe20007ffe807 */
[----:B------:R-:W-:Y:S02]  /*04a0*/  IMAD R0, R6, -0x800000, R8 ;  /* 0xff80000006007824 */ /* 0x000fe400078e0208 */
[----:B------:R-:W0:Y:S01]  /*04b0*/  MUFU.RCP R3, R9 ;  /* 0x0000000900037308 */ /* 0x000e220000001000 */
[----:B------:R-:W-:Y:S01]  /*04c0*/  FADD.FTZ R11, -R9, -RZ ;  /* 0x800000ff090b7221 */ /* 0x000fe20000010100 */
[----:B------:R-:W-:-:S03]  /*04d0*/  IMAD.IADD R7, R7, 0x1, R10 ;  /* 0x0000000107077824 */ /* 0x000fc600078e020a */
        /* <DEDUP_REMOVED lines=42> */
.L_x_126:
[----:B------:R-:W-:-:S04]  /*0780*/  LOP3.LUT R0, R0, 0x80000000, RZ, 0xc0, !PT ;  /* 0x8000000000007812 */ /* 0x000fc800078ec0ff */
[----:B------:R-:W-:Y:S01]  /*0790*/  LOP3.LUT R0, R0, 0x7f800000, RZ, 0xfc, !PT ;  /* 0x7f80000000007812 */ /* 0x000fe200078efcff */
[----:B------:R-:W-:Y:S06]  /*07a0*/  BRA `(.L_x_127) ;  /* 0x0000000000047947 */ /* 0x000fec0003800000 */
.L_x_125:
[----:B------:R-:W-:-:S07]  /*07b0*/  IMAD R0, R7, 0x800000, R0 ;  /* 0x0080000007007824 */ /* 0x000fce00078e0200 */
.L_x_127:
[----:B------:R-:W-:Y:S05]  /*07c0*/  BSYNC.RECONVERGENT B2 ;  /* 0x0000000000027941 */ /* 0x000fea0003800200 */
.L_x_124:
[----:B------:R-:W-:Y:S05]  /*07d0*/  BRA `(.L_x_128) ;  /* 0x0000000000207947 */ /* 0x000fea0003800000 */
.L_x_123:
[----:B------:R-:W-:-:S04]  /*07e0*/  LOP3.LUT R0, R9, 0x80000000, R8, 0x48, !PT ;  /* 0x8000000009007812 */ /* 0x000fc800078e4808 */
[----:B------:R-:W-:Y:S01]  /*07f0*/  LOP3.LUT R0, R0, 0x7f800000, RZ, 0xfc, !PT ;  /* 0x7f80000000007812 */ /* 0x000fe200078efcff */
[----:B------:R-:W-:Y:S06]  /*0800*/  BRA `(.L_x_128) ;  /* 0x0000000000147947 */ /* 0x000fec0003800000 */
.L_x_122:
[----:B------:R-:W-:Y:S01]  /*0810*/  LOP3.LUT R0, R9, 0x80000000, R8, 0x48, !PT ;  /* 0x8000000009007812 */ /* 0x000fe200078e4808 */
[----:B------:R-:W-:Y:S06]  /*0820*/  BRA `(.L_x_128) ;  /* 0x00000000000c7947 */ /* 0x000fec0003800000 */
.L_x_121:
[----:B------:R-:W0:Y:S01]  /*0830*/  MUFU.RSQ R0, -QNAN ;  /* 0xffc0000000007908 */ /* 0x000e220000001400 */
[----:B------:R-:W-:Y:S05]  /*0840*/  BRA `(.L_x_128) ;  /* 0x0000000000047947 */ /* 0x000fea0003800000 */
.L_x_120:
[----:B------:R-:W-:-:S07]  /*0850*/  FADD.FTZ R0, R0, R3 ;  /* 0x0000000300007221 */ /* 0x000fce0000010000 */
.L_x_128:
[----:B------:R-:W-:Y:S05]  /*0860*/  BSYNC.RECONVERGENT B1 ;  /* 0x0000000000017941 */ /* 0x000fea0003800200 */
.L_x_118:
[----:B------:R-:W-:-:S04]  /*0870*/  IMAD.MOV.U32 R3, RZ, RZ, 0x0 ;  /* 0x00000000ff037424 */ /* 0x000fc800078e00ff */
[----:B0-----:R-:W-:Y:S05]  /*0880*/  RET.REL.NODEC R2 `(vox_silu_inplace_f32) ;  /* 0xfffffff402dc7950 */ /* 0x001fea0003c3ffff */
.L_x_129:
        /* <DEDUP_REMOVED lines=15> */
.L_x_482:


//--------------------- .text.vox_mul_1p_rows_inplace_f32 --------------------------
	.section	.text.vox_mul_1p_rows_inplace_f32,"ax",@progbits
	.align	128
        .global         vox_mul_1p_rows_inplace_f32
        .type           vox_mul_1p_rows_inplace_f32,@function
        .size           vox_mul_1p_rows_inplace_f32,(.L_x_514 - vox_mul_1p_rows_inplace_f32)
        .other          vox_mul_1p_rows_inplace_f32,@"STO_CUDA_ENTRY STV_DEFAULT"
vox_mul_1p_rows_inplace_f32:
.text.vox_mul_1p_rows_inplace_f32:
        /* <DEDUP_REMOVED lines=10> */
[----:B------:R-:W0:Y:S01]  /*00a0*/  LDCU.64 UR4, c[0x0][0x358] ;  /* 0x00006b00ff0477ac */ /* 0x000e220008000a00 */
[----:B------:R-:W-:Y:S02]  /*00b0*/  ISETP.GE.AND P2, PT, R9, RZ, PT ;  /* 0x000000ff0900720c */ /* 0x000fe40003f46270 */
[----:B------:R-:W1:Y:S08]  /*00c0*/  I2F.RP R0, R11 ;  /* 0x0000000b00007306 */ /* 0x000e700000209400 */
[----:B-1----:R-:W1:Y:S02]  /*00d0*/  MUFU.RCP R0, R0 ;  /* 0x0000000000007308 */ /* 0x002e640000001000 */
[----:B-1----:R-:W-:-:S06]  /*00e0*/  IADD3 R4, PT, PT, R0, 0xffffffe, RZ ;  /* 0x0ffffffe00047810 */ /* 0x002fcc0007ffe0ff */
[----:B------:R1:W2:Y:S02]  /*00f0*/  F2I.FTZ.U32.TRUNC.NTZ R5, R4 ;  /* 0x0000000400057305 */ /* 0x0002a4000021f000 */
[----:B-1----:R-:W-:Y:S01]  /*0100*/  IMAD.MOV.U32 R4, RZ, RZ, RZ ;  /* 0x000000ffff047224 */ /* 0x002fe200078e00ff */
[----:B--2---:R-:W-:-:S05]  /*0110*/  IADD3 R2, PT, PT, RZ, -R5, RZ ;  /* 0x80000005ff027210 */ /* 0x004fca0007ffe0ff */
[----:B------:R-:W-:Y:S01]  /*0120*/  IMAD R7, R2, R11, RZ ;  /* 0x0000000b02077224 */ /* 0x000fe200078e02ff */
[----:B------:R-:W-:-:S03]  /*0130*/  IABS R2, R9 ;  /* 0x0000000900027213 */ /* 0x000fc60000000000 */
[----:B------:R-:W-:Y:S02]  /*0140*/  IMAD.HI.U32 R5, R5, R7, R4 ;  /* 0x0000000705057227 */ /* 0x000fe400078e0004 */
[----:B------:R-:W1:Y:S04]  /*0150*/  LDC.64 R6, c[0x0][0x380] ;  /* 0x0000e000ff067b82 */ /* 0x000e680000000a00 */
[----:B------:R-:W-:-:S05]  /*0160*/  IMAD.HI.U32 R5, R5, R2, RZ ;  /* 0x0000000205057227 */ /* 0x000fca00078e00ff */
[----:B------:R-:W-:-:S05]  /*0170*/  IADD3 R5, PT, PT, -R5, RZ, RZ ;  /* 0x000000ff05057210 */ /* 0x000fca0007ffe1ff */
[C---:B------:R-:W-:Y:S02]  /*0180*/  IMAD R0, R11.reuse, R5, R2 ;  /* 0x000000050b007224 */ /* 0x040fe400078e0202 */
[----:B------:R-:W2:Y:S03]  /*0190*/  LDC.64 R4, c[0x0][0x388] ;  /* 0x0000e200ff047b82 */ /* 0x000ea60000000a00 */
[----:B------:R-:W-:-:S13]  /*01a0*/  ISETP.GT.U32.AND P0, PT, R11, R0, PT ;  /* 0x000000000b00720c */ /* 0x000fda0003f04070 */
[----:B------:R-:W-:Y:S01]  /*01b0*/  @!P0 IMAD.IADD R0, R0, 0x1, -R11 ;  /* 0x0000000100008824 */ /* 0x000fe200078e0a0b */
[----:B------:R-:W-:-:S04]  /*01c0*/  ISETP.NE.AND P0, PT, R3, RZ, PT ;  /* 0x000000ff0300720c */ /* 0x000fc80003f05270 */
[----:B------:R-:W-:-:S13]  /*01d0*/  ISETP.GT.U32.AND P1, PT, R11, R0, PT ;  /* 0x000000000b00720c */ /* 0x000fda0003f24070 */
[----:B------:R-:W-:-:S04]  /*01e0*/  @!P1 IADD3 R0, PT, PT, R0, -R11, RZ ;  /* 0x8000000b00009210 */ /* 0x000fc80007ffe0ff */
[----:B------:R-:W-:Y:S02]  /*01f0*/  @!P2 IADD3 R0, PT, PT, -R0, RZ, RZ ;  /* 0x000000ff0000a210 */ /* 0x000fe40007ffe1ff */
[----:B------:R-:W-:-:S05]  /*0200*/  @!P0 LOP3.LUT R0, RZ, R3, RZ, 0x33, !PT ;  /* 0x00000003ff008212 */ /* 0x000fca00078e33ff */
[----:B--2---:R-:W-:-:S04]  /*0210*/  IMAD.WIDE R2, R0, 0x4, R4 ;  /* 0x0000000400027825 */ /* 0x004fc800078e0204 */
[----:B-1----:R-:W-:Y:S02]  /*0220*/  IMAD.WIDE R4, R9, 0x4, R6 ;  /* 0x0000000409047825 */ /* 0x002fe400078e0206 */
[----:B0-----:R-:W2:Y:S04]  /*0230*/  LDG.E R2, desc[UR4][R2.64] ;  /* 0x0000000402027981 */ /* 0x001ea8000c1e1900 */
[----:B------:R-:W3:Y:S01]  /*0240*/  LDG.E R7, desc[UR4][R4.64] ;  /* 0x0000000404077981 */ /* 0x000ee2000c1e1900 */
[----:B--2---:R-:W-:-:S04]  /*0250*/  FADD R0, R2, 1 ;  /* 0x3f80000002007421 */ /* 0x004fc80000000000 */
[----:B---3--:R-:W-:-:S05]  /*0260*/  FMUL R7, R0, R7 ;  /* 0x0000000700077220 */ /* 0x008fca0000400000 */
[----:B------:R-:W-:Y:S01]  /*0270*/  STG.E desc[UR4][R4.64], R7 ;  /* 0x0000000704007986 */ /* 0x000fe2000c101904 */
[----:B------:R-:W-:Y:S05]  /*0280*/  EXIT ;  /* 0x000000000000794d */ /* 0x000fea0003800000 */
.L_x_130:
        /* <DEDUP_REMOVED lines=15> */
.L_x_514:


//--------------------- .text.vox_mul_1p_inplace_f32 --------------------------
	.section	.text.vox_mul_1p_inplace_f32,"ax",@progbits
	.align	128
        .global         vox_mul_1p_inplace_f32
        .type           vox_mul_1p_inplace_f32,@function
        .size           vox_mul_1p_inplace_f32,(.L_x_515 - vox_mul_1p_inplace_f32)
        .other          vox_mul_1p_inplace_f32,@"STO_CUDA_ENTRY STV_DEFAULT"
vox_mul_1p_inplace_f32:
.text.vox_mul_1p_inplace_f32:
        /* <DEDUP_REMOVED lines=13> */
[----:B--2---:R-:W-:-:S05]  /*00d0*/  IMAD.WIDE R4, R7, 0x4, R4 ;  /* 0x0000000407047825 */ /* 0x004fca00078e0204 */
[----:B------:R-:W2:Y:S01]  /*00e0*/  LDG.E R7, desc[UR4][R4.64] ;  /* 0x0000000404077981 */ /* 0x000ea2000c1e1900 */
[----:B---3--:R-:W-:-:S04]  /*00f0*/  FADD R0, R2, 1 ;  /* 0x3f80000002007421 */ /* 0x008fc80000000000 */
[----:B--2---:R-:W-:-:S05]  /*0100*/  FMUL R7, R0, R7 ;  /* 0x0000000700077220 */ /* 0x004fca0000400000 */
[----:B------:R-:W-:Y:S01]  /*0110*/  STG.E desc[UR4][R4.64], R7 ;  /* 0x0000000704007986 */ /* 0x000fe2000c101904 */
[----:B------:R-:W-:Y:S05]  /*0120*/  EXIT ;  /* 0x000000000000794d */ /* 0x000fea0003800000 */
.L_x_131:
        /* <DEDUP_REMOVED lines=13> */
.L_x_515:


//--------------------- .text.vox_mul_inplace_f32 --------------------------
	.section	.text.vox_mul_inplace_f32,"ax",@progbits
	.align	128
        .global         vox_mul_inplace_f32
        .type           vox_mul_inplace_f32,@function
        .size           vox_mul_inplace_f32,(.L_x_516 - vox_mul_inplace_f32)
        .other          vox_mul_inplace_f32,@"STO_CUDA_ENTRY STV_DEFAULT"
vox_mul_inplace_f32:
.text.vox_mul_inplace_f32:
        /* <DEDUP_REMOVED lines=14> */
[----:B------:R-:W3:Y:S02]  /*00e0*/  LDG.E R7, desc[UR4][R4.64] ;  /* 0x0000000404077981 */ /* 0x000ee4000c1e1900 */
[----:B---3--:R-:W-:-:S05]  /*00f0*/  FMUL R7, R2, R7 ;  /* 0x0000000702077220 */ /* 0x008fca0000400000 */
[----:B------:R-:W-:Y:S01]  /*0100*/  STG.E desc[UR4][R4.64], R7 ;  /* 0x0000000704007986 */ /* 0x000fe2000c101904 */
[----:B------:R-:W-:Y:S05]  /*0110*/  EXIT ;  /* 0x000000000000794d */ /* 0x000fea0003800000 */
.L_x_132:
        /* <DEDUP_REMOVED lines=14> */
.L_x_516:


//--------------------- .text.vox_add_inplace_f32 --------------------------
	.section	.text.vox_add_inplace_f32,"ax",@progbits
	.align	128
        .global         vox_add_inplace_f32
        .type           vox_add_inplace_f32,@function
        .size           vox_add_inplace_f32,(.L_x_517 - vox_add_inplace_f32)
        .other          vox_add_inplace_f32,@"STO_CUDA_ENTRY STV_DEFAULT"
vox_add_inplace_f32:
.text.vox_add_inplace_f32:
        /* <DEDUP_REMOVED lines=15> */
[----:B---3--:R-:W-:-:S05]  /*00f0*/  FADD R7, R2, R7 ;  /* 0x0000000702077221 */ /* 0x008fca0000000000 */
[----:B------:R-:W-:Y:S01]  /*0100*/  STG.E desc[UR4][R4.64], R7 ;  /* 0x0000000704007986 */ /* 0x000fe2000c101904 */
[----:B------:R-:W-:Y:S05]  /*0110*/  EXIT ;  /* 0x000000000000794d */ /* 0x000fea0003800000 */
.L_x_133:
        /* <DEDUP_REMOVED lines=14> */
.L_x_517:


//--------------------- .text.vox_add_bias_f32    --------------------------
	.section	.text.vox_add_bias_f32,"ax",@progbits
	.align	128
        .global         vox_add_bias_f32
        .type           vox_add_bias_f32,@function
        .size           vox_add_bias_f32,(.L_x_518 - vox_add_bias_f32)
        .other          vox_add_bias_f32,@"STO_CUDA_ENTRY STV_DEFAULT"
vox_add_bias_f32:
.text.vox_add_bias_f32:
        /* <DEDUP_REMOVED lines=29> */
[----:B------:R-:W-:Y:S01]  /*01d0*/  ISETP.GT.U32.AND P1, PT, R11, R0, PT ;  /* 0x000000000b00720c */ /* 0x000fe20003f24070 */
[----:B--2---:R-:W-:-:S12]  /*01e0*/  IMAD.WIDE R4, R9, 0x4, R4 ;  /* 0x0000000409047825 */ /* 0x004fd800078e0204 */
[----:B------:R-:W-:-:S05]  /*01f0*/  @!P1 IADD3 R0, PT, PT, R0, -R11, RZ ;  /* 0x8000000b00009210 */ /* 0x000fca0007ffe0ff */
[----:B------:R-:W-:Y:S01]  /*0200*/  @!P2 IMAD.MOV R0, RZ, RZ, -R0 ;  /* 0x000000ffff00a224 */ /* 0x000fe200078e0a00 */
[----:B------:R-:W-:-:S05]  /*0210*/  @!P0 LOP3.LUT R0, RZ, R3, RZ, 0x33, !PT ;  /* 0x00000003ff008212 */ /* 0x000fca00078e33ff */
[----:B-1----:R-:W-:Y:S02]  /*0220*/  IMAD.WIDE R2, R0, 0x4, R6 ;  /* 0x0000000400027825 */ /* 0x002fe400078e0206 */
[----:B0-----:R-:W2:Y:S04]  /*0230*/  LDG.E R7, desc[UR4][R4.64] ;  /* 0x0000000404077981 */ /* 0x001ea8000c1e1900 */
[----:B------:R-:W2:Y:S02]  /*0240*/  LDG.E R2, desc[UR4][R2.64] ;  /* 0x0000000402027981 */ /* 0x000ea4000c1e1900 */
[----:B--2---:R-:W-:-:S05]  /*0250*/  FADD R7, R2, R7 ;  /* 0x0000000702077221 */ /* 0x004fca0000000000 */
[----:B------:R-:W-:Y:S01]  /*0260*/  STG.E desc[UR4][R4.64], R7 ;  /* 0x0000000704007986 */ /* 0x000fe2000c101904 */
[----:B------:R-:W-:Y:S05]  /*0270*/  EXIT ;  /* 0x000000000000794d */ /* 0x000fea0003800000 */
.L_x_134:
        /* <DEDUP_REMOVED lines=16> */
.L_x_518:


//--------------------- .text.vox_rms_norm_to_bf16_ada --------------------------
	.section	.text.vox_rms_norm_to_bf16_ada,"ax",@progbits
	.align	128
        .global         vox_rms_norm_to_bf16_ada
        .type           vox_rms_norm_to_bf16_ada,@function
        .size           vox_rms_norm_to_bf16_ada,(.L_x_483 - vox_rms_norm_to_bf16_ada)
        .other          vox_rms_norm_to_bf16_ada,@"STO_CUDA_ENTRY STV_DEFAULT"
vox_rms_norm_to_bf16_ada:
.text.vox_rms_norm_to_bf16_ada:
[----:B------:R-:W-:Y:S08]  /*0000*/  LDC R1, c[0x0][0x37c] ;  /* 0x0000df00ff017b82 */ /* 0x000ff00000000800 */
[----:B------:R-:W0:Y:S08]  /*0010*/  S2UR UR6, SR_CTAID.X ;  /* 0x00000000000679c3 */ /* 0x000e300000002500 */
[----:B------:R-:W0:Y:S08]  /*0020*/  LDC R0, c[0x0][0x3a0] ;  /* 0x0000e800ff007b82 */ /* 0x000e300000000800 */
[----:B------:R-:W1:Y:S01]  /*0030*/  LDC.64 R2, c[0x0][0x398] ;  /* 0x0000e600ff027b82 */ /* 0x000e620000000a00 */
[----:B0-----:R-:W-:-:S02]  /*0040*/  ISETP.LE.AND P0, PT, R0, UR6, PT ;  /* 0x0000000600007c0c */ /* 0x001fc4000bf03270 */
[----:B-1----:R-:W-:-:S04]  /*0050*/  ISETP.EQ.U32.AND P1, PT, R2, RZ, PT ;  /* 0x000000ff0200720c */ /* 0x002fc80003f22070 */
[----:B------:R-:W-:-:S13]  /*0060*/  ISETP.EQ.OR.EX P0, PT, R3, RZ, P0, P1 ;  /* 0x000000ff0300720c */ /* 0x000fda0000702710 */
[----:B------:R-:W-:Y:S05]  /*0070*/  @P0 EXIT ;  /* 0x000000000000094d */ /* 0x000fea0003800000 */
[----:B------:R-:W0:Y:S01]  /*0080*/  S2R R7, SR_TID.X ;  /* 0x0000000000077919 */ /* 0x000e220000002100 */
[----:B------:R-:W1:Y:S01]  /*0090*/  LDCU UR9, c[0x0][0x3a4] ;  /* 0x00007480ff0977ac */ /* 0x000e620008000800 */
[----:B------:R-:W-:Y:S01]  /*00a0*/  BSSY.RECONVERGENT B0, `(.L_x_135) ;  /* 0x0000057000007945 */ /* 0x000fe20003800200 */
[----:B------:R-:W-:Y:S01]  /*00b0*/  HFMA2 R3, -RZ, RZ, 0, 0 ;  /* 0x00000000ff037431 */ /* 0x000fe200000001ff */
[----:B------:R-:W2:Y:S01]  /*00c0*/  LDCU.64 UR14, c[0x0][0x388] ;  /* 0x00007100ff0e77ac */ /* 0x000ea20008000a00 */
[----:B------:R-:W3:Y:S01]  /*00d0*/  LDCU.64 UR10, c[0x0][0x358] ;  /* 0x00006b00ff0a77ac */ /* 0x000ee20008000a00 */
[----:B-1----:R-:W-:Y:S02]  /*00e0*/  USHF.R.S32.HI UR7, URZ, 0x1f, UR9 ;  /* 0x0000001fff077899 */ /* 0x002fe40008011409 */
[----:B------:R-:W-:Y:S02]  /*00f0*/  UIMAD.WIDE.U32 UR4, UR6, UR9, URZ ;  /* 0x00000009060472a5 */ /* 0x000fe4000f8e00ff */
[----:B------:R-:W-:-:S02]  /*0100*/  UIMAD UR7, UR7, UR6, URZ ;  /* 0x00000006070772a4 */ /* 0x000fc4000f8e02ff */
[----:B------:R-:W-:Y:S02]  /*0110*/  USHF.L.U32 UR6, UR4, 0x2, URZ ;  /* 0x0000000204067899 */ /* 0x000fe400080006ff */
[----:B------:R-:W-:Y:S02]  /*0120*/  UIADD3 UR8, UPT, UPT, UR5, UR7, URZ ;  /* 0x0000000705087290 */ /* 0x000fe4000fffe0ff */
[----:B--2---:R-:W-:Y:S02]  /*0130*/  UIADD3 UR12, UP0, UPT, UR6, UR14, URZ ;  /* 0x0000000e060c7290 */ /* 0x004fe4000ff1e0ff */
[----:B------:R-:W-:Y:S01]  /*0140*/  USHF.L.U64.HI UR7, UR4, 0x2, UR8 ;  /* 0x0000000204077899 */ /* 0x000fe20008010208 */
[----:B0-----:R-:W-:-:S03]  /*0150*/  ISETP.GE.AND P0, PT, R7, UR9, PT ;  /* 0x0000000907007c0c */ /* 0x001fc6000bf06270 */
[----:B------:R-:W-:Y:S01]  /*0160*/  UIADD3.X UR13, UPT, UPT, UR7, UR15, URZ, UP0, !UPT ;  /* 0x0000000f070d7290 */ /* 0x000fe200087fe4ff */
[----:B------:R-:W-:-:S05]  /*0170*/  IMAD.U32 R4, RZ, RZ, UR12 ;  /* 0x0000000cff047e24 */ /* 0x000fca000f8e00ff */
[----:B------:R-:W-:-:S04]  /*0180*/  IMAD.U32 R5, RZ, RZ, UR13 ;  /* 0x0000000dff057e24 */ /* 0x000fc8000f8e00ff */
[----:B---3--:R-:W-:Y:S05]  /*0190*/  @P0 BRA `(.L_x_136) ;  /* 0x00000004001c0947 */ /* 0x008fea0003800000 */
[----:B------:R-:W0:Y:S01]  /*01a0*/  LDC R0, c[0x0][0x360] ;  /* 0x0000d800ff007b82 */ /* 0x000e220000000800 */
[----:B------:R-:W-:Y:S01]  /*01b0*/  BSSY.RECONVERGENT B1, `(.L_x_137) ;  /* 0x0000032000017945 */ /* 0x000fe20003800200 */
[----:B------:R-:W-:Y:S01]  /*01c0*/  IMAD.MOV.U32 R17, RZ, RZ, R7 ;  /* 0x000000ffff117224 */ /* 0x000fe200078e0007 */
[----:B0-----:R-:W0:Y:S01]  /*01d0*/  I2F.U32.RP R10, R0 ;  /* 0x00000000000a7306 */ /* 0x001e220000209000 */
[----:B------:R-:W-:Y:S02]  /*01e0*/  IADD3 R6, PT, PT, R7, R0, RZ ;  /* 0x0000000007067210 */ /* 0x000fe40007ffe0ff */
[----:B------:R-:W-:Y:S02]  /*01f0*/  ISETP.NE.U32.AND P2, PT, R0, RZ, PT ;  /* 0x000000ff0000720c */ /* 0x000fe40003f45070 */
[C---:B------:R-:W-:Y:S02]  /*0200*/  ISETP.GE.U32.AND P0, PT, R6.reuse, UR9, PT ;  /* 0x0000000906007c0c */ /* 0x040fe4000bf06070 */
[----:B------:R-:W-:-:S02]  /*0210*/  VIMNMX.U32 R9, PT, PT, R6, UR9, !PT ;  /* 0x0000000906097c48 */ /* 0x000fc4000ffe0000 */
[----:B------:R-:W-:-:S04]  /*0220*/  SEL R8, RZ, 0x1, P0 ;  /* 0x00000001ff087807 */ /* 0x000fc80000000000 */
[----:B------:R-:W-:Y:S01]  /*0230*/  IADD3 R9, PT, PT, R9, -R6, -R8 ;  /* 0x8000000609097210 */ /* 0x000fe20007ffe808 */
[----:B0-----:R-:W0:Y:S02]  /*0240*/  MUFU.RCP R10, R10 ;  /* 0x0000000a000a7308 */ /* 0x001e240000001000 */
[----:B0-----:R-:W-:-:S06]  /*0250*/  VIADD R2, R10, 0xffffffe ;  /* 0x0ffffffe0a027836 */ /* 0x001fcc0000000000 */
[----:B------:R0:W1:Y:S02]  /*0260*/  F2I.FTZ.U32.TRUNC.NTZ R3, R2 ;  /* 0x0000000200037305 */ /* 0x000064000021f000 */
[----:B0-----:R-:W-:Y:S02]  /*0270*/  IMAD.MOV.U32 R2, RZ, RZ, RZ ;  /* 0x000000ffff027224 */ /* 0x001fe400078e00ff */
[----:B-1----:R-:W-:-:S04]  /*0280*/  IMAD.MOV R11, RZ, RZ, -R3 ;  /* 0x000000ffff0b7224 */ /* 0x002fc800078e0a03 */
        /* <DEDUP_REMOVED lines=15> */
[----:B------:R-:W-:-:S12]  /*0380*/  IMAD.MOV.U32 R3, RZ, RZ, RZ ;  /* 0x000000ffff037224 */ /* 0x000fd800078e00ff */
[----:B------:R-:W-:Y:S05]  /*0390*/  @!P0 BRA `(.L_x_138) ;  /* 0x00000000004c8947 */ /* 0x000fea0003800000 */
[----:B------:R-:W-:Y:S01]  /*03a0*/  MOV R8, UR6 ;  /* 0x0000000600087c02 */ /* 0x000fe20008000f00 */
[----:B------:R-:W-:Y:S01]  /*03b0*/  IMAD.U32 R9, RZ, RZ, UR7 ;  /* 0x00000007ff097e24 */ /* 0x000fe2000f8e00ff */
[----:B------:R-:W-:Y:S01]  /*03c0*/  MOV R3, RZ ;  /* 0x000000ff00037202 */ /* 0x000fe20000000f00 */
[----:B------:R-:W-:Y:S02]  /*03d0*/  VIADD R2, R2, 0x1 ;  /* 0x0000000102027836 */ /* 0x000fe40000000000 */
[----:B------:R-:W-:-:S03]  /*03e0*/  IMAD.WIDE.U32 R8, R7, 0x4, R8 ;  /* 0x0000000407087825 */ /* 0x000fc600078e0008 */
[----:B------:R-:W-:Y:S01]  /*03f0*/  LOP3.LUT R2, R2, 0x3, RZ, 0xc0, !PT ;  /* 0x0000000302027812 */ /* 0x000fe200078ec0ff */
[----:B------:R-:W-:Y:S01]  /*0400*/  IMAD.MOV.U32 R17, RZ, RZ, R7 ;  /* 0x000000ffff117224 */ /* 0x000fe200078e0007 */
[----:B------:R-:W-:-:S03]  /*0410*/  IADD3 R8, P0, PT, R8, UR14, RZ ;  /* 0x0000000e08087c10 */ /* 0x000fc6000ff1e0ff */
[----:B------:R-:W-:Y:S01]  /*0420*/  IMAD.MOV R2, RZ, RZ, -R2 ;  /* 0x000000ffff027224 */ /* 0x000fe200078e0a02 */
[----:B------:R-:W-:-:S09]  /*0430*/  IADD3.X R9, PT, PT, R9, UR15, RZ, P0, !PT ;  /* 0x0000000f09097c10 */ /* 0x000fd200087fe4ff */
.L_x_139:
[----:B------:R-:W-:Y:S01]  /*0440*/  MOV R10, R8 ;  /* 0x00000008000a7202 */ /* 0x000fe20000000f00 */
[----:B------:R-:W-:-:S05]  /*0450*/  IMAD.MOV.U32 R11, RZ, RZ, R9 ;  /* 0x000000ffff0b7224 */ /* 0x000fca00078e0009 */
[----:B------:R-:W2:Y:S01]  /*0460*/  LDG.E R6, desc[UR10][R10.64] ;  /* 0x0000000a0a067981 */ /* 0x000ea2000c1e1900 */
[----:B------:R-:W-:Y:S01]  /*0470*/  VIADD R2, R2, 0x1 ;  /* 0x0000000102027836 */ /* 0x000fe20000000000 */
[C---:B------:R-:W-:Y:S01]  /*0480*/  IADD3 R17, PT, PT, R0.reuse, R17, RZ ;  /* 0x0000001100117210 */ /* 0x040fe20007ffe0ff */
[----:B------:R-:W-:-:S03]  /*0490*/  IMAD.WIDE.U32 R8, R0, 0x4, R10 ;  /* 0x0000000400087825 */ /* 0x000fc600078e000a */
[----:B------:R-:W-:Y:S01]  /*04a0*/  ISETP.NE.AND P0, PT, R2, RZ, PT ;  /* 0x000000ff0200720c */ /* 0x000fe20003f05270 */
[----:B--2---:R-:W-:-:S12]  /*04b0*/  FFMA R3, R6, R6, R3 ;  /* 0x0000000606037223 */ /* 0x004fd80000000003 */
[----:B------:R-:W-:Y:S05]  /*04c0*/  @P0 BRA `(.L_x_139) ;  /* 0xfffffffc00dc0947 */ /* 0x000fea000383ffff */
.L_x_138:
[----:B------:R-:W-:Y:S05]  /*04d0*/  BSYNC.RECONVERGENT B1 ;  /* 0x0000000000017941 */ /* 0x000fea0003800200 */
.L_x_137:
[----:B------:R-:W-:Y:S05]  /*04e0*/  @!P1 BRA `(.L_x_136) ;  /* 0x0000000000489947 */ /* 0x000fea0003800000 */
.L_x_140:
[----:B------:R-:W-:Y:S02]  /*04f0*/  IMAD.IADD R11, R0, 0x1, R17 ;  /* 0x00000001000b7824 */ /* 0x000fe400078e0211 */
[----:B------:R-:W-:-:S04]  /*0500*/  IMAD.WIDE.U32 R8, R17, 0x4, R4 ;  /* 0x0000000411087825 */ /* 0x000fc800078e0004 */
[C---:B------:R-:W-:Y:S02]  /*0510*/  IMAD.IADD R13, R11.reuse, 0x1, R0 ;  /* 0x000000010b0d7824 */ /* 0x040fe400078e0200 */
[--C-:B------:R-:W-:Y:S01]  /*0520*/  IMAD.WIDE.U32 R10, R11, 0x4, R4.reuse ;  /* 0x000000040b0a7825 */ /* 0x100fe200078e0004 */
[----:B------:R-:W2:Y:S02]  /*0530*/  LDG.E R8, desc[UR10][R8.64] ;  /* 0x0000000a08087981 */ /* 0x000ea4000c1e1900 */
[C---:B------:R-:W-:Y:S01]  /*0540*/  IADD3 R17, PT, PT, R13.reuse, R0, RZ ;  /* 0x000000000d117210 */ /* 0x040fe20007ffe0ff */
[--C-:B------:R-:W-:Y:S02]  /*0550*/  IMAD.WIDE.U32 R12, R13, 0x4, R4.reuse ;  /* 0x000000040d0c7825 */ /* 0x100fe400078e0004 */
[----:B------:R-:W3:Y:S02]  /*0560*/  LDG.E R10, desc[UR10][R10.64] ;  /* 0x0000000a0a0a7981 */ /* 0x000ee4000c1e1900 */
[----:B------:R-:W-:-:S02]  /*0570*/  IMAD.WIDE.U32 R14, R17, 0x4, R4 ;  /* 0x00000004110e7825 */ /* 0x000fc400078e0004 */
[----:B------:R-:W4:Y:S04]  /*0580*/  LDG.E R12, desc[UR10][R12.64] ;  /* 0x0000000a0c0c7981 */ /* 0x000f28000c1e1900 */
[----:B------:R-:W5:Y:S01]  /*0590*/  LDG.E R14, desc[UR10][R14.64] ;  /* 0x0000000a0e0e7981 */ /* 0x000f62000c1e1900 */
[----:B------:R-:W-:-:S05]  /*05a0*/  IMAD.IADD R17, R17, 0x1, R0 ;  /* 0x0000000111117824 */ /* 0x000fca00078e0200 */
[----:B------:R-:W-:Y:S01]  /*05b0*/  ISETP.GE.AND P0, PT, R17, UR9, PT ;  /* 0x0000000911007c0c */ /* 0x000fe2000bf06270 */
[----:B--2---:R-:W-:-:S04]  /*05c0*/  FFMA R3, R8, R8, R3 ;  /* 0x0000000808037223 */ /* 0x004fc80000000003 */
[----:B---3--:R-:W-:-:S04]  /*05d0*/  FFMA R3, R10, R10, R3 ;  /* 0x0000000a0a037223 */ /* 0x008fc80000000003 */
[----:B----4-:R-:W-:-:S04]  /*05e0*/  FFMA R3, R12, R12, R3 ;  /* 0x0000000c0c037223 */ /* 0x010fc80000000003 */
[----:B-----5:R-:W-:Y:S01]  /*05f0*/  FFMA R3, R14, R14, R3 ;  /* 0x0000000e0e037223 */ /* 0x020fe20000000003 */
[----:B------:R-:W-:Y:S06]  /*0600*/  @!P0 BRA `(.L_x_140) ;  /* 0xfffffffc00b88947 */ /* 0x000fec000383ffff */
.L_x_136:
[----:B------:R-:W-:Y:S05]  /*0610*/  BSYNC.RECONVERGENT B0 ;  /* 0x0000000000007941 */ /* 0x000fea0003800200 */
.L_x_135:
[----:B------:R-:W0:Y:S01]  /*0620*/  S2UR UR7, SR_CgaCtaId ;  /* 0x00000000000779c3 */ /* 0x000e220000008800 */
[----:B------:R-:W-:Y:S01]  /*0630*/  UMOV UR6, 0x400 ;  /* 0x0000040000067882 */ /* 0x000fe20000000000 */
[----:B------:R-:W1:Y:S06]  /*0640*/  LDCU UR14, c[0x0][0x3a4] ;  /* 0x00007480ff0e77ac */ /* 0x000e6c0008000800 */
[----:B------:R-:W2:Y:S08]  /*0650*/  LDC R2, c[0x0][0x360] ;  /* 0x0000d800ff027b82 */ /* 0x000eb00000000800 */
[----:B------:R-:W3:Y:S01]  /*0660*/  S2UR UR9, SR_CgaCtaId ;  /* 0x00000000000979c3 */ /* 0x000ee20000008800 */
[----:B0-----:R-:W-:-:S03]  /*0670*/  ULEA UR6, UR7, UR6, 0x18 ;  /* 0x0000000607067291 */ /* 0x001fc6000f8ec0ff */
[----:B------:R-:W-:-:S03]  /*0680*/  UMOV UR7, 0x400 ;  /* 0x0000040000077882 */ /* 0x000fc60000000000 */
[----:B------:R-:W-:Y:S02]  /*0690*/  LEA R8, R7, UR6, 0x2 ;  /* 0x0000000607087c11 */ /* 0x000fe4000f8e10ff */
[----:B--2---:R-:W-:-:S03]  /*06a0*/  ISETP.GE.U32.AND P0, PT, R2, 0x2, PT ;  /* 0x000000020200780c */ /* 0x004fc60003f06070 */
[----:B------:R0:W-:Y:S01]  /*06b0*/  STS [R8], R3 ;  /* 0x0000000308007388 */ /* 0x0001e20000000800 */
[----:B---3--:R-:W-:Y:S01]  /*06c0*/  ULEA UR7, UR9, UR7, 0x18 ;  /* 0x0000000709077291 */ /* 0x008fe2000f8ec0ff */
[----:B------:R-:W-:Y:S08]  /*06d0*/  BAR.SYNC.DEFER_BLOCKING 0x0 ;  /* 0x0000000000007b1d */ /* 0x000ff00000010000 */
[----:B01----:R-:W-:Y:S05]  /*06e0*/  @!P0 BRA `(.L_x_141) ;  /* 0x0000000000308947 */ /* 0x003fea0003800000 */
[----:B------:R-:W-:-:S07]  /*06f0*/  IMAD.MOV.U32 R0, RZ, RZ, R2 ;  /* 0x000000ffff007224 */ /* 0x000fce00078e0002 */
.L_x_142:
[----:B------:R-:W-:-:S04]  /*0700*/  SHF.R.U32.HI R9, RZ, 0x1, R0 ;  /* 0x00000001ff097819 */ /* 0x000fc80000011600 */
[----:B------:R-:W-:-:S13]  /*0710*/  ISETP.GE.U32.AND P0, PT, R7, R9, PT ;  /* 0x000000090700720c */ /* 0x000fda0003f06070 */
[----:B------:R-:W-:Y:S01]  /*0720*/  @!P0 LEA R3, R9, R8, 0x2 ;  /* 0x0000000809038211 */ /* 0x000fe200078e10ff */
[----:B------:R-:W-:Y:S05]  /*0730*/  @!P0 LDS R6, [R8] ;  /* 0x0000000008068984 */ /* 0x000fea0000000800 */
[----:B------:R-:W0:Y:S02]  /*0740*/  @!P0 LDS R3, [R3] ;  /* 0x0000000003038984 */ /* 0x000e240000000800 */
[----:B0-----:R-:W-:-:S05]  /*0750*/  @!P0 FADD R6, R3, R6 ;  /* 0x0000000603068221 */ /* 0x001fca0000000000 */
[----:B------:R0:W-:Y:S01]  /*0760*/  @!P0 STS [R8], R6 ;  /* 0x0000000608008388 */ /* 0x0001e20000000800 */
[----:B------:R-:W-:Y:S01]  /*0770*/  BAR.SYNC.DEFER_BLOCKING 0x0 ;  /* 0x0000000000007b1d */ /* 0x000fe20000010000 */
[----:B------:R-:W-:Y:S01]  /*0780*/  ISETP.GT.U32.AND P0, PT, R0, 0x3, PT ;  /* 0x000000030000780c */ /* 0x000fe20003f04070 */
[----:B------:R-:W-:-:S12]  /*0790*/  IMAD.MOV.U32 R0, RZ, RZ, R9 ;  /* 0x000000ffff007224 */ /* 0x000fd800078e0009 */
[----:B0-----:R-:W-:Y:S05]  /*07a0*/  @P0 BRA `(.L_x_142) ;  /* 0xfffffffc00d40947 */ /* 0x001fea000383ffff */
.L_x_141:
[----:B------:R-:W0:Y:S01]  /*07b0*/  LDS R0, [UR7] ;  /* 0x00000007ff007984 */ /* 0x000e220008000800 */
[----:B------:R-:W-:Y:S02]  /*07c0*/  I2FP.F32.S32 R3, UR14 ;  /* 0x0000000e00037c45 */ /* 0x000fe40008201400 */
[----:B------:R-:W-:Y:S02]  /*07d0*/  ISETP.GE.AND P2, PT, R7, UR14, PT ;  /* 0x0000000e07007c0c */ /* 0x000fe4000bf46270 */
[----:B------:R-:W1:Y:S02]  /*07e0*/  MUFU.RCP R6, R3 ;  /* 0x0000000300067308 */ /* 0x000e640000001000 */
[----:B-1----:R-:W-:-:S04]  /*07f0*/  FFMA R9, -R3, R6, 1 ;  /* 0x3f80000003097423 */ /* 0x002fc80000000106 */
[----:B------:R-:W-:Y:S02]  /*0800*/  FFMA R9, R6, R9, R6 ;  /* 0x0000000906097223 */ /* 0x000fe40000000006 */
[----:B0-----:R-:W0:Y:S02]  /*0810*/  FCHK P0, R0, R3 ;  /* 0x0000000300007302 */ /* 0x001e240000000000 */
[----:B------:R-:W-:-:S04]  /*0820*/  FFMA R6, R0, R9, RZ ;  /* 0x0000000900067223 */ /* 0x000fc800000000ff */
[----:B------:R-:W-:-:S04]  /*0830*/  FFMA R8, -R3, R6, R0 ;  /* 0x0000000603087223 */ /* 0x000fc80000000100 */
[----:B------:R-:W-:Y:S01]  /*0840*/  FFMA R6, R9, R8, R6 ;  /* 0x0000000809067223 */ /* 0x000fe20000000006 */
[----:B0-----:R-:W-:Y:S06]  /*0850*/  @!P0 BRA `(.L_x_143) ;  /* 0x00000000000c8947 */ /* 0x001fec0003800000 */
[----:B------:R-:W-:-:S07]  /*0860*/  MOV R6, 0x880 ;  /* 0x0000088000067802 */ /* 0x000fce0000000f00 */
[----:B------:R-:W-:Y:S05]  /*0870*/  CALL.REL.NOINC `($__internal_3_$__cuda_sm3x_div_rn_noftz_f32_slowpath) ;  /* 0x0000000800507944 */ /* 0x000fea0003c00000 */
[----:B------:R-:W-:-:S07]  /*0880*/  IMAD.MOV.U32 R6, RZ, RZ, R0 ;  /* 0x000000ffff067224 */ /* 0x000fce00078e0000 */
.L_x_143:
[----:B------:R-:W0:Y:S02]  /*0890*/  LDCU UR6, c[0x0][0x3a8] ;  /* 0x00007500ff0677ac */ /* 0x000e240008000800 */
[----:B0-----:R-:W-:Y:S01]  /*08a0*/  FADD R6, R6, UR6 ;  /* 0x0000000606067e21 */ /* 0x001fe20008000000 */
[----:B------:R-:W-:Y:S06]  /*08b0*/  @P2 EXIT ;  /* 0x000000000000294d */ /* 0x000fec0003800000 */
[----:B------:R-:W0:Y:S01]  /*08c0*/  I2F.U32.RP R11, R2 ;  /* 0x00000002000b7306 */ /* 0x000e220000209000 */
[----:B------:R-:W1:Y:S01]  /*08d0*/  LDCU UR9, c[0x0][0x3a4] ;  /* 0x00007480ff0977ac */ /* 0x000e620008000800 */
[----:B------:R-:W-:Y:S01]  /*08e0*/  IMAD.IADD R0, R7, 0x1, R2 ;  /* 0x0000000107007824 */ /* 0x000fe200078e0202 */
[----:B------:R-:W-:Y:S01]  /*08f0*/  ISETP.NE.U32.AND P3, PT, R2, RZ, PT ;  /* 0x000000ff0200720c */ /* 0x000fe20003f65070 */
[----:B------:R-:W-:Y:S01]  /*0900*/  BSSY.RECONVERGENT B0, `(.L_x_144) ;  /* 0x0000044000007945 */ /* 0x000fe20003800200 */
[----:B------:R-:W2:Y:S03]  /*0910*/  LDCU.128 UR16, c[0x0][0x390] ;  /* 0x00007200ff1077ac */ /* 0x000ea60008000c00 */
[----:B0-----:R-:W0:Y:S01]  /*0920*/  MUFU.RCP R11, R11 ;  /* 0x0000000b000b7308 */ /* 0x001e220000001000 */
[C---:B-1----:R-:W-:Y:S02]  /*0930*/  ISETP.GE.AND P0, PT, R0.reuse, UR9, PT ;  /* 0x0000000900007c0c */ /* 0x042fe4000bf06270 */
[----:B------:R-:W-:-:S02]  /*0940*/  VIMNMX R3, PT, PT, R0, UR9, !PT ;  /* 0x0000000900037c48 */ /* 0x000fc4000ffe0100 */
[----:B------:R-:W-:Y:S02]  /*0950*/  SEL R10, RZ, 0x1, P0 ;  /* 0x00000001ff0a7807 */ /* 0x000fe40000000000 */
[----:B------:R-:W-:Y:S02]  /*0960*/  FSETP.GEU.AND P0, PT, |R6|, 1.175494350822287508e-38, PT ;  /* 0x008000000600780b */ /* 0x000fe40003f0e200 */
[----:B------:R-:W-:Y:S02]  /*0970*/  IADD3 R3, PT, PT, R3, -R0, -R10 ;  /* 0x8000000003037210 */ /* 0x000fe40007ffe80a */
[----:B0-----:R-:W-:-:S04]  /*0980*/  IADD3 R8, PT, PT, R11, 0xffffffe, RZ ;  /* 0x0ffffffe0b087810 */ /* 0x001fc80007ffe0ff */
[----:B------:R0:W1:Y:S05]  /*0990*/  F2I.FTZ.U32.TRUNC.NTZ R9, R8 ;  /* 0x0000000800097305 */ /* 0x00006a000021f000 */
[----:B------:R-:W-:Y:S01]  /*09a0*/  @!P0 FMUL R6, R6, 16777216 ;  /* 0x4b80000006068820 */ /* 0x000fe20000400000 */
[----:B0-----:R-:W-:Y:S02]  /*09b0*/  HFMA2 R8, -RZ, RZ, 0, 0 ;  /* 0x00000000ff087431 */ /* 0x001fe400000001ff */
[----:B-1----:R-:W-:-:S04]  /*09c0*/  IMAD.MOV R13, RZ, RZ, -R9 ;  /* 0x000000ffff0d7224 */ /* 0x002fc800078e0a09 */
[----:B------:R-:W-:-:S04]  /*09d0*/  IMAD R13, R13, R2, RZ ;  /* 0x000000020d0d7224 */ /* 0x000fc800078e02ff */
[----:B------:R-:W-:-:S06]  /*09e0*/  IMAD.HI.U32 R12, R9, R13, R8 ;  /* 0x0000000d090c7227 */ /* 0x000fcc00078e0008 */
[----:B------:R-:W-:-:S04]  /*09f0*/  IMAD.HI.U32 R9, R12, R3, RZ ;  /* 0x000000030c097227 */ /* 0x000fc800078e00ff */
[----:B------:R-:W-:-:S04]  /*0a00*/  IMAD.MOV R0, RZ, RZ, -R9 ;  /* 0x000000ffff007224 */ /* 0x000fc800078e0a09 */
[----:B------:R-:W-:Y:S02]  /*0a10*/  IMAD R3, R2, R0, R3 ;  /* 0x0000000002037224 */ /* 0x000fe400078e0203 */
[----:B------:R-:W0:Y:S03]  /*0a20*/  MUFU.RSQ R0, R6 ;  /* 0x0000000600007308 */ /* 0x000e260000001400 */
[----:B------:R-:W-:-:S13]  /*0a30*/  ISETP.GE.U32.AND P1, PT, R3, R2, PT ;  /* 0x000000020300720c */ /* 0x000fda0003f26070 */
[----:B------:R-:W-:Y:S01]  /*0a40*/  @P1 IMAD.IADD R3, R3, 0x1, -R2 ;  /* 0x0000000103031824 */ /* 0x000fe200078e0a02 */
[----:B------:R-:W-:Y:S01]  /*0a50*/  @P1 IADD3 R9, PT, PT, R9, 0x1, RZ ;  /* 0x0000000109091810 */ /* 0x000fe20007ffe0ff */
[----:B0-----:R-:W-:-:S03]  /*0a60*/  @!P0 FMUL R0, R0, 4096 ;  /* 0x4580000000008820 */ /* 0x001fc60000400000 */
[----:B------:R-:W-:-:S13]  /*0a70*/  ISETP.GE.U32.AND P2, PT, R3, R2, PT ;  /* 0x000000020300720c */ /* 0x000fda0003f46070 */
[----:B------:R-:W-:Y:S01]  /*0a80*/  @P2 VIADD R9, R9, 0x1 ;  /* 0x0000000109092836 */ /* 0x000fe20000000000 */
[----:B------:R-:W-:-:S05]  /*0a90*/  @!P3 LOP3.LUT R9, RZ, R2, RZ, 0x33, !PT ;  /* 0x00000002ff09b212 */ /* 0x000fca00078e33ff */
[----:B------:R-:W-:-:S05]  /*0aa0*/  IMAD.IADD R9, R10, 0x1, R9 ;  /* 0x000000010a097824 */ /* 0x000fca00078e0209 */
[C---:B------:R-:W-:Y:S02]  /*0ab0*/  LOP3.LUT R3, R9.reuse, 0x3, RZ, 0xc0, !PT ;  /* 0x0000000309037812 */ /* 0x040fe400078ec0ff */
[----:B------:R-:W-:Y:S02]  /*0ac0*/  ISETP.GE.U32.AND P1, PT, R9, 0x3, PT ;  /* 0x000000030900780c */ /* 0x000fe40003f26070 */
[----:B------:R-:W-:-:S13]  /*0ad0*/  ISETP.NE.AND P2, PT, R3, 0x3, PT ;  /* 0x000000030300780c */ /* 0x000fda0003f45270 */
[----:B--2---:R-:W-:Y:S05]  /*0ae0*/  @!P2 BRA `(.L_x_145) ;  /* 0x000000000094a947 */ /* 0x004fea0003800000 */
[----:B------:R-:W0:Y:S01]  /*0af0*/  LDCU.64 UR14, c[0x0][0x380] ;  /* 0x00007000ff0e77ac */ /* 0x000e220008000a00 */
[----:B------:R-:W-:Y:S02]  /*0b00*/  VIADD R3, R9, 0x1 ;  /* 0x0000000109037836 */ /* 0x000fe40000000000 */
[----:B------:R-:W-:Y:S01]  /*0b10*/  IMAD.WIDE.U32 R8, R7, 0x4, RZ ;  /* 0x0000000407087825 */ /* 0x000fe200078e00ff */
[----:B------:R-:W-:Y:S02]  /*0b20*/  USHF.L.U32 UR6, UR4, 0x1, URZ ;  /* 0x0000000104067899 */ /* 0x000fe400080006ff */
[----:B------:R-:W-:Y:S01]  /*0b30*/  USHF.L.U64.HI UR7, UR4, 0x1, UR8 ;  /* 0x0000000104077899 */ /* 0x000fe20008010208 */
[----:B------:R-:W-:-:S03]  /*0b40*/  LOP3.LUT R12, R3, 0x3, RZ, 0xc0, !PT ;  /* 0x00000003030c7812 */ /* 0x000fc600078ec0ff */
[----:B------:R-:W-:Y:S02]  /*0b50*/  MOV R10, UR6 ;  /* 0x00000006000a7c02 */ /* 0x000fe40008000f00 */
[----:B------:R-:W-:Y:S01]  /*0b60*/  IMAD.U32 R11, RZ, RZ, UR7 ;  /* 0x00000007ff0b7e24 */ /* 0x000fe2000f8e00ff */
[----:B------:R-:W-:Y:S02]  /*0b70*/  IADD3 R3, PT, PT, -R12, RZ, RZ ;  /* 0x000000ff0c037210 */ /* 0x000fe40007ffe1ff */
[----:B------:R-:W-:-:S04]  /*0b80*/  IMAD.WIDE.U32 R10, R7, 0x2, R10 ;  /* 0x00000002070a7825 */ /* 0x000fc800078e000a */
[----:B------:R-:W-:Y:S01]  /*0b90*/  IMAD R7, R12, R2, R7 ;  /* 0x000000020c077224 */ /* 0x000fe200078e0207 */
[----:B0-----:R-:W-:-:S04]  /*0ba0*/  IADD3 R6, P0, PT, R10, UR14, RZ ;  /* 0x0000000e0a067c10 */ /* 0x001fc8000ff1e0ff */
[----:B------:R-:W-:-:S09]  /*0bb0*/  IADD3.X R19, PT, PT, R11, UR15, RZ, P0, !PT ;  /* 0x0000000f0b137c10 */ /* 0x000fd200087fe4ff */
.L_x_146:
[C---:B------:R-:W-:Y:S02]  /*0bc0*/  IADD3 R10, P0, PT, R8.reuse, UR12, RZ ;  /* 0x0000000c080a7c10 */ /* 0x040fe4000ff1e0ff */
[C---:B0-----:R-:W-:Y:S02]  /*0bd0*/  IADD3 R12, P2, PT, R8.reuse, UR16, RZ ;  /* 0x00000010080c7c10 */ /* 0x041fe4000ff5e0ff */
[C---:B------:R-:W-:Y:S02]  /*0be0*/  IADD3.X R11, PT, PT, R9.reuse, UR13, RZ, P0, !PT ;  /* 0x0000000d090b7c10 */ /* 0x040fe400087fe4ff */
[----:B------:R-:W-:Y:S02]  /*0bf0*/  IADD3 R14, P3, PT, R8, UR18, RZ ;  /* 0x00000012080e7c10 */ /* 0x000fe4000ff7e0ff */
[C---:B------:R-:W-:Y:S02]  /*0c00*/  IADD3.X R13, PT, PT, R9.reuse, UR17, RZ, P2, !PT ;  /* 0x00000011090d7c10 */ /* 0x040fe400097fe4ff */
[----:B------:R-:W-:Y:S01]  /*0c10*/  IADD3.X R15, PT, PT, R9, UR19, RZ, P3, !PT ;  /* 0x00000013090f7c10 */ /* 0x000fe20009ffe4ff */
[----:B------:R-:W2:Y:S04]  /*0c20*/  LDG.E R11, desc[UR10][R10.64] ;  /* 0x0000000a0a0b7981 */ /* 0x000ea8000c1e1900 */
[----:B------:R-:W3:Y:S04]  /*0c30*/  LDG.E R14, desc[UR10][R14.64] ;  /* 0x0000000a0e0e7981 */ /* 0x000ee8000c1e1900 */
[----:B------:R0:W4:Y:S01]  /*0c40*/  LDG.E R13, desc[UR10][R12.64] ;  /* 0x0000000a0c0d7981 */ /* 0x000122000c1e1900 */
[----:B------:R-:W-:Y:S01]  /*0c50*/  IADD3 R3, PT, PT, R3, 0x1, RZ ;  /* 0x0000000103037810 */ /* 0x000fe20007ffe0ff */
[----:B------:R-:W-:-:S03]  /*0c60*/  IMAD.WIDE.U32 R8, R2, 0x4, R8 ;  /* 0x0000000402087825 */ /* 0x000fc600078e0008 */
[----:B------:R-:W-:Y:S01]  /*0c70*/  ISETP.NE.AND P0, PT, R3, RZ, PT ;  /* 0x000000ff0300720c */ /* 0x000fe20003f05270 */
[----:B0-----:R-:W-:Y:S02]  /*0c80*/  IMAD.MOV.U32 R12, RZ, RZ, R6 ;  /* 0x000000ffff0c7224 */ /* 0x001fe400078e0006 */
[----:B--2---:R-:W-:Y:S01]  /*0c90*/  FMUL R16, R0, R11 ;  /* 0x0000000b00107220 */ /* 0x004fe20000400000 */
[----:B---3--:R-:W-:-:S03]  /*0ca0*/  FADD R17, R14, 1 ;  /* 0x3f8000000e117421 */ /* 0x008fc60000000000 */
[----:B----4-:R-:W-:Y:S01]  /*0cb0*/  FMUL R16, R16, R13 ;  /* 0x0000000d10107220 */ /* 0x010fe20000400000 */
[----:B------:R-:W-:-:S03]  /*0cc0*/  IMAD.MOV.U32 R13, RZ, RZ, R19 ;  /* 0x000000ffff0d7224 */ /* 0x000fc600078e0013 */
[----:B------:R-:W-:Y:S01]  /*0cd0*/  FMUL R16, R16, R17 ;  /* 0x0000001110107220 */ /* 0x000fe20000400000 */
[----:B------:R-:W-:-:S04]  /*0ce0*/  IMAD.WIDE.U32 R10, R2, 0x2, R12 ;  /* 0x00000002020a7825 */ /* 0x000fc800078e000c */
[----:B------:R-:W-:Y:S01]  /*0cf0*/  F2FP.BF16.F32.PACK_AB R16, RZ, R16 ;  /* 0x00000010ff10723e */ /* 0x000fe200000010ff */
[----:B------:R-:W-:Y:S02]  /*0d00*/  IMAD.MOV.U32 R6, RZ, RZ, R10 ;  /* 0x000000ffff067224 */ /* 0x000fe400078e000a */
[----:B------:R-:W-:Y:S02]  /*0d10*/  IMAD.MOV.U32 R19, RZ, RZ, R11 ;  /* 0x000000ffff137224 */ /* 0x000fe400078e000b */
[----:B------:R0:W-:Y:S01]  /*0d20*/  STG.E.U16 desc[UR10][R12.64], R16 ;  /* 0x000000100c007986 */ /* 0x0001e2000c10150a */
[----:B------:R-:W-:Y:S05]  /*0d30*/  @P0 BRA `(.L_x_146) ;  /* 0xfffffffc00a00947 */ /* 0x000fea000383ffff */
.L_x_145:
[----:B------:R-:W-:Y:S05]  /*0d40*/  BSYNC.RECONVERGENT B0 ;  /* 0x0000000000007941 */ /* 0x000fea0003800200 */
.L_x_144:
[----:B------:R-:W-:Y:S05]  /*0d50*/  @!P1 EXIT ;  /* 0x000000000000994d */ /* 0x000fea0003800000 */
[----:B------:R-:W1:Y:S01]  /*0d60*/  LDCU.64 UR6, c[0x0][0x380] ;  /* 0x00007000ff0677ac */ /* 0x000e620008000a00 */
[----:B------:R-:W2:Y:S08]  /*0d70*/  LDC.64 R10, c[0x0][0x390] ;  /* 0x0000e400ff0a7b82 */ /* 0x000eb00000000a00 */
[----:B0-----:R-:W0:Y:S01]  /*0d80*/  LDC.64 R12, c[0x0][0x398] ;  /* 0x0000e600ff0c7b82 */ /* 0x001e220000000a00 */
[----:B-1----:R-:W-:-:S04]  /*0d90*/  ULEA UR5, UP0, UR4, UR6, 0x1 ;  /* 0x0000000604057291 */ /* 0x002fc8000f8008ff */
[----:B------:R-:W-:Y:S02]  /*0da0*/  ULEA.HI.X UR4, UR4, UR7, UR8, 0x1, UP0 ;  /* 0x0000000704047291 */ /* 0x000fe400080f0c08 */
[----:B------:R-:W-:-:S04]  /*0db0*/  MOV R8, UR5 ;  /* 0x0000000500087c02 */ /* 0x000fc80008000f00 */
[----:B------:R-:W-:-:S07]  /*0dc0*/  IMAD.U32 R9, RZ, RZ, UR4 ;  /* 0x00000004ff097e24 */ /* 0x000fce000f8e00ff */
.L_x_147:
[----:B------:R-:W-:-:S04]  /*0dd0*/  IMAD.WIDE.U32 R14, R7, 0x4, R4 ;  /* 0x00000004070e7825 */ /* 0x000fc800078e0004 */
[C---:B0-----:R-:W-:Y:S02]  /*0de0*/  IMAD.WIDE.U32 R18, R7.reuse, 0x4, R12 ;  /* 0x0000000407127825 */ /* 0x041fe400078e000c */
[----:B------:R-:W3:Y:S02]  /*0df0*/  LDG.E R15, desc[UR10][R14.64] ;  /* 0x0000000a0e0f7981 */ /* 0x000ee4000c1e1900 */
[C---:B--2---:R-:W-:Y:S02]  /*0e00*/  IMAD.WIDE.U32 R16, R7.reuse, 0x4, R10 ;  /* 0x0000000407107825 */ /* 0x044fe400078e000a */
[----:B------:R-:W2:Y:S04]  /*0e10*/  LDG.E R18, desc[UR10][R18.64] ;  /* 0x0000000a12127981 */ /* 0x000ea8000c1e1900 */
[----:B------:R-:W4:Y:S01]  /*0e20*/  LDG.E R16, desc[UR10][R16.64] ;  /* 0x0000000a10107981 */ /* 0x000f22000c1e1900 */
[----:B------:R-:W-:-:S04]  /*0e30*/  IMAD.WIDE.U32 R20, R7, 0x2, R8 ;  /* 0x0000000207147825 */ /* 0x000fc800078e0008 */
[----:B---3--:R-:W-:Y:S01]  /*0e40*/  FMUL R3, R0, R15 ;  /* 0x0000000f00037220 */ /* 0x008fe20000400000 */
[----:B--2---:R-:W-:-:S03]  /*0e50*/  FADD R6, R18, 1 ;  /* 0x3f80000012067421 */ /* 0x004fc60000000000 */
[----:B----4-:R-:W-:-:S04]  /*0e60*/  FMUL R3, R3, R16 ;  /* 0x0000001003037220 */ /* 0x010fc80000400000 */
[----:B------:R-:W-:-:S05]  /*0e70*/  FMUL R3, R3, R6 ;  /* 0x0000000603037220 */ /* 0x000fca0000400000 */
[----:B------:R-:W-:Y:S01]  /*0e80*/  F2FP.BF16.F32.PACK_AB R6, RZ, R3 ;  /* 0x00000003ff06723e */ /* 0x000fe200000010ff */
[----:B------:R-:W-:-:S03]  /*0e90*/  IMAD.IADD R3, R2, 0x1, R7 ;  /* 0x0000000102037824 */ /* 0x000fc600078e0207 */
[----:B------:R-:W-:Y:S01]  /*0ea0*/  PRMT R22, R6, 0x7610, R22 ;  /* 0x0000761006167816 */ /* 0x000fe20000000016 */
[----:B------:R-:W-:-:S04]  /*0eb0*/  IMAD.WIDE.U32 R14, R3, 0x4, R4 ;  /* 0x00000004030e7825 */ /* 0x000fc800078e0004 */
[C---:B------:R-:W-:Y:S01]  /*0ec0*/  IMAD.WIDE.U32 R18, R3.reuse, 0x4, R12 ;  /* 0x0000000403127825 */ /* 0x040fe200078e000c */
[----:B------:R0:W-:Y:S03]  /*0ed0*/  STG.E.U16 desc[UR10][R20.64], R22 ;  /* 0x0000001614007986 */ /* 0x0001e6000c10150a */
[C---:B------:R-:W-:Y:S01]  /*0ee0*/  IMAD.WIDE.U32 R16, R3.reuse, 0x4, R10 ;  /* 0x0000000403107825 */ /* 0x040fe200078e000a */
[----:B------:R-:W2:Y:S04]  /*0ef0*/  LDG.E R15, desc[UR10][R14.64] ;  /* 0x0000000a0e0f7981 */ /* 0x000ea8000c1e1900 */
[----:B------:R-:W3:Y:S04]  /*0f00*/  LDG.E R18, desc[UR10][R18.64] ;  /* 0x0000000a12127981 */ /* 0x000ee8000c1e1900 */
[----:B------:R-:W4:Y:S01]  /*0f10*/  LDG.E R17, desc[UR10][R16.64] ;  /* 0x0000000a10117981 */ /* 0x000f22000c1e1900 */
[----:B0-----:R-:W-:-:S04]  /*0f20*/  IMAD.WIDE.U32 R20, R3, 0x2, R8 ;  /* 0x0000000203147825 */ /* 0x001fc800078e0008 */
[----:B--2---:R-:W-:Y:S01]  /*0f30*/  FMUL R6, R0, R15 ;  /* 0x0000000f00067220 */ /* 0x004fe20000400000 */
[----:B---3--:R-:W-:-:S03]  /*0f40*/  FADD R7, R18, 1 ;  /* 0x3f80000012077421 */ /* 0x008fc60000000000 */
[----:B----4-:R-:W-:-:S04]  /*0f50*/  FMUL R6, R6, R17 ;  /* 0x0000001106067220 */ /* 0x010fc80000400000 */
[----:B------:R-:W-:Y:S01]  /*0f60*/  FMUL R6, R6, R7 ;  /* 0x0000000706067220 */ /* 0x000fe20000400000 */
[----:B------:R-:W-:-:S04]  /*0f70*/  IADD3 R7, PT, PT, R3, R2, RZ ;  /* 0x0000000203077210 */ /* 0x000fc80007ffe0ff */
[----:B------:R-:W-:Y:S01]  /*0f80*/  F2FP.BF16.F32.PACK_AB R6, RZ, R6 ;  /* 0x00000006ff06723e */ /* 0x000fe200000010ff */
[----:B------:R-:W-:-:S03]  /*0f90*/  IMAD.WIDE.U32 R14, R7, 0x4, R4 ;  /* 0x00000004070e7825 */ /* 0x000fc600078e0004 */
[----:B------:R-:W-:Y:S01]  /*0fa0*/  PRMT R17, R6, 0x7610, R17 ;  /* 0x0000761006117816 */ /* 0x000fe20000000011 */
[----:B------:R-:W-:-:S04]  /*0fb0*/  IMAD.WIDE.U32 R18, R7, 0x4, R12 ;  /* 0x0000000407127825 */ /* 0x000fc800078e000c */
[----:B------:R0:W-:Y:S04]  /*0fc0*/  STG.E.U16 desc[UR10][R20.64], R17 ;  /* 0x0000001114007986 */ /* 0x0001e8000c10150a */
[----:B------:R-:W2:Y:S04]  /*0fd0*/  LDG.E R15, desc[UR10][R14.64] ;  /* 0x0000000a0e0f7981 */ /* 0x000ea8000c1e1900 */
[----:B------:R-:W3:Y:S01]  /*0fe0*/  LDG.E R18, desc[UR10][R18.64] ;  /* 0x0000000a12127981 */ /* 0x000ee2000c1e1900 */
[----:B0-----:R-:W-:-:S06]  /*0ff0*/  IMAD.WIDE.U32 R16, R7, 0x4, R10 ;  /* 0x0000000407107825 */ /* 0x001fcc00078e000a */
[----:B------:R-:W4:Y:S01]  /*1000*/  LDG.E R16, desc[UR10][R16.64] ;  /* 0x0000000a10107981 */ /* 0x000f22000c1e1900 */
[----:B--2---:R-:W-:Y:S01]  /*1010*/  FMUL R3, R0, R15 ;  /* 0x0000000f00037220 */ /* 0x004fe20000400000 */
[----:B---3--:R-:W-:-:S03]  /*1020*/  FADD R6, R18, 1 ;  /* 0x3f80000012067421 */ /* 0x008fc60000000000 */
[----:B----4-:R-:W-:-:S04]  /*1030*/  FMUL R3, R3, R16 ;  /* 0x0000001003037220 */ /* 0x010fc80000400000 */
[----:B------:R-:W-:-:S05]  /*1040*/  FMUL R3, R3, R6 ;  /* 0x0000000603037220 */ /* 0x000fca0000400000 */
[----:B------:R-:W-:Y:S01]  /*1050*/  F2FP.BF16.F32.PACK_AB R15, RZ, R3 ;  /* 0x00000003ff0f723e */ /* 0x000fe200000010ff */
[C---:B------:R-:W-:Y:S02]  /*1060*/  IMAD.IADD R3, R7.reuse, 0x1, R2 ;  /* 0x0000000107037824 */ /* 0x040fe400078e0202 */
[----:B------:R-:W-:Y:S01]  /*1070*/  IMAD.WIDE.U32 R6, R7, 0x2, R8 ;  /* 0x0000000207067825 */ /* 0x000fe200078e0008 */
[----:B------:R-:W-:-:S03]  /*1080*/  PRMT R22, R15, 0x7610, R22 ;  /* 0x000076100f167816 */ /* 0x000fc60000000016 */
[C---:B------:R-:W-:Y:S02]  /*1090*/  IMAD.WIDE.U32 R14, R3.reuse, 0x4, R4 ;  /* 0x00000004030e7825 */ /* 0x040fe400078e0004 */
[----:B------:R0:W-:Y:S02]  /*10a0*/  STG.E.U16 desc[UR10][R6.64], R22 ;  /* 0x0000001606007986 */ /* 0x0001e4000c10150a */
[C---:B------:R-:W-:Y:S02]  /*10b0*/  IMAD.WIDE.U32 R18, R3.reuse, 0x4, R12 ;  /* 0x0000000403127825 */ /* 0x040fe400078e000c */
[----:B------:R-:W2:Y:S02]  /*10c0*/  LDG.E R15, desc[UR10][R14.64] ;  /* 0x0000000a0e0f7981 */ /* 0x000ea4000c1e1900 */
[----:B------:R-:W-:Y:S02]  /*10d0*/  IMAD.WIDE.U32 R16, R3, 0x4, R10 ;  /* 0x0000000403107825 */ /* 0x000fe400078e000a */
[----:B------:R-:W3:Y:S04]  /*10e0*/  LDG.E R18, desc[UR10][R18.64] ;  /* 0x0000000a12127981 */ /* 0x000ee8000c1e1900 */
[----:B------:R-:W4:Y:S01]  /*10f0*/  LDG.E R17, desc[UR10][R16.64] ;  /* 0x0000000a10117981 */ /* 0x000f22000c1e1900 */
[----:B--2---:R-:W-:Y:S01]  /*1100*/  FMUL R20, R0, R15 ;  /* 0x0000000f00147220 */ /* 0x004fe20000400000 */
[----:B---3--:R-:W-:-:S03]  /*1110*/  FADD R21, R18, 1 ;  /* 0x3f80000012157421 */ /* 0x008fc60000000000 */
[----:B----4-:R-:W-:-:S04]  /*1120*/  FMUL R20, R20, R17 ;  /* 0x0000001114147220 */ /* 0x010fc80000400000 */
[----:B------:R-:W-:-:S05]  /*1130*/  FMUL R20, R20, R21 ;  /* 0x0000001514147220 */ /* 0x000fca0000400000 */
[----:B0-----:R-:W-:Y:S01]  /*1140*/  F2FP.BF16.F32.PACK_AB R7, RZ, R20 ;  /* 0x00000014ff07723e */ /* 0x001fe200000010ff */
[----:B------:R-:W-:-:S03]  /*1150*/  IMAD.WIDE.U32 R20, R3, 0x2, R8 ;  /* 0x0000000203147825 */ /* 0x000fc600078e0008 */
[----:B------:R-:W-:Y:S01]  /*1160*/  PRMT R6, R7, 0x7610, R6 ;  /* 0x0000761007067816 */ /* 0x000fe20000000006 */
[----:B------:R-:W-:-:S04]  /*1170*/  IMAD.IADD R7, R3, 0x1, R2 ;  /* 0x0000000103077824 */ /* 0x000fc800078e0202 */
[----:B------:R1:W-:Y:S01]  /*1180*/  STG.E.U16 desc[UR10][R20.64], R6 ;  /* 0x0000000614007986 */ /* 0x0003e2000c10150a */
[----:B------:R-:W-:-:S13]  /*1190*/  ISETP.GE.AND P0, PT, R7, UR9, PT ;  /* 0x0000000907007c0c */ /* 0x000fda000bf06270 */
[----:B-1----:R-:W-:Y:S05]  /*11a0*/  @!P0 BRA `(.L_x_147) ;  /* 0xfffffffc00088947 */ /* 0x002fea000383ffff */
[----:B------:R-:W-:Y:S05]  /*11b0*/  EXIT ;  /* 0x000000000000794d */ /* 0x000fea0003800000 */
        .weak           $__internal_3_$__cuda_sm3x_div_rn_noftz_f32_slowpath
        .type           $__internal_3_$__cuda_sm3x_div_rn_noftz_f32_slowpath,@function
        .size           $__internal_3_$__cuda_sm3x_div_rn_noftz_f32_slowpath,(.L_x_483 - $__internal_3_$__cuda_sm3x_div_rn_noftz_f32_slowpath)
$__internal_3_$__cuda_sm3x_div_rn_noftz_f32_slowpath:
[----:B------:R-:W-:Y:S01]  /*11c0*/  SHF.R.U32.HI R9, RZ, 0x17, R3 ;  /* 0x00000017ff097819 */ /* 0x000fe20000011603 */
[--C-:B------:R-:W-:Y:S01]  /*11d0*/  IMAD.MOV.U32 R11, RZ, RZ, R0.reuse ;  /* 0x000000ffff0b7224 */ /* 0x100fe200078e0000 */
[----:B------:R-:W-:Y:S02]  /*11e0*/  SHF.R.U32.HI R8, RZ, 0x17, R0 ;  /* 0x00000017ff087819 */ /* 0x000fe40000011600 */
[----:B------:R-:W-:Y:S02]  /*11f0*/  LOP3.LUT R9, R9, 0xff, RZ, 0xc0, !PT ;  /* 0x000000ff09097812 */ /* 0x000fe400078ec0ff */
[----:B------:R-:W-:Y:S02]  /*1200*/  LOP3.LUT R10, R8, 0xff, RZ, 0xc0, !PT ;  /* 0x000000ff080a7812 */ /* 0x000fe400078ec0ff */
[----:B------:R-:W-:Y:S02]  /*1210*/  IADD3 R14, PT, PT, R9, -0x1, RZ ;  /* 0xffffffff090e7810 */ /* 0x000fe40007ffe0ff */
[----:B------:R-:W-:Y:S01]  /*1220*/  MOV R12, R3 ;  /* 0x00000003000c7202 */ /* 0x000fe20000000f00 */
[----:B------:R-:W-:Y:S01]  /*1230*/  VIADD R13, R10, 0xffffffff ;  /* 0xffffffff0a0d7836 */ /* 0x000fe20000000000 */
        /* <DEDUP_REMOVED lines=22> */
[----:B------:R-:W-:Y:S01]  /*13a0*/  @P0 IMAD.MOV.U32 R8, RZ, RZ, RZ ;  /* 0x000000ffff080224 */ /* 0x000fe200078e00ff */
[----:B------:R-:W-:Y:S01]  /*13b0*/  @!P0 MOV R8, 0xffffffc0 ;  /* 0xffffffc000088802 */ /* 0x000fe20000000f00 */
[----:B------:R-:W-:Y:S01]  /*13c0*/  @!P0 FFMA R11, R0, 1.84467440737095516160e+19, RZ ;  /* 0x5f800000000b8823 */ /* 0x000fe200000000ff */
[----:B------:R-:W-:-:S03]  /*13d0*/  @!P1 FFMA R12, R3, 1.84467440737095516160e+19, RZ ;  /* 0x5f800000030c9823 */ /* 0x000fc600000000ff */
[----:B------:R-:W-:-:S07]  /*13e0*/  @!P1 VIADD R8, R8, 0x40 ;  /* 0x0000004008089836 */ /* 0x000fce0000000000 */
.L_x_148:
[----:B------:R-:W-:Y:S01]  /*13f0*/  LEA R3, R9, 0xc0800000, 0x17 ;  /* 0xc080000009037811 */ /* 0x000fe200078eb8ff */
[----:B------:R-:W-:-:S03]  /*1400*/  VIADD R10, R10, 0xffffff81 ;  /* 0xffffff810a0a7836 */ /* 0x000fc60000000000 */
[----:B------:R-:W-:Y:S01]  /*1410*/  IADD3 R3, PT, PT, -R3, R12, RZ ;  /* 0x0000000c03037210 */ /* 0x000fe20007ffe1ff */
[C---:B------:R-:W-:Y:S01]  /*1420*/  IMAD R0, R10.reuse, -0x800000, R11 ;  /* 0xff8000000a007824 */ /* 0x040fe200078e020b */
[----:B------:R-:W-:Y:S02]  /*1430*/  IADD3 R9, PT, PT, R10, 0x7f, -R9 ;  /* 0x0000007f0a097810 */ /* 0x000fe40007ffe809 */
[----:B------:R-:W0:Y:S01]  /*1440*/  MUFU.RCP R12, R3 ;  /* 0x00000003000c7308 */ /* 0x000e220000001000 */
[----:B------:R-:W-:Y:S01]  /*1450*/  FADD.FTZ R13, -R3, -RZ ;  /* 0x800000ff030d7221 */ /* 0x000fe20000010100 */
[----:B------:R-:W-:-:S03]  /*1460*/  IADD3 R9, PT, PT, R9, R8, RZ ;  /* 0x0000000809097210 */ /* 0x000fc60007ffe0ff */
        /* <DEDUP_REMOVED lines=9> */
[----:B------:R-:W-:-:S05]  /*1500*/  IMAD.IADD R13, R3, 0x1, R9 ;  /* 0x00000001030d7824 */ /* 0x000fca00078e0209 */
[----:B------:R-:W-:-:S04]  /*1510*/  IADD3 R3, PT, PT, R13, -0x1, RZ ;  /* 0xffffffff0d037810 */ /* 0x000fc80007ffe0ff */
        /* <DEDUP_REMOVED lines=10> */
[C---:B------:R-:W-:Y:S02]  /*15c0*/  VIADD R10, R13.reuse, 0x20 ;  /* 0x000000200d0a7836 */ /* 0x040fe40000000000 */
[CCC-:B------:R-:W-:Y:S01]  /*15d0*/  FFMA.RM R8, R14.reuse, R12.reuse, R11.reuse ;  /* 0x0000000c0e087223 */ /* 0x1c0fe2000000400b */
[----:B------:R-:W-:Y:S02]  /*15e0*/  ISETP.NE.AND P3, PT, R13, RZ, PT ;  /* 0x000000ff0d00720c */ /* 0x000fe40003f65270 */
[----:B------:R-:W-:Y:S01]  /*15f0*/  LOP3.LUT R9, R3, 0x7fffff, RZ, 0xc0, !PT ;  /* 0x007fffff03097812 */ /* 0x000fe200078ec0ff */
[----:B------:R-:W-:Y:S01]  /*1600*/  FFMA.RP R3, R14, R12, R11 ;  /* 0x0000000c0e037223 */ /* 0x000fe2000000800b */
[----:B------:R-:W-:Y:S02]  /*1610*/  ISETP.NE.AND P1, PT, R13, RZ, PT ;  /* 0x000000ff0d00720c */ /* 0x000fe40003f25270 */
[----:B------:R-:W-:-:S02]  /*1620*/  LOP3.LUT R9, R9, 0x800000, RZ, 0xfc, !PT ;  /* 0x0080000009097812 */ /* 0x000fc400078efcff */
[----:B------:R-:W-:Y:S02]  /*1630*/  IADD3 R11, PT, PT, -R13, RZ, RZ ;  /* 0x000000ff0d0b7210 */ /* 0x000fe40007ffe1ff */
[----:B------:R-:W-:Y:S02]  /*1640*/  SHF.L.U32 R10, R9, R10, RZ ;  /* 0x0000000a090a7219 */ /* 0x000fe400000006ff */
[----:B------:R-:W-:Y:S02]  /*1650*/  FSETP.NEU.FTZ.AND P0, PT, R3, R8, PT ;  /* 0x000000080300720b */ /* 0x000fe40003f1d000 */
[----:B------:R-:W-:Y:S02]  /*1660*/  SEL R8, R11, RZ, P3 ;  /* 0x000000ff0b087207 */ /* 0x000fe40001800000 */
[----:B------:R-:W-:Y:S02]  /*1670*/  ISETP.NE.AND P1, PT, R10, RZ, P1 ;  /* 0x000000ff0a00720c */ /* 0x000fe40000f25270 */
[----:B------:R-:W-:-:S02]  /*1680*/  SHF.R.U32.HI R8, RZ, R8, R9 ;  /* 0x00000008ff087219 */ /* 0x000fc40000011609 */
[----:B------:R-:W-:Y:S02]  /*1690*/  PLOP3.LUT P0, PT, P0, P1, PT, 0xf8, 0x8f ;  /* 0x00000000008f781c */ /* 0x000fe40000703f70 */
[----:B------:R-:W-:Y:S02]  /*16a0*/  SHF.R.U32.HI R10, RZ, 0x1, R8 ;  /* 0x00000001ff0a7819 */ /* 0x000fe40000011608 */
[----:B------:R-:W-:-:S04]  /*16b0*/  SEL R3, RZ, 0x1, !P0 ;  /* 0x00000001ff037807 */ /* 0x000fc80004000000 */
[----:B------:R-:W-:-:S04]  /*16c0*/  LOP3.LUT R3, R3, 0x1, R10, 0xf8, !PT ;  /* 0x0000000103037812 */ /* 0x000fc800078ef80a */
[----:B------:R-:W-:-:S05]  /*16d0*/  LOP3.LUT R3, R3, R8, RZ, 0xc0, !PT ;  /* 0x0000000803037212 */ /* 0x000fca00078ec0ff */
[----:B------:R-:W-:-:S05]  /*16e0*/  IMAD.IADD R3, R10, 0x1, R3 ;  /* 0x000000010a037824 */ /* 0x000fca00078e0203 */
[----:B------:R-:W-:Y:S01]  /*16f0*/  LOP3.LUT R0, R3, R0, RZ, 0xfc, !PT ;  /* 0x0000000003007212 */ /* 0x000fe200078efcff */
[----:B------:R-:W-:Y:S06]  /*1700*/  BRA `(.L_x_155) ;  /* 0x0000000000347947 */ /* 0x000fec0003800000 */
.L_x_154:
[----:B------:R-:W-:-:S04]  /*1710*/  LOP3.LUT R0, R0, 0x80000000, RZ, 0xc0, !PT ;  /* 0x8000000000007812 */ /* 0x000fc800078ec0ff */
[----:B------:R-:W-:Y:S01]  /*1720*/  LOP3.LUT R0, R0, 0x7f800000, RZ, 0xfc, !PT ;  /* 0x7f80000000007812 */ /* 0x000fe200078efcff */
[----:B------:R-:W-:Y:S06]  /*1730*/  BRA `(.L_x_155) ;  /* 0x0000000000287947 */ /* 0x000fec0003800000 */
.L_x_153:
[----:B------:R-:W-:Y:S01]  /*1740*/  LEA R0, R9, R0, 0x17 ;  /* 0x0000000009007211 */ /* 0x000fe200078eb8ff */
[----:B------:R-:W-:Y:S06]  /*1750*/  BRA `(.L_x_155) ;  /* 0x0000000000207947 */ /* 0x000fec0003800000 */
.L_x_152:
[----:B------:R-:W-:-:S04]  /*1760*/  LOP3.LUT R0, R12, 0x80000000, R11, 0x48, !PT ;  /* 0x800000000c007812 */ /* 0x000fc800078e480b */
[----:B------:R-:W-:Y:S01]  /*1770*/  LOP3.LUT R0, R0, 0x7f800000, RZ, 0xfc, !PT ;  /* 0x7f80000000007812 */ /* 0x000fe200078efcff */
[----:B------:R-:W-:Y:S06]  /*1780*/  BRA `(.L_x_155) ;  /* 0x0000000000147947 */ /* 0x000fec0003800000 */
.L_x_151:
[----:B------:R-:W-:Y:S01]  /*1790*/  LOP3.LUT R0, R12, 0x80000000, R11, 0x48, !PT ;  /* 0x800000000c007812 */ /* 0x000fe200078e480b */
[----:B------:R-:W-:Y:S06]  /*17a0*/  BRA `(.L_x_155) ;  /* 0x00000000000c7947 */ /* 0x000fec0003800000 */
.L_x_150:
[----:B------:R-:W0:Y:S01]  /*17b0*/  MUFU.RSQ R0, -QNAN ;  /* 0xffc0000000007908 */ /* 0x000e220000001400 */
[----:B------:R-:W-:Y:S05]  /*17c0*/  BRA `(.L_x_155) ;  /* 0x0000000000047947 */ /* 0x000fea0003800000 */
.L_x_149:
[----:B------:R-:W-:-:S07]  /*17d0*/  FADD.FTZ R0, R0, R3 ;  /* 0x0000000300007221 */ /* 0x000fce0000010000 */
.L_x_155:
[----:B------:R-:W-:Y:S02]  /*17e0*/  HFMA2 R9, -RZ, RZ, 0, 0 ;  /* 0x00000000ff097431 */ /* 0x000fe400000001ff */
[----:B------:R-:W-:-:S04]  /*17f0*/  IMAD.MOV.U32 R8, RZ, RZ, R6 ;  /* 0x000000ffff087224 */ /* 0x000fc800078e0006 */
[----:B0-----:R-:W-:Y:S05]  /*1800*/  RET.REL.NODEC R8 `(vox_rms_norm_to_bf16_ada) ;  /* 0xffffffe408fc7950 */ /* 0x001fea0003c3ffff */
.L_x_156:
        /* <DEDUP_REMOVED lines=15> */
.L_x_483:


//--------------------- .text.vox_rms_norm_to_bf16 --------------------------
	.section	.text.vox_rms_norm_to_bf16,"ax",@progbits
	.align	128
        .global         vox_rms_norm_to_bf16
        .type           vox_rms_norm_to_bf16,@function
        .size           vox_rms_norm_to_bf16,(.L_x_484 - vox_rms_norm_to_bf16)
        .other          vox_rms_norm_to_bf16,@"STO_CUDA_ENTRY STV_DEFAULT"
vox_rms_norm_to_bf16:
.text.vox_rms_norm_to_bf16:
[----:B------:R-:W-:Y:S08]  /*0000*/  LDC R1, c[0x0][0x37c] ;  /* 0x0000df00ff017b82 */ /* 0x000ff00000000800 */
[----:B------:R-:W0:Y:S08]  /*0010*/  S2UR UR6, SR_CTAID.X ;  /* 0x00000000000679c3 */ /* 0x000e300000002500 */
[----:B------:R-:W0:Y:S02]  /*0020*/  LDC R0, c[0x0][0x398] ;  /* 0x0000e600ff007b82 */ /* 0x000e240000000800 */
[----:B0-----:R-:W-:-:S13]  /*0030*/  ISETP.LE.AND P0, PT, R0, UR6, PT ;  /* 0x0000000600007c0c */ /* 0x001fda000bf03270 */
[----:B------:R-:W-:Y:S05]  /*0040*/  @P0 EXIT ;  /* 0x000000000000094d */ /* 0x000fea0003800000 */
[----:B------:R-:W0:Y:S01]  /*0050*/  S2R R7, SR_TID.X ;  /* 0x0000000000077919 */ /* 0x000e220000002100 */
[----:B------:R-:W1:Y:S01]  /*0060*/  LDCU UR9, c[0x0][0x39c] ;  /* 0x00007380ff0977ac */ /* 0x000e620008000800 */
[----:B------:R-:W-:Y:S01]  /*0070*/  BSSY.RECONVERGENT B0, `(.L_x_157) ;  /* 0x0000057000007945 */ /* 0x000fe20003800200 */
[----:B------:R-:W-:Y:S01]  /*0080*/  IMAD.MOV.U32 R3, RZ, RZ, RZ ;  /* 0x000000ffff037224 */ /* 0x000fe200078e00ff */
        /* <DEDUP_REMOVED lines=47> */
[----:B------:R-:W-:Y:S02]  /*0380*/  IMAD.U32 R8, RZ, RZ, UR6 ;  /* 0x00000006ff087e24 */ /* 0x000fe4000f8e00ff */
[----:B------:R-:W-:Y:S02]  /*0390*/  VIADD R2, R2, 0x1 ;  /* 0x0000000102027836 */ /* 0x000fe40000000000 */
[----:B------:R-:W-:-:S03]  /*03a0*/  IMAD.WIDE.U32 R8, R7, 0x4, R8 ;  /* 0x0000000407087825 */ /* 0x000fc600078e0008 */
[----:B------:R-:W-:Y:S01]  /*03b0*/  LOP3.LUT R2, R2, 0x3, RZ, 0xc0, !PT ;  /* 0x0000000302027812 */ /* 0x000fe200078ec0ff */
[----:B------:R-:W-:Y:S01]  /*03c0*/  IMAD.MOV.U32 R3, RZ, RZ, RZ ;  /* 0x000000ffff037224 */ /* 0x000fe200078e00ff */
[----:B------:R-:W-:Y:S01]  /*03d0*/  IADD3 R8, P0, PT, R8, UR14, RZ ;  /* 0x0000000e08087c10 */ /* 0x000fe2000ff1e0ff */
[----:B------:R-:W-:Y:S01]  /*03e0*/  IMAD.MOV.U32 R17, RZ, RZ, R7 ;  /* 0x000000ffff117224 */ /* 0x000fe200078e0007 */
[----:B------:R-:W-:Y:S02]  /*03f0*/  IADD3 R2, PT, PT, -R2, RZ, RZ ;  /* 0x000000ff02027210 */ /* 0x000fe40007ffe1ff */
[----:B------:R-:W-:-:S09]  /*0400*/  IADD3.X R9, PT, PT, R9, UR15, RZ, P0, !PT ;  /* 0x0000000f09097c10 */ /* 0x000fd200087fe4ff */
.L_x_161:
[----:B------:R-:W-:Y:S02]  /*0410*/  IMAD.MOV.U32 R10, RZ, RZ, R8 ;  /* 0x000000ffff0a7224 */ /* 0x000fe400078e0008 */
        /* <DEDUP_REMOVED lines=8> */
.L_x_160:
[----:B------:R-:W-:Y:S05]  /*04a0*/  BSYNC.RECONVERGENT B1 ;  /* 0x0000000000017941 */ /* 0x000fea0003800200 */
.L_x_159:
[----:B------:R-:W-:Y:S05]  /*04b0*/  @!P1 BRA `(.L_x_158) ;  /* 0x0000000000489947 */ /* 0x000fea0003800000 */
.L_x_162:
[----:B------:R-:W-:Y:S02]  /*04c0*/  IMAD.IADD R11, R0, 0x1, R17 ;  /* 0x00000001000b7824 */ /* 0x000fe400078e0211 */
[----:B------:R-:W-:-:S04]  /*04d0*/  IMAD.WIDE.U32 R8, R17, 0x4, R4 ;  /* 0x0000000411087825 */ /* 0x000fc800078e0004 */
[C---:B------:R-:W-:Y:S02]  /*04e0*/  IMAD.IADD R13, R11.reuse, 0x1, R0 ;  /* 0x000000010b0d7824 */ /* 0x040fe400078e0200 */
[----:B------:R-:W-:Y:S01]  /*04f0*/  IMAD.WIDE.U32 R10, R11, 0x4, R4 ;  /* 0x000000040b0a7825 */ /* 0x000fe200078e0004 */
[----:B------:R-:W2:Y:S03]  /*0500*/  LDG.E R8, desc[UR10][R8.64] ;  /* 0x0000000a08087981 */ /* 0x000ea6000c1e1900 */
[C---:B------:R-:W-:Y:S02]  /*0510*/  IMAD.IADD R17, R13.reuse, 0x1, R0 ;  /* 0x000000010d117824 */ /* 0x040fe400078e0200 */
[--C-:B------:R-:W-:Y:S01]  /*0520*/  IMAD.WIDE.U32 R12, R13, 0x4, R4.reuse ;  /* 0x000000040d0c7825 */ /* 0x100fe200078e0004 */
[----:B------:R-:W3:Y:S03]  /*0530*/  LDG.E R10, desc[UR10][R10.64] ;  /* 0x0000000a0a0a7981 */ /* 0x000ee6000c1e1900 */
[----:B------:R-:W-:-:S02]  /*0540*/  IMAD.WIDE.U32 R14, R17, 0x4, R4 ;  /* 0x00000004110e7825 */ /* 0x000fc400078e0004 */
[----:B------:R-:W4:Y:S04]  /*0550*/  LDG.E R12, desc[UR10][R12.64] ;  /* 0x0000000a0c0c7981 */ /* 0x000f28000c1e1900 */
[----:B------:R-:W5:Y:S01]  /*0560*/  LDG.E R14, desc[UR10][R14.64] ;  /* 0x0000000a0e0e7981 */ /* 0x000f62000c1e1900 */
[----:B------:R-:W-:-:S04]  /*0570*/  IADD3 R17, PT, PT, R17, R0, RZ ;  /* 0x0000000011117210 */ /* 0x000fc80007ffe0ff */
[----:B------:R-:W-:Y:S01]  /*0580*/  ISETP.GE.AND P0, PT, R17, UR9, PT ;  /* 0x0000000911007c0c */ /* 0x000fe2000bf06270 */
[----:B--2---:R-:W-:-:S04]  /*0590*/  FFMA R3, R8, R8, R3 ;  /* 0x0000000808037223 */ /* 0x004fc80000000003 */
[----:B---3--:R-:W-:-:S04]  /*05a0*/  FFMA R3, R10, R10, R3 ;  /* 0x0000000a0a037223 */ /* 0x008fc80000000003 */
[----:B----4-:R-:W-:-:S04]  /*05b0*/  FFMA R3, R12, R12, R3 ;  /* 0x0000000c0c037223 */ /* 0x010fc80000000003 */
[----:B-----5:R-:W-:Y:S01]  /*05c0*/  FFMA R3, R14, R14, R3 ;  /* 0x0000000e0e037223 */ /* 0x020fe20000000003 */
[----:B------:R-:W-:Y:S06]  /*05d0*/  @!P0 BRA `(.L_x_162) ;  /* 0xfffffffc00b88947 */ /* 0x000fec000383ffff */
.L_x_158:
[----:B------:R-:W-:Y:S05]  /*05e0*/  BSYNC.RECONVERGENT B0 ;  /* 0x0000000000007941 */ /* 0x000fea0003800200 */
.L_x_157:
        /* <DEDUP_REMOVED lines=14> */
.L_x_164:
[----:B------:R-:W-:-:S04]  /*06d0*/  SHF.R.U32.HI R9, RZ, 0x1, R0 ;  /* 0x00000001ff097819 */ /* 0x000fc80000011600 */
[----:B------:R-:W-:-:S13]  /*06e0*/  ISETP.GE.U32.AND P0, PT, R7, R9, PT ;  /* 0x000000090700720c */ /* 0x000fda0003f06070 */
[----:B------:R-:W-:Y:S01]  /*06f0*/  @!P0 IMAD R3, R9, 0x4, R8 ;  /* 0x0000000409038824 */ /* 0x000fe200078e0208 */
        /* <DEDUP_REMOVED lines=8> */
.L_x_163:
        /* <DEDUP_REMOVED lines=12> */
[----:B------:R-:W-:Y:S05]  /*0840*/  CALL.REL.NOINC `($__internal_4_$__cuda_sm3x_div_rn_noftz_f32_slowpath) ;  /* 0x0000000400ec7944 */ /* 0x000fea0003c00000 */
[----:B------:R-:W-:-:S07]  /*0850*/  MOV R6, R0 ;  /* 0x0000000000067202 */ /* 0x000fce0000000f00 */
.L_x_165:
        /* <DEDUP_REMOVED lines=8> */
[----:B------:R-:W2:Y:S03]  /*08e0*/  LDCU.64 UR16, c[0x0][0x390] ;  /* 0x00007200ff1077ac */ /* 0x000ea60008000a00 */
[----:B0-----:R-:W0:Y:S01]  /*08f0*/  MUFU.RCP R11, R11 ;  /* 0x0000000b000b7308 */ /* 0x001e220000001000 */
[C---:B-1----:R-:W-:Y:S02]  /*0900*/  ISETP.GE.AND P0, PT, R0.reuse, UR9, PT ;  /* 0x0000000900007c0c */ /* 0x042fe4000bf06270 */
[----:B------:R-:W-:-:S02]  /*0910*/  VIMNMX R3, PT, PT, R0, UR9, !PT ;  /* 0x0000000900037c48 */ /* 0x000fc4000ffe0100 */
[----:B------:R-:W-:Y:S02]  /*0920*/  SEL R10, RZ, 0x1, P0 ;  /* 0x00000001ff0a7807 */ /* 0x000fe40000000000 */
[----:B------:R-:W-:Y:S02]  /*0930*/  FSETP.GEU.AND P0, PT, |R6|, 1.175494350822287508e-38, PT ;  /* 0x008000000600780b */ /* 0x000fe40003f0e200 */
[----:B------:R-:W-:Y:S01]  /*0940*/  IADD3 R3, PT, PT, R3, -R0, -R10 ;  /* 0x8000000003037210 */ /* 0x000fe20007ffe80a */
[----:B0-----:R-:W-:-:S04]  /*0950*/  VIADD R8, R11, 0xffffffe ;  /* 0x0ffffffe0b087836 */ /* 0x001fc80000000000 */
[----:B------:R0:W1:Y:S06]  /*0960*/  F2I.FTZ.U32.TRUNC.NTZ R9, R8 ;  /* 0x0000000800097305 */ /* 0x00006c000021f000 */
        /* <DEDUP_REMOVED lines=34> */
.L_x_168:
[C---:B0-----:R-:W-:Y:S02]  /*0b90*/  IADD3 R12, P0, PT, R8.reuse, UR12, RZ ;  /* 0x0000000c080c7c10 */ /* 0x041fe4000ff1e0ff */
[----:B------:R-:W-:Y:S02]  /*0ba0*/  IADD3 R14, P2, PT, R8, UR16, RZ ;  /* 0x00000010080e7c10 */ /* 0x000fe4000ff5e0ff */
[C---:B------:R-:W-:Y:S02]  /*0bb0*/  IADD3.X R13, PT, PT, R9.reuse, UR13, RZ, P0, !PT ;  /* 0x0000000d090d7c10 */ /* 0x040fe400087fe4ff */
[----:B------:R-:W-:-:S04]  /*0bc0*/  IADD3.X R15, PT, PT, R9, UR17, RZ, P2, !PT ;  /* 0x00000011090f7c10 */ /* 0x000fc800097fe4ff */
[----:B------:R0:W2:Y:S04]  /*0bd0*/  LDG.E R13, desc[UR10][R12.64] ;  /* 0x0000000a0c0d7981 */ /* 0x0000a8000c1e1900 */
[----:B------:R-:W3:Y:S01]  /*0be0*/  LDG.E R14, desc[UR10][R14.64] ;  /* 0x0000000a0e0e7981 */ /* 0x000ee2000c1e1900 */
[----:B------:R-:W-:Y:S01]  /*0bf0*/  IADD3 R6, PT, PT, R6, 0x1, RZ ;  /* 0x0000000106067810 */ /* 0x000fe20007ffe0ff */
[----:B------:R-:W-:-:S03]  /*0c00*/  IMAD.WIDE.U32 R8, R2, 0x4, R8 ;  /* 0x0000000402087825 */ /* 0x000fc600078e0008 */
[----:B------:R-:W-:Y:S01]  /*0c10*/  ISETP.NE.AND P0, PT, R6, RZ, PT ;  /* 0x000000ff0600720c */ /* 0x000fe20003f05270 */
[----:B0-----:R-:W-:Y:S02]  /*0c20*/  IMAD.MOV.U32 R12, RZ, RZ, R10 ;  /* 0x000000ffff0c7224 */ /* 0x001fe400078e000a */
[----:B--2---:R-:W-:Y:S01]  /*0c30*/  FMUL R3, R0, R13 ;  /* 0x0000000d00037220 */ /* 0x004fe20000400000 */
[----:B------:R-:W-:-:S03]  /*0c40*/  IMAD.MOV.U32 R13, RZ, RZ, R11 ;  /* 0x000000ffff0d7224 */ /* 0x000fc600078e000b */
[----:B---3--:R-:W-:Y:S01]  /*0c50*/  FMUL R3, R3, R14 ;  /* 0x0000000e03037220 */ /* 0x008fe20000400000 */
[----:B------:R-:W-:-:S04]  /*0c60*/  IMAD.WIDE.U32 R10, R2, 0x2, R12 ;  /* 0x00000002020a7825 */ /* 0x000fc800078e000c */
[----:B------:R-:W-:-:S05]  /*0c70*/  F2FP.BF16.F32.PACK_AB R3, RZ, R3 ;  /* 0x00000003ff03723e */ /* 0x000fca00000010ff */
[----:B------:R0:W-:Y:S01]  /*0c80*/  STG.E.U16 desc[UR10][R12.64], R3 ;  /* 0x000000030c007986 */ /* 0x0001e2000c10150a */
[----:B------:R-:W-:Y:S05]  /*0c90*/  @P0 BRA `(.L_x_168) ;  /* 0xfffffffc00bc0947 */ /* 0x000fea000383ffff */
.L_x_167:
[----:B------:R-:W-:Y:S05]  /*0ca0*/  BSYNC.RECONVERGENT B0 ;  /* 0x0000000000007941 */ /* 0x000fea0003800200 */
.L_x_166:
[----:B------:R-:W-:Y:S05]  /*0cb0*/  @!P1 EXIT ;  /* 0x000000000000994d */ /* 0x000fea0003800000 */
[----:B------:R-:W1:Y:S01]  /*0cc0*/  LDCU.64 UR6, c[0x0][0x380] ;  /* 0x00007000ff0677ac */ /* 0x000e620008000a00 */
[----:B------:R-:W2:Y:S01]  /*0cd0*/  LDC.64 R10, c[0x0][0x390] ;  /* 0x0000e400ff0a7b82 */ /* 0x000ea20000000a00 */
[----:B-1----:R-:W-:-:S04]  /*0ce0*/  ULEA UR5, UP0, UR4, UR6, 0x1 ;  /* 0x0000000604057291 */ /* 0x002fc8000f8008ff */
[----:B------:R-:W-:Y:S02]  /*0cf0*/  ULEA.HI.X UR4, UR4, UR7, UR8, 0x1, UP0 ;  /* 0x0000000704047291 */ /* 0x000fe400080f0c08 */
[----:B------:R-:W-:-:S04]  /*0d00*/  IMAD.U32 R8, RZ, RZ, UR5 ;  /* 0x00000005ff087e24 */ /* 0x000fc8000f8e00ff */
[----:B------:R-:W-:-:S07]  /*0d10*/  IMAD.U32 R9, RZ, RZ, UR4 ;  /* 0x00000004ff097e24 */ /* 0x000fce000f8e00ff */
.L_x_169:
[----:B01----:R-:W-:-:S04]  /*0d20*/  IMAD.WIDE.U32 R12, R7, 0x4, R4 ;  /* 0x00000004070c7825 */ /* 0x003fc800078e0004 */
[C---:B--2---:R-:W-:Y:S02]  /*0d30*/  IMAD.WIDE.U32 R14, R7.reuse, 0x4, R10 ;  /* 0x00000004070e7825 */ /* 0x044fe400078e000a */
[----:B------:R-:W2:Y:S04]  /*0d40*/  LDG.E R13, desc[UR10][R12.64] ;  /* 0x0000000a0c0d7981 */ /* 0x000ea8000c1e1900 */
[----:B------:R-:W3:Y:S01]  /*0d50*/  LDG.E R14, desc[UR10][R14.64] ;  /* 0x0000000a0e0e7981 */ /* 0x000ee2000c1e1900 */
[----:B------:R-:W-:Y:S01]  /*0d60*/  IADD3 R21, PT, PT, R2, R7, RZ ;  /* 0x0000000702157210 */ /* 0x000fe20007ffe0ff */
[----:B------:R-:W-:-:S04]  /*0d70*/  IMAD.WIDE.U32 R6, R7, 0x2, R8 ;  /* 0x0000000207067825 */ /* 0x000fc800078e0008 */
[----:B------:R-:W-:-:S04]  /*0d80*/  IMAD.WIDE.U32 R16, R21, 0x4, R4 ;  /* 0x0000000415107825 */ /* 0x000fc800078e0004 */
[----:B------:R-:W-:-:S04]  /*0d90*/  IMAD.WIDE.U32 R18, R21, 0x4, R10 ;  /* 0x0000000415127825 */ /* 0x000fc800078e000a */
[----:B--2---:R-:W-:-:S04]  /*0da0*/  FMUL R3, R0, R13 ;  /* 0x0000000d00037220 */ /* 0x004fc80000400000 */
[----:B---3--:R-:W-:-:S05]  /*0db0*/  FMUL R3, R3, R14 ;  /* 0x0000000e03037220 */ /* 0x008fca0000400000 */
[----:B------:R-:W-:-:S04]  /*0dc0*/  F2FP.BF16.F32.PACK_AB R3, RZ, R3 ;  /* 0x00000003ff03723e */ /* 0x000fc800000010ff */
[----:B------:R-:W-:-:S05]  /*0dd0*/  PRMT R13, R3, 0x7610, R13 ;  /* 0x00007610030d7816 */ /* 0x000fca000000000d */
[----:B------:R0:W-:Y:S04]  /*0de0*/  STG.E.U16 desc[UR10][R6.64], R13 ;  /* 0x0000000d06007986 */ /* 0x0001e8000c10150a */
[----:B------:R-:W2:Y:S04]  /*0df0*/  LDG.E R17, desc[UR10][R16.64] ;  /* 0x0000000a10117981 */ /* 0x000ea8000c1e1900 */
[----:B------:R-:W3:Y:S01]  /*0e00*/  LDG.E R18, desc[UR10][R18.64] ;  /* 0x0000000a12127981 */ /* 0x000ee2000c1e1900 */
[C---:B------:R-:W-:Y:S02]  /*0e10*/  IMAD.IADD R23, R21.reuse, 0x1, R2 ;  /* 0x0000000115177824 */ /* 0x040fe400078e0202 */
[----:B0-----:R-:W-:-:S04]  /*0e20*/  IMAD.WIDE.U32 R12, R21, 0x2, R8 ;  /* 0x00000002150c7825 */ /* 0x001fc800078e0008 */
        /* <DEDUP_REMOVED lines=20> */
[C---:B------:R-:W-:Y:S01]  /*0f70*/  IMAD.WIDE.U32 R12, R7.reuse, 0x2, R8 ;  /* 0x00000002070c7825 */ /* 0x040fe200078e0008 */
[----:B------:R-:W-:-:S04]  /*0f80*/  IADD3 R7, PT, PT, R7, R2, RZ ;  /* 0x0000000207077210 */ /* 0x000fc80007ffe0ff */
[----:B------:R-:W-:Y:S01]  /*0f90*/  ISETP.GE.AND P0, PT, R7, UR9, PT ;  /* 0x0000000907007c0c */ /* 0x000fe2000bf06270 */
[----:B--2---:R-:W-:-:S04]  /*0fa0*/  FMUL R3, R0, R19 ;  /* 0x0000001300037220 */ /* 0x004fc80000400000 */
[----:B---3--:R-:W-:-:S05]  /*0fb0*/  FMUL R3, R3, R22 ;  /* 0x0000001603037220 */ /* 0x008fca0000400000 */
[----:B------:R-:W-:-:S05]  /*0fc0*/  F2FP.BF16.F32.PACK_AB R3, RZ, R3 ;  /* 0x00000003ff03723e */ /* 0x000fca00000010ff */
[----:B------:R1:W-:Y:S01]  /*0fd0*/  STG.E.U16 desc[UR10][R12.64], R3 ;  /* 0x000000030c007986 */ /* 0x0003e2000c10150a */
[----:B------:R-:W-:Y:S05]  /*0fe0*/  @!P0 BRA `(.L_x_169) ;  /* 0xfffffffc004c8947 */ /* 0x000fea000383ffff */
[----:B------:R-:W-:Y:S05]  /*0ff0*/  EXIT ;  /* 0x000000000000794d */ /* 0x000fea0003800000 */
        .weak           $__internal_4_$__cuda_sm3x_div_rn_noftz_f32_slowpath
        .type           $__internal_4_$__cuda_sm3x_div_rn_noftz_f32_slowpath,@function
        .size           $__internal_4_$__cuda_sm3x_div_rn_noftz_f32_slowpath,(.L_x_484 - $__internal_4_$__cuda_sm3x_div_rn_noftz_f32_slowpath)
$__internal_4_$__cuda_sm3x_div_rn_noftz_f32_slowpath:
[--C-:B------:R-:W-:Y:S01]  /*1000*/  SHF.R.U32.HI R9, RZ, 0x17, R3.reuse ;  /* 0x00000017ff097819 */ /* 0x100fe20000011603 */
[----:B------:R-:W-:Y:S01]  /*1010*/  IMAD.MOV.U32 R12, RZ, RZ, R3 ;  /* 0x000000ffff0c7224 */ /* 0x000fe200078e0003 */
[----:B------:R-:W-:Y:S02]  /*1020*/  SHF.R.U32.HI R8, RZ, 0x17, R0 ;  /* 0x00000017ff087819 */ /* 0x000fe40000011600 */
[----:B------:R-:W-:Y:S02]  /*1030*/  LOP3.LUT R9, R9, 0xff, RZ, 0xc0, !PT ;  /* 0x000000ff09097812 */ /* 0x000fe400078ec0ff */
[----:B------:R-:W-:Y:S02]  /*1040*/  LOP3.LUT R10, R8, 0xff, RZ, 0xc0, !PT ;  /* 0x000000ff080a7812 */ /* 0x000fe400078ec0ff */
[----:B------:R-:W-:Y:S01]  /*1050*/  MOV R11, R0 ;  /* 0x00000000000b7202 */ /* 0x000fe20000000f00 */
        /* <DEDUP_REMOVED lines=24> */
[----:B------:R-:W-:Y:S01]  /*11e0*/  @P0 MOV R8, RZ ;  /* 0x000000ff00080202 */ /* 0x000fe20000000f00 */
[----:B------:R-:W-:Y:S02]  /*11f0*/  @!P0 IMAD.MOV.U32 R8, RZ, RZ, -0x40 ;  /* 0xffffffc0ff088424 */ /* 0x000fe400078e00ff */
[----:B------:R-:W-:Y:S01]  /*1200*/  @!P0 FFMA R11, R0, 1.84467440737095516160e+19, RZ ;  /* 0x5f800000000b8823 */ /* 0x000fe200000000ff */
[----:B------:R-:W-:Y:S01]  /*1210*/  @!P1 FFMA R12, R3, 1.84467440737095516160e+19, RZ ;  /* 0x5f800000030c9823 */ /* 0x000fe200000000ff */
[----:B------:R-:W-:-:S07]  /*1220*/  @!P1 VIADD R8, R8, 0x40 ;  /* 0x0000004008089836 */ /* 0x000fce0000000000 */
.L_x_170:
[----:B------:R-:W-:Y:S01]  /*1230*/  LEA R3, R9, 0xc0800000, 0x17 ;  /* 0xc080000009037811 */ /* 0x000fe200078eb8ff */
[----:B------:R-:W-:-:S03]  /*1240*/  VIADD R10, R10, 0xffffff81 ;  /* 0xffffff810a0a7836 */ /* 0x000fc60000000000 */
[----:B------:R-:W-:Y:S01]  /*1250*/  IADD3 R3, PT, PT, -R3, R12, RZ ;  /* 0x0000000c03037210 */ /* 0x000fe20007ffe1ff */
[C---:B------:R-:W-:Y:S01]  /*1260*/  IMAD R0, R10.reuse, -0x800000, R11 ;  /* 0xff8000000a007824 */ /* 0x040fe200078e020b */
[----:B------:R-:W-:Y:S02]  /*1270*/  IADD3 R9, PT, PT, R10, 0x7f, -R9 ;  /* 0x0000007f0a097810 */ /* 0x000fe40007ffe809 */
[----:B------:R-:W0:Y:S01]  /*1280*/  MUFU.RCP R12, R3 ;  /* 0x00000003000c7308 */ /* 0x000e220000001000 */
[----:B------:R-:W-:Y:S02]  /*1290*/  FADD.FTZ R13, -R3, -RZ ;  /* 0x800000ff030d7221 */ /* 0x000fe40000010100 */
        /* <DEDUP_REMOVED lines=9> */
[----:B------:R-:W-:-:S04]  /*1330*/  LOP3.LUT R3, R3, 0xff, RZ, 0xc0, !PT ;  /* 0x000000ff03037812 */ /* 0x000fc800078ec0ff */
[----:B------:R-:W-:-:S05]  /*1340*/  IADD3 R13, PT, PT, R3, R9, RZ ;  /* 0x00000009030d7210 */ /* 0x000fca0007ffe0ff */
        /* <DEDUP_REMOVED lines=32> */
.L_x_176:
[----:B------:R-:W-:-:S04]  /*1550*/  LOP3.LUT R0, R0, 0x80000000, RZ, 0xc0, !PT ;  /* 0x8000000000007812 */ /* 0x000fc800078ec0ff */
[----:B------:R-:W-:Y:S01]  /*1560*/  LOP3.LUT R0, R0, 0x7f800000, RZ, 0xfc, !PT ;  /* 0x7f80000000007812 */ /* 0x000fe200078efcff */
[----:B------:R-:W-:Y:S06]  /*1570*/  BRA `(.L_x_177) ;  /* 0x0000000000287947 */ /* 0x000fec0003800000 */
.L_x_175:
[----:B------:R-:W-:Y:S01]  /*1580*/  IMAD R0, R9, 0x800000, R0 ;  /* 0x0080000009007824 */ /* 0x000fe200078e0200 */
[----:B------:R-:W-:Y:S06]  /*1590*/  BRA `(.L_x_177) ;  /* 0x0000000000207947 */ /* 0x000fec0003800000 */
.L_x_174:
[----:B------:R-:W-:-:S04]  /*15a0*/  LOP3.LUT R0, R12, 0x80000000, R11, 0x48, !PT ;  /* 0x800000000c007812 */ /* 0x000fc800078e480b */
[----:B------:R-:W-:Y:S01]  /*15b0*/  LOP3.LUT R0, R0, 0x7f800000, RZ, 0xfc, !PT ;  /* 0x7f80000000007812 */ /* 0x000fe200078efcff */
[----:B------:R-:W-:Y:S06]  /*15c0*/  BRA `(.L_x_177) ;  /* 0x0000000000147947 */ /* 0x000fec0003800000 */
.L_x_173:
[----:B------:R-:W-:Y:S01]  /*15d0*/  LOP3.LUT R0, R12, 0x80000000, R11, 0x48, !PT ;  /* 0x800000000c007812 */ /* 0x000fe200078e480b */
[----:B------:R-:W-:Y:S06]  /*15e0*/  BRA `(.L_x_177) ;  /* 0x00000000000c7947 */ /* 0x000fec0003800000 */
.L_x_172:
[----:B------:R-:W0:Y:S01]  /*15f0*/  MUFU.RSQ R0, -QNAN ;  /* 0xffc0000000007908 */ /* 0x000e220000001400 */
[----:B------:R-:W-:Y:S05]  /*1600*/  BRA `(.L_x_177) ;  /* 0x0000000000047947 */ /* 0x000fea0003800000 */
.L_x_171:
[----:B------:R-:W-:-:S07]  /*1610*/  FADD.FTZ R0, R0, R3 ;  /* 0x0000000300007221 */ /* 0x000fce0000010000 */
.L_x_177:
[----:B------:R-:W-:Y:S01]  /*1620*/  MOV R8, R6 ;  /* 0x0000000600087202 */ /* 0x000fe20000000f00 */
[----:B------:R-:W-:-:S04]  /*1630*/  IMAD.MOV.U32 R9, RZ, RZ, 0x0 ;  /* 0x00000000ff097424 */ /* 0x000fc800078e00ff */
[----:B0-----:R-:W-:Y:S05]  /*1640*/  RET.REL.NODEC R8 `(vox_rms_norm_to_bf16) ;  /* 0xffffffe8086c7950 */ /* 0x001fea0003c3ffff */
.L_x_178:
        /* <DEDUP_REMOVED lines=11> */
.L_x_484:


//--------------------- .text.vox_rms_norm_f32    --------------------------
	.section	.text.vox_rms_norm_f32,"ax",@progbits
	.align	128
        .global         vox_rms_norm_f32
        .type           vox_rms_norm_f32,@function
        .size           vox_rms_norm_f32,(.L_x_485 - vox_rms_norm_f32)
        .other          vox_rms_norm_f32,@"STO_CUDA_ENTRY STV_DEFAULT"
vox_rms_norm_f32:
.text.vox_rms_norm_f32:
        /* <DEDUP_REMOVED lines=34> */
[----:B0-----:R-:W-:-:S06]  /*0220*/  VIADD R2, R10, 0xffffffe ;  /* 0x0ffffffe0a027836 */ /* 0x001fcc0000000000 */
[----:B------:R0:W1:Y:S02]  /*0230*/  F2I.FTZ.U32.TRUNC.NTZ R3, R2 ;  /* 0x0000000200037305 */ /* 0x000064000021f000 */
[----:B0-----:R-:W-:Y:S01]  /*0240*/  IMAD.MOV.U32 R2, RZ, RZ, RZ ;  /* 0x000000ffff027224 */ /* 0x001fe200078e00ff */
[----:B-1----:R-:W-:-:S05]  /*0250*/  IADD3 R11, PT, PT, RZ, -R3, RZ ;  /* 0x80000003ff0b7210 */ /* 0x002fca0007ffe0ff */
[----:B------:R-:W-:-:S04]  /*0260*/  IMAD R11, R11, R0, RZ ;  /* 0x000000000b0b7224 */ /* 0x000fc800078e02ff */
[----:B------:R-:W-:-:S06]  /*0270*/  IMAD.HI.U32 R10, R3, R11, R2 ;  /* 0x0000000b030a7227 */ /* 0x000fcc00078e0002 */
[----:B------:R-:W-:-:S04]  /*0280*/  IMAD.HI.U32 R3, R10, R9, RZ ;  /* 0x000000090a037227 */ /* 0x000fc800078e00ff */
[----:B------:R-:W-:-:S04]  /*0290*/  IMAD.MOV R2, RZ, RZ, -R3 ;  /* 0x000000ffff027224 */ /* 0x000fc800078e0a03 */
[----:B------:R-:W-:-:S05]  /*02a0*/  IMAD R9, R0, R2, R9 ;  /* 0x0000000200097224 */ /* 0x000fca00078e0209 */
[----:B------:R-:W-:-:S13]  /*02b0*/  ISETP.GE.U32.AND P0, PT, R9, R0, PT ;  /* 0x000000000900720c */ /* 0x000fda0003f06070 */
[----:B------:R-:W-:Y:S01]  /*02c0*/  @P0 IMAD.IADD R9, R9, 0x1, -R0 ;  /* 0x0000000109090824 */ /* 0x000fe200078e0a00 */
[----:B------:R-:W-:-:S04]  /*02d0*/  @P0 IADD3 R3, PT, PT, R3, 0x1, RZ ;  /* 0x0000000103030810 */ /* 0x000fc80007ffe0ff */
[----:B------:R-:W-:-:S13]  /*02e0*/  ISETP.GE.U32.AND P1, PT, R9, R0, PT ;  /* 0x000000000900720c */ /* 0x000fda0003f26070 */
[----:B------:R-:W-:Y:S01]  /*02f0*/  @P1 VIADD R3, R3, 0x1 ;  /* 0x0000000103031836 */ /* 0x000fe20000000000 */
[----:B------:R-:W-:-:S05]  /*0300*/  @!P2 LOP3.LUT R3, RZ, R0, RZ, 0x33, !PT ;  /* 0x00000000ff03a212 */ /* 0x000fca00078e33ff */
[----:B------:R-:W-:-:S05]  /*0310*/  IMAD.IADD R2, R8, 0x1, R3 ;  /* 0x0000000108027824 */ /* 0x000fca00078e0203 */
        /* <DEDUP_REMOVED lines=15> */
.L_x_183:
[----:B------:R-:W-:Y:S02]  /*0410*/  IMAD.MOV.U32 R10, RZ, RZ, R8 ;  /* 0x000000ffff0a7224 */ /* 0x000fe400078e0008 */
[----:B------:R-:W-:-:S05]  /*0420*/  IMAD.MOV.U32 R11, RZ, RZ, R9 ;  /* 0x000000ffff0b7224 */ /* 0x000fca00078e0009 */
[----:B------:R-:W2:Y:S01]  /*0430*/  LDG.E R6, desc[UR8][R10.64] ;  /* 0x000000080a067981 */ /* 0x000ea2000c1e1900 */
[----:B------:R-:W-:Y:S02]  /*0440*/  VIADD R2, R2, 0x1 ;  /* 0x0000000102027836 */ /* 0x000fe40000000000 */
[----:B------:R-:W-:-:S03]  /*0450*/  IMAD.WIDE.U32 R8, R0, 0x4, R10 ;  /* 0x0000000400087825 */ /* 0x000fc600078e000a */
[----:B------:R-:W-:Y:S01]  /*0460*/  ISETP.NE.AND P0, PT, R2, RZ, PT ;  /* 0x000000ff0200720c */ /* 0x000fe20003f05270 */
[----:B------:R-:W-:Y:S02]  /*0470*/  IMAD.IADD R17, R0, 0x1, R17 ;  /* 0x0000000100117824 */ /* 0x000fe400078e0211 */
[----:B--2---:R-:W-:-:S10]  /*0480*/  FFMA R3, R6, R6, R3 ;  /* 0x0000000606037223 */ /* 0x004fd40000000003 */
[----:B------:R-:W-:Y:S05]  /*0490*/  @P0 BRA `(.L_x_183) ;  /* 0xfffffffc00dc0947 */ /* 0x000fea000383ffff */
.L_x_182:
[----:B------:R-:W-:Y:S05]  /*04a0*/  BSYNC.RECONVERGENT B1 ;  /* 0x0000000000017941 */ /* 0x000fea0003800200 */
.L_x_181:
[----:B------:R-:W-:Y:S05]  /*04b0*/  @!P1 BRA `(.L_x_180) ;  /* 0x0000000000489947 */ /* 0x000fea0003800000 */
.L_x_184:
[----:B------:R-:W-:Y:S01]  /*04c0*/  IADD3 R11, PT, PT, R0, R17, RZ ;  /* 0x00000011000b7210 */ /* 0x000fe20007ffe0ff */
        /* <DEDUP_REMOVED lines=17> */
.L_x_180:
[----:B------:R-:W-:Y:S05]  /*05e0*/  BSYNC.RECONVERGENT B0 ;  /* 0x0000000000007941 */ /* 0x000fea0003800200 */
.L_x_179:
        /* <DEDUP_REMOVED lines=14> */
.L_x_186:
        /* <DEDUP_REMOVED lines=11> */
.L_x_185:
        /* <DEDUP_REMOVED lines=12> */
[----:B------:R-:W-:Y:S05]  /*0840*/  CALL.REL.NOINC `($__internal_5_$__cuda_sm3x_div_rn_noftz_f32_slowpath) ;  /* 0x0000000400d47944 */ /* 0x000fea0003c00000 */
[----:B------:R-:W-:-:S07]  /*0850*/  IMAD.MOV.U32 R6, RZ, RZ, R0 ;  /* 0x000000ffff067224 */ /* 0x000fce00078e0000 */
.L_x_187:
[----:B------:R-:W0:Y:S02]  /*0860*/  LDCU UR4, c[0x0][0x3a0] ;  /* 0x00007400ff0477ac */ /* 0x000e240008000800 */
[----:B0-----:R-:W-:Y:S01]  /*0870*/  FADD R6, R6, UR4 ;  /* 0x0000000406067e21 */ /* 0x001fe20008000000 */
[----:B------:R-:W-:Y:S06]  /*0880*/  @P2 EXIT ;  /* 0x000000000000294d */ /* 0x000fec0003800000 */
[----:B------:R-:W0:Y:S01]  /*0890*/  I2F.U32.RP R11, R2 ;  /* 0x00000002000b7306 */ /* 0x000e220000209000 */
[----:B------:R-:W1:Y:S01]  /*08a0*/  LDCU UR7, c[0x0][0x39c] ;  /* 0x00007380ff0777ac */ /* 0x000e620008000800 */
[----:B------:R-:W-:Y:S01]  /*08b0*/  IADD3 R0, PT, PT, R7, R2, RZ ;  /* 0x0000000207007210 */ /* 0x000fe20007ffe0ff */
[----:B------:R-:W-:Y:S01]  /*08c0*/  BSSY.RECONVERGENT B0, `(.L_x_188) ;  /* 0x0000039000007945 */ /* 0x000fe20003800200 */
[----:B------:R-:W-:Y:S01]  /*08d0*/  ISETP.NE.U32.AND P3, PT, R2, RZ, PT ;  /* 0x000000ff0200720c */ /* 0x000fe20003f65070 */
[----:B------:R-:W2:Y:S01]  /*08e0*/  LDCU.64 UR16, c[0x0][0x380] ;  /* 0x00007000ff1077ac */ /* 0x000ea20008000a00 */
[----:B------:R-:W3:Y:S02]  /*08f0*/  LDCU.64 UR4, c[0x0][0x390] ;  /* 0x00007200ff0477ac */ /* 0x000ee40008000a00 */
        /* <DEDUP_REMOVED lines=9> */
[----:B0-----:R-:W-:Y:S02]  /*0990*/  IMAD.MOV.U32 R8, RZ, RZ, RZ ;  /* 0x000000ffff087224 */ /* 0x001fe400078e00ff */
[----:B-1----:R-:W-:-:S04]  /*09a0*/  IMAD.MOV R13, RZ, RZ, -R9 ;  /* 0x000000ffff0d7224 */ /* 0x002fc800078e0a09 */
[----:B------:R-:W-:-:S04]  /*09b0*/  IMAD R13, R13, R2, RZ ;  /* 0x000000020d0d7224 */ /* 0x000fc800078e02ff */
[----:B------:R-:W-:Y:S02]  /*09c0*/  IMAD.HI.U32 R12, R9, R13, R8 ;  /* 0x0000000d090c7227 */ /* 0x000fe400078e0008 */
[----:B------:R-:W0:Y:S04]  /*09d0*/  LDC.64 R8, c[0x0][0x390] ;  /* 0x0000e400ff087b82 */ /* 0x000e280000000a00 */
[----:B------:R-:W-:-:S04]  /*09e0*/  IMAD.HI.U32 R11, R12, R3, RZ ;  /* 0x000000030c0b7227 */ /* 0x000fc800078e00ff */
[----:B------:R-:W-:-:S04]  /*09f0*/  IMAD.MOV R0, RZ, RZ, -R11 ;  /* 0x000000ffff007224 */ /* 0x000fc800078e0a0b */
[----:B------:R-:W-:Y:S02]  /*0a00*/  IMAD R3, R2, R0, R3 ;  /* 0x0000000002037224 */ /* 0x000fe400078e0203 */
[----:B------:R-:W1:Y:S03]  /*0a10*/  MUFU.RSQ R0, R6 ;  /* 0x0000000600007308 */ /* 0x000e660000001400 */
[----:B------:R-:W-:-:S13]  /*0a20*/  ISETP.GE.U32.AND P1, PT, R3, R2, PT ;  /* 0x000000020300720c */ /* 0x000fda0003f26070 */
[----:B------:R-:W-:Y:S02]  /*0a30*/  @P1 IMAD.IADD R3, R3, 0x1, -R2 ;  /* 0x0000000103031824 */ /* 0x000fe400078e0a02 */
[----:B-1----:R-:W-:Y:S01]  /*0a40*/  @!P0 FMUL R0, R0, 4096 ;  /* 0x4580000000008820 */ /* 0x002fe20000400000 */
[----:B------:R-:W-:Y:S02]  /*0a50*/  @P1 VIADD R11, R11, 0x1 ;  /* 0x000000010b0b1836 */ /* 0x000fe40000000000 */
[----:B------:R-:W-:-:S13]  /*0a60*/  ISETP.GE.U32.AND P2, PT, R3, R2, PT ;  /* 0x000000020300720c */ /* 0x000fda0003f46070 */
[----:B------:R-:W-:Y:S02]  /*0a70*/  @P2 IADD3 R11, PT, PT, R11, 0x1, RZ ;  /* 0x000000010b0b2810 */ /* 0x000fe40007ffe0ff */
[----:B------:R-:W-:-:S05]  /*0a80*/  @!P3 LOP3.LUT R11, RZ, R2, RZ, 0x33, !PT ;  /* 0x00000002ff0bb212 */ /* 0x000fca00078e33ff */
[----:B------:R-:W-:-:S05]  /*0a90*/  IMAD.IADD R10, R10, 0x1, R11 ;  /* 0x000000010a0a7824 */ /* 0x000fca00078e020b */
[C---:B------:R-:W-:Y:S02]  /*0aa0*/  LOP3.LUT R3, R10.reuse, 0x3, RZ, 0xc0, !PT ;  /* 0x000000030a037812 */ /* 0x040fe400078ec0ff */
[----:B------:R-:W-:Y:S02]  /*0ab0*/  ISETP.GE.U32.AND P1, PT, R10, 0x3, PT ;  /* 0x000000030a00780c */ /* 0x000fe40003f26070 */
[----:B------:R-:W-:-:S13]  /*0ac0*/  ISETP.NE.AND P2, PT, R3, 0x3, PT ;  /* 0x000000030300780c */ /* 0x000fda0003f45270 */
[----:B0-23--:R-:W-:Y:S05]  /*0ad0*/  @!P2 BRA `(.L_x_189) ;  /* 0x00000000005ca947 */ /* 0x00dfea0003800000 */
[----:B------:R-:W0:Y:S01]  /*0ae0*/  LDC.64 R22, c[0x0][0x380] ;  /* 0x0000e000ff167b82 */ /* 0x000e220000000a00 */
[----:B------:R-:W-:Y:S02]  /*0af0*/  VIADD R3, R10, 0x1 ;  /* 0x000000010a037836 */ /* 0x000fe40000000000 */
[----:B------:R-:W-:-:S03]  /*0b00*/  IMAD.WIDE.U32 R10, R7, 0x4, RZ ;  /* 0x00000004070a7825 */ /* 0x000fc600078e00ff */
[----:B------:R-:W-:-:S05]  /*0b10*/  LOP3.LUT R3, R3, 0x3, RZ, 0xc0, !PT ;  /* 0x0000000303037812 */ /* 0x000fca00078ec0ff */
[----:B------:R-:W-:Y:S02]  /*0b20*/  IMAD R7, R3, R2, R7 ;  /* 0x0000000203077224 */ /* 0x000fe400078e0207 */
[----:B------:R-:W-:Y:S01]  /*0b30*/  IMAD.MOV R3, RZ, RZ, -R3 ;  /* 0x000000ffff037224 */ /* 0x000fe200078e0a03 */
[----:B0-----:R-:W-:-:S04]  /*0b40*/  IADD3 R21, P0, PT, R22, UR10, RZ ;  /* 0x0000000a16157c10 */ /* 0x001fc8000ff1e0ff */
[----:B------:R-:W-:-:S09]  /*0b50*/  IADD3.X R23, PT, PT, R23, UR11, RZ, P0, !PT ;  /* 0x0000000b17177c10 */ /* 0x000fd200087fe4ff */
.L_x_190:
[C---:B------:R-:W-:Y:S02]  /*0b60*/  IADD3 R12, P0, PT, R10.reuse, UR14, RZ ;  /* 0x0000000e0a0c7c10 */ /* 0x040fe4000ff1e0ff */
[----:B------:R-:W-:Y:S02]  /*0b70*/  IADD3 R14, P2, PT, R10, UR4, RZ ;  /* 0x000000040a0e7c10 */ /* 0x000fe4000ff5e0ff */
[C---:B------:R-:W-:Y:S02]  /*0b80*/  IADD3.X R13, PT, PT, R11.reuse, UR15, RZ, P0, !PT ;  /* 0x0000000f0b0d7c10 */ /* 0x040fe400087fe4ff */
[----:B------:R-:W-:-:S04]  /*0b90*/  IADD3.X R15, PT, PT, R11, UR5, RZ, P2, !PT ;  /* 0x000000050b0f7c10 */ /* 0x000fc800097fe4ff */
[----:B------:R-:W2:Y:S04]  /*0ba0*/  LDG.E R13, desc[UR8][R12.64] ;  /* 0x000000080c0d7981 */ /* 0x000ea8000c1e1900 */
[----:B------:R-:W3:Y:S01]  /*0bb0*/  LDG.E R15, desc[UR8][R14.64] ;  /* 0x000000080e0f7981 */ /* 0x000ee2000c1e1900 */
[----:B0-----:R-:W-:Y:S02]  /*0bc0*/  IADD3 R16, P0, PT, R10, R21, RZ ;  /* 0x000000150a107210 */ /* 0x001fe40007f1e0ff */
[----:B------:R-:W-:-:S03]  /*0bd0*/  IADD3 R3, PT, PT, R3, 0x1, RZ ;  /* 0x0000000103037810 */ /* 0x000fc60007ffe0ff */
[----:B------:R-:W-:Y:S01]  /*0be0*/  IMAD.X R17, R11, 0x1, R23, P0 ;  /* 0x000000010b117824 */ /* 0x000fe200000e0617 */
[----:B------:R-:W-:Y:S01]  /*0bf0*/  ISETP.NE.AND P0, PT, R3, RZ, PT ;  /* 0x000000ff0300720c */ /* 0x000fe20003f05270 */
[----:B------:R-:W-:-:S04]  /*0c00*/  IMAD.WIDE.U32 R10, R2, 0x4, R10 ;  /* 0x00000004020a7825 */ /* 0x000fc800078e000a */
[----:B--2---:R-:W-:-:S04]  /*0c10*/  FMUL R6, R0, R13 ;  /* 0x0000000d00067220 */ /* 0x004fc80000400000 */
[----:B---3--:R-:W-:-:S05]  /*0c20*/  FMUL R19, R6, R15 ;  /* 0x0000000f06137220 */ /* 0x008fca0000400000 */
[----:B------:R0:W-:Y:S01]  /*0c30*/  STG.E desc[UR8][R16.64], R19 ;  /* 0x0000001310007986 */ /* 0x0001e2000c101908 */
[----:B------:R-:W-:Y:S05]  /*0c40*/  @P0 BRA `(.L_x_190) ;  /* 0xfffffffc00c40947 */ /* 0x000fea000383ffff */
.L_x_189:
[----:B------:R-:W-:Y:S05]  /*0c50*/  BSYNC.RECONVERGENT B0 ;  /* 0x0000000000007941 */ /* 0x000fea0003800200 */
.L_x_188:
[----:B------:R-:W-:Y:S05]  /*0c60*/  @!P1 EXIT ;  /* 0x000000000000994d */ /* 0x000fea0003800000 */
.L_x_191:
[----:B-1----:R-:W-:-:S04]  /*0c70*/  IMAD.WIDE.U32 R10, R7, 0x4, R4 ;  /* 0x00000004070a7825 */ /* 0x002fc800078e0004 */
[C---:B------:R-:W-:Y:S02]  /*0c80*/  IMAD.WIDE.U32 R12, R7.reuse, 0x4, R8 ;  /* 0x00000004070c7825 */ /* 0x040fe400078e0008 */
[----:B------:R-:W2:Y:S04]  /*0c90*/  LDG.E R11, desc[UR8][R10.64] ;  /* 0x000000080a0b7981 */ /* 0x000ea8000c1e1900 */
[----:B------:R-:W3:Y:S01]  /*0ca0*/  LDG.E R12, desc[UR8][R12.64] ;  /* 0x000000080c0c7981 */ /* 0x000ee2000c1e1900 */
[----:B------:R-:W-:Y:S01]  /*0cb0*/  IADD3 R6, P0, PT, R7, UR12, RZ ;  /* 0x0000000c07067c10 */ /* 0x000fe2000ff1e0ff */
[----:B0-----:R-:W-:-:S04]  /*0cc0*/  IMAD.IADD R19, R2, 0x1, R7 ;  /* 0x0000000102137824 */ /* 0x001fc800078e0207 */
[----:B------:R-:W-:Y:S01]  /*0cd0*/  IMAD.X R7, RZ, RZ, UR6, P0 ;  /* 0x00000006ff077e24 */ /* 0x000fe200080e06ff */
[----:B------:R-:W-:Y:S01]  /*0ce0*/  LEA R16, P0, R6, UR16, 0x2 ;  /* 0x0000001006107c11 */ /* 0x000fe2000f8010ff */
[----:B------:R-:W-:-:S03]  /*0cf0*/  IMAD.WIDE.U32 R14, R19, 0x4, R8 ;  /* 0x00000004130e7825 */ /* 0x000fc600078e0008 */
[----:B------:R-:W-:Y:S01]  /*0d00*/  LEA.HI.X R17, R6, UR17, R7, 0x2, P0 ;  /* 0x0000001106117c11 */ /* 0x000fe200080f1407 */
[----:B------:R-:W-:-:S04]  /*0d10*/  IMAD.WIDE.U32 R6, R19, 0x4, R4 ;  /* 0x0000000413067825 */ /* 0x000fc800078e0004 */
[----:B--2---:R-:W-:-:S04]  /*0d20*/  FMUL R3, R0, R11 ;  /* 0x0000000b00037220 */ /* 0x004fc80000400000 */
[----:B---3--:R-:W-:-:S05]  /*0d30*/  FMUL R3, R3, R12 ;  /* 0x0000000c03037220 */ /* 0x008fca0000400000 */
[----:B------:R0:W-:Y:S04]  /*0d40*/  STG.E desc[UR8][R16.64], R3 ;  /* 0x0000000310007986 */ /* 0x0001e8000c101908 */
[----:B------:R-:W2:Y:S04]  /*0d50*/  LDG.E R7, desc[UR8][R6.64] ;  /* 0x0000000806077981 */ /* 0x000ea8000c1e1900 */
[----:B------:R-:W3:Y:S01]  /*0d60*/  LDG.E R15, desc[UR8][R14.64] ;  /* 0x000000080e0f7981 */ /* 0x000ee2000c1e1900 */
[C---:B------:R-:W-:Y:S01]  /*0d70*/  IADD3 R11, P0, PT, R19.reuse, UR12, RZ ;  /* 0x0000000c130b7c10 */ /* 0x040fe2000ff1e0ff */
[----:B------:R-:W-:-:S04]  /*0d80*/  IMAD.IADD R21, R19, 0x1, R2 ;  /* 0x0000000113157824 */ /* 0x000fc800078e0202 */
[----:B------:R-:W-:Y:S01]  /*0d90*/  IMAD.X R12, RZ, RZ, UR6, P0 ;  /* 0x00000006ff0c7e24 */ /* 0x000fe200080e06ff */
[----:B------:R-:W-:-:S04]  /*0da0*/  LEA R18, P0, R11, UR16, 0x2 ;  /* 0x000000100b127c11 */ /* 0x000fc8000f8010ff */
[----:B------:R-:W-:Y:S01]  /*0db0*/  LEA.HI.X R19, R11, UR17, R12, 0x2, P0 ;  /* 0x000000110b137c11 */ /* 0x000fe200080f140c */
[----:B------:R-:W-:-:S04]  /*0dc0*/  IMAD.WIDE.U32 R12, R21, 0x4, R8 ;  /* 0x00000004150c7825 */ /* 0x000fc800078e0008 */
[----:B--2---:R-:W-:-:S04]  /*0dd0*/  FMUL R10, R0, R7 ;  /* 0x00000007000a7220 */ /* 0x004fc80000400000 */
[----:B---3--:R-:W-:Y:S01]  /*0de0*/  FMUL R23, R10, R15 ;  /* 0x0000000f0a177220 */ /* 0x008fe20000400000 */
[----:B------:R-:W-:-:S04]  /*0df0*/  IMAD.WIDE.U32 R10, R21, 0x4, R4 ;  /* 0x00000004150a7825 */ /* 0x000fc800078e0004 */
[----:B------:R1:W-:Y:S04]  /*0e00*/  STG.E desc[UR8][R18.64], R23 ;  /* 0x0000001712007986 */ /* 0x0003e8000c101908 */
[----:B------:R-:W2:Y:S04]  /*0e10*/  LDG.E R11, desc[UR8][R10.64] ;  /* 0x000000080a0b7981 */ /* 0x000ea8000c1e1900 */
[----:B------:R-:W3:Y:S01]  /*0e20*/  LDG.E R12, desc[UR8][R12.64] ;  /* 0x000000080c0c7981 */ /* 0x000ee2000c1e1900 */
[C---:B------:R-:W-:Y:S02]  /*0e30*/  IADD3 R6, P0, PT, R21.reuse, UR12, RZ ;  /* 0x0000000c15067c10 */ /* 0x040fe4000ff1e0ff */
[----:B------:R-:W-:-:S03]  /*0e40*/  IADD3 R7, PT, PT, R21, R2, RZ ;  /* 0x0000000215077210 */ /* 0x000fc60007ffe0ff */
[----:B------:R-:W-:Y:S01]  /*0e50*/  IMAD.X R15, RZ, RZ, UR6, P0 ;  /* 0x00000006ff0f7e24 */ /* 0x000fe200080e06ff */
[----:B------:R-:W-:Y:S01]  /*0e60*/  LEA R20, P0, R6, UR16, 0x2 ;  /* 0x0000001006147c11 */ /* 0x000fe2000f8010ff */
[----:B0-----:R-:W-:-:S03]  /*0e70*/  IMAD.WIDE.U32 R16, R7, 0x4, R8 ;  /* 0x0000000407107825 */ /* 0x001fc600078e0008 */
        /* <DEDUP_REMOVED lines=11> */
[----:B------:R-:W-:Y:S02]  /*0f30*/  LEA.HI.X R11, R11, UR17, R12, 0x2, P0 ;  /* 0x000000110b0b7c11 */ /* 0x000fe400080f140c */
[----:B------:R-:W-:Y:S01]  /*0f40*/  ISETP.GE.AND P0, PT, R7, UR7, PT ;  /* 0x0000000707007c0c */ /* 0x000fe2000bf06270 */
[----:B--2---:R-:W-:-:S04]  /*0f50*/  FMUL R6, R0, R15 ;  /* 0x0000000f00067220 */ /* 0x004fc80000400000 */
[----:B---3--:R-:W-:-:S05]  /*0f60*/  FMUL R13, R6, R17 ;  /* 0x00000011060d7220 */ /* 0x008fca0000400000 */
[----:B------:R1:W-:Y:S03]  /*0f70*/  STG.E desc[UR8][R10.64], R13 ;  /* 0x0000000d0a007986 */ /* 0x0003e6000c101908 */
[----:B------:R-:W-:Y:S05]  /*0f80*/  @!P0 BRA `(.L_x_191) ;  /* 0xfffffffc00388947 */ /* 0x000fea000383ffff */
[----:B------:R-:W-:Y:S05]  /*0f90*/  EXIT ;  /* 0x000000000000794d */ /* 0x000fea0003800000 */
        .weak           $__internal_5_$__cuda_sm3x_div_rn_noftz_f32_slowpath
        .type           $__internal_5_$__cuda_sm3x_div_rn_noftz_f32_slowpath,@function
        .size           $__internal_5_$__cuda_sm3x_div_rn_noftz_f32_slowpath,(.L_x_485 - $__internal_5_$__cuda_sm3x_div_rn_noftz_f32_slowpath)
$__internal_5_$__cuda_sm3x_div_rn_noftz_f32_slowpath:
[--C-:B------:R-:W-:Y:S01]  /*0fa0*/  SHF.R.U32.HI R9, RZ, 0x17, R3.reuse ;  /* 0x00000017ff097819 */ /* 0x100fe20000011603 */
[--C-:B------:R-:W-:Y:S01]  /*0fb0*/  IMAD.MOV.U32 R11, RZ, RZ, R0.reuse ;  /* 0x000000ffff0b7224 */ /* 0x100fe200078e0000 */
[----:B------:R-:W-:Y:S01]  /*0fc0*/  SHF.R.U32.HI R8, RZ, 0x17, R0 ;  /* 0x00000017ff087819 */ /* 0x000fe20000011600 */
[----:B------:R-:W-:Y:S01]  /*0fd0*/  IMAD.MOV.U32 R12, RZ, RZ, R3 ;  /* 0x000000ffff0c7224 */ /* 0x000fe200078e0003 */
[----:B------:R-:W-:Y:S02]  /*0fe0*/  LOP3.LUT R9, R9, 0xff, RZ, 0xc0, !PT ;  /* 0x000000ff09097812 */ /* 0x000fe400078ec0ff */
[----:B------:R-:W-:Y:S02]  /*0ff0*/  LOP3.LUT R10, R8, 0xff, RZ, 0xc0, !PT ;  /* 0x000000ff080a7812 */ /* 0x000fe400078ec0ff */
[----:B------:R-:W-:-:S03]  /*1000*/  IADD3 R14, PT, PT, R9, -0x1, RZ ;  /* 0xffffffff090e7810 */ /* 0x000fc60007ffe0ff */
[----:B------:R-:W-:Y:S01]  /*1010*/  VIADD R13, R10, 0xffffffff ;  /* 0xffffffff0a0d7836 */ /* 0x000fe20000000000 */
[----:B------:R-:W-:-:S04]  /*1020*/  ISETP.GT.U32.AND P0, PT, R14, 0xfd, PT ;  /* 0x000000fd0e00780c */ /* 0x000fc80003f04070 */
[----:B------:R-:W-:-:S13]  /*1030*/  ISETP.GT.U32.OR P0, PT, R13, 0xfd, P0 ;  /* 0x000000fd0d00780c */ /* 0x000fda0000704470 */
[----:B------:R-:W-:Y:S01]  /*1040*/  @!P0 MOV R8, RZ ;  /* 0x000000ff00088202 */ /* 0x000fe20000000f00 */
        /* <DEDUP_REMOVED lines=24> */
.L_x_192:
        /* <DEDUP_REMOVED lines=34> */
[----:B------:R-:W-:Y:S01]  /*13f0*/  IMAD.MOV R11, RZ, RZ, -R13 ;  /* 0x000000ffff0b7224 */ /* 0x000fe200078e0a0d */
[----:B------:R-:W-:Y:S02]  /*1400*/  ISETP.NE.AND P1, PT, R13, RZ, PT ;  /* 0x000000ff0d00720c */ /* 0x000fe40003f25270 */
[----:B------:R-:W-:-:S02]  /*1410*/  LOP3.LUT R9, R9, 0x800000, RZ, 0xfc, !PT ;  /* 0x0080000009097812 */ /* 0x000fc400078efcff */
[----:B------:R-:W-:Y:S02]  /*1420*/  FSETP.NEU.FTZ.AND P0, PT, R3, R8, PT ;  /* 0x000000080300720b */ /* 0x000fe40003f1d000 */
[----:B------:R-:W-:Y:S02]  /*1430*/  SHF.L.U32 R10, R9, R10, RZ ;  /* 0x0000000a090a7219 */ /* 0x000fe400000006ff */
[----:B------:R-:W-:Y:S02]  /*1440*/  SEL R8, R11, RZ, P3 ;  /* 0x000000ff0b087207 */ /* 0x000fe40001800000 */
[----:B------:R-:W-:Y:S02]  /*1450*/  ISETP.NE.AND P1, PT, R10, RZ, P1 ;  /* 0x000000ff0a00720c */ /* 0x000fe40000f25270 */
[----:B------:R-:W-:Y:S02]  /*1460*/  SHF.R.U32.HI R8, RZ, R8, R9 ;  /* 0x00000008ff087219 */ /* 0x000fe40000011609 */
[----:B------:R-:W-:-:S02]  /*1470*/  PLOP3.LUT P0, PT, P0, P1, PT, 0xf8, 0x8f ;  /* 0x00000000008f781c */ /* 0x000fc40000703f70 */
[----:B------:R-:W-:Y:S02]  /*1480*/  SHF.R.U32.HI R10, RZ, 0x1, R8 ;  /* 0x00000001ff0a7819 */ /* 0x000fe40000011608 */
[----:B------:R-:W-:-:S04]  /*1490*/  SEL R3, RZ, 0x1, !P0 ;  /* 0x00000001ff037807 */ /* 0x000fc80004000000 */
[----:B------:R-:W-:-:S04]  /*14a0*/  LOP3.LUT R3, R3, 0x1, R10, 0xf8, !PT ;  /* 0x0000000103037812 */ /* 0x000fc800078ef80a */
[----:B------:R-:W-:-:S05]  /*14b0*/  LOP3.LUT R3, R3, R8, RZ, 0xc0, !PT ;  /* 0x0000000803037212 */ /* 0x000fca00078ec0ff */
[----:B------:R-:W-:-:S05]  /*14c0*/  IMAD.IADD R3, R10, 0x1, R3 ;  /* 0x000000010a037824 */ /* 0x000fca00078e0203 */
[----:B------:R-:W-:Y:S01]  /*14d0*/  LOP3.LUT R0, R3, R0, RZ, 0xfc, !PT ;  /* 0x0000000003007212 */ /* 0x000fe200078efcff */
[----:B------:R-:W-:Y:S06]  /*14e0*/  BRA `(.L_x_199) ;  /* 0x0000000000347947 */ /* 0x000fec0003800000 */
.L_x_198:
[----:B------:R-:W-:-:S04]  /*14f0*/  LOP3.LUT R0, R0, 0x80000000, RZ, 0xc0, !PT ;  /* 0x8000000000007812 */ /* 0x000fc800078ec0ff */
[----:B------:R-:W-:Y:S01]  /*1500*/  LOP3.LUT R0, R0, 0x7f800000, RZ, 0xfc, !PT ;  /* 0x7f80000000007812 */ /* 0x000fe200078efcff */
[----:B------:R-:W-:Y:S06]  /*1510*/  BRA `(.L_x_199) ;  /* 0x0000000000287947 */ /* 0x000fec0003800000 */
.L_x_197:
[----:B------:R-:W-:Y:S01]  /*1520*/  LEA R0, R9, R0, 0x17 ;  /* 0x0000000009007211 */ /* 0x000fe200078eb8ff */
[----:B------:R-:W-:Y:S06]  /*1530*/  BRA `(.L_x_199) ;  /* 0x0000000000207947 */ /* 0x000fec0003800000 */
.L_x_196:
[----:B------:R-:W-:-:S04]  /*1540*/  LOP3.LUT R0, R12, 0x80000000, R11, 0x48, !PT ;  /* 0x800000000c007812 */ /* 0x000fc800078e480b */
[----:B------:R-:W-:Y:S01]  /*1550*/  LOP3.LUT R0, R0, 0x7f800000, RZ, 0xfc, !PT ;  /* 0x7f80000000007812 */ /* 0x000fe200078efcff */
[----:B------:R-:W-:Y:S06]  /*1560*/  BRA `(.L_x_199) ;  /* 0x0000000000147947 */ /* 0x000fec0003800000 */
.L_x_195:
[----:B------:R-:W-:Y:S01]  /*1570*/  LOP3.LUT R0, R12, 0x80000000, R11, 0x48, !PT ;  /* 0x800000000c007812 */ /* 0x000fe200078e480b */
[----:B------:R-:W-:Y:S06]  /*1580*/  BRA `(.L_x_199) ;  /* 0x00000000000c7947 */ /* 0x000fec0003800000 */
.L_x_194:
[----:B------:R-:W0:Y:S01]  /*1590*/  MUFU.RSQ R0, -QNAN ;  /* 0xffc0000000007908 */ /* 0x000e220000001400 */
[----:B------:R-:W-:Y:S05]  /*15a0*/  BRA `(.L_x_199) ;  /* 0x0000000000047947 */ /* 0x000fea0003800000 */
.L_x_193:
[----:B------:R-:W-:-:S07]  /*15b0*/  FADD.FTZ R0, R0, R3 ;  /* 0x0000000300007221 */ /* 0x000fce0000010000 */
.L_x_199:
[----:B------:R-:W-:Y:S02]  /*15c0*/  IMAD.MOV.U32 R8, RZ, RZ, R6 ;  /* 0x000000ffff087224 */ /* 0x000fe400078e0006 */
[----:B------:R-:W-:-:S04]  /*15d0*/  IMAD.MOV.U32 R9, RZ, RZ, 0x0 ;  /* 0x00000000ff097424 */ /* 0x000fc800078e00ff */
[----:B0-----:R-:W-:Y:S05]  /*15e0*/  RET.REL.NODEC R8 `(vox_rms_norm_f32) ;  /* 0xffffffe808847950 */ /* 0x001fea0003c3ffff */
.L_x_200:
        /* <DEDUP_REMOVED lines=9> */
.L_x_485:


//--------------------- .text.vox_expand_kv_heads_f32 --------------------------
	.section	.text.vox_expand_kv_heads_f32,"ax",@progbits
	.align	128
        .global         vox_expand_kv_heads_f32
        .type           vox_expand_kv_heads_f32,@function
        .size           vox_expand_kv_heads_f32,(.L_x_522 - vox_expand_kv_heads_f32)
        .other          vox_expand_kv_heads_f32,@"STO_CUDA_ENTRY STV_DEFAULT"
vox_expand_kv_heads_f32:
.text.vox_expand_kv_heads_f32:
[----:B------:R-:W-:Y:S01]  /*0000*/  LDC R1, c[0x0][0x37c] ;  /* 0x0000df00ff017b82 */ /* 0x000fe20000000800 */
[----:B------:R-:W0:Y:S07]  /*0010*/  S2R R7, SR_TID.X ;  /* 0x0000000000077919 */ /* 0x000e2e0000002100 */
[----:B------:R-:W1:Y:S08]  /*0020*/  LDC.64 R2, c[0x0][0x390] ;  /* 0x0000e400ff027b82 */ /* 0x000e700000000a00 */
[----:B------:R-:W0:Y:S08]  /*0030*/  S2UR UR4, SR_CTAID.X ;  /* 0x00000000000479c3 */ /* 0x000e300000002500 */
[----:B------:R-:W0:Y:S08]  /*0040*/  LDC R0, c[0x0][0x360] ;  /* 0x0000d800ff007b82 */ /* 0x000e300000000800 */
[----:B------:R-:W2:Y:S01]  /*0050*/  LDC R5, c[0x0][0x39c] ;  /* 0x0000e700ff057b82 */ /* 0x000ea20000000800 */
[----:B-1----:R-:W-:-:S02]  /*0060*/  IMAD R4, R3, R2, RZ ;  /* 0x0000000203047224 */ /* 0x002fc400078e02ff */
[----:B0-----:R-:W-:Y:S02]  /*0070*/  IMAD R0, R0, UR4, R7 ;  /* 0x0000000400007c24 */ /* 0x001fe4000f8e0207 */
[----:B--2---:R-:W-:-:S05]  /*0080*/  IMAD R7, R4, R5, RZ ;  /* 0x0000000504077224 */ /* 0x004fca00078e02ff */
[----:B------:R-:W-:-:S13]  /*0090*/  ISETP.GE.AND P0, PT, R0, R7, PT ;  /* 0x000000070000720c */ /* 0x000fda0003f06270 */
[----:B------:R-:W-:Y:S05]  /*00a0*/  @P0 EXIT ;  /* 0x000000000000094d */ /* 0x000fea0003800000 */
[----:B------:R-:W0:Y:S01]  /*00b0*/  LDC R4, c[0x0][0x398] ;  /* 0x0000e600ff047b82 */ /* 0x000e220000000800 */
[----:B------:R-:W-:Y:S01]  /*00c0*/  IABS R7, R5 ;  /* 0x0000000500077213 */ /* 0x000fe20000000000 */
[----:B------:R-:W1:Y:S01]  /*00d0*/  LDCU.64 UR4, c[0x0][0x358] ;  /* 0x00006b00ff0477ac */ /* 0x000e620008000a00 */
[----:B------:R-:W-:Y:S02]  /*00e0*/  IABS R16, R3 ;  /* 0x0000000300107213 */ /* 0x000fe40000000000 */
[----:B------:R-:W2:Y:S08]  /*00f0*/  I2F.RP R6, R7 ;  /* 0x0000000700067306 */ /* 0x000eb00000209400 */
[----:B--2---:R-:W2:Y:S01]  /*0100*/  MUFU.RCP R6, R6 ;  /* 0x0000000600067308 */ /* 0x004ea20000001000 */
[----:B0-----:R-:W-:-:S02]  /*0110*/  IABS R8, R4 ;  /* 0x0000000400087213 */ /* 0x001fc40000000000 */
[----:B------:R-:W-:-:S05]  /*0120*/  LOP3.LUT R3, R3, R4, RZ, 0x3c, !PT ;  /* 0x0000000403037212 */ /* 0x000fca00078e3cff */
[----:B------:R-:W0:Y:S01]  /*0130*/  I2F.RP R9, R8 ;  /* 0x0000000800097306 */ /* 0x000e220000209400 */
[----:B------:R-:W-:Y:S01]  /*0140*/  ISETP.GE.AND P3, PT, R3, RZ, PT ;  /* 0x000000ff0300720c */ /* 0x000fe20003f66270 */
[----:B--2---:R-:W-:Y:S01]  /*0150*/  VIADD R12, R6, 0xffffffe ;  /* 0x0ffffffe060c7836 */ /* 0x004fe20000000000 */
[----:B------:R-:W-:-:S05]  /*0160*/  IABS R6, R2 ;  /* 0x0000000200067213 */ /* 0x000fca0000000000 */
[----:B------:R2:W3:Y:S08]  /*0170*/  F2I.FTZ.U32.TRUNC.NTZ R13, R12 ;  /* 0x0000000c000d7305 */ /* 0x0004f0000021f000 */
[----:B0-----:R-:W0:Y:S01]  /*0180*/  MUFU.RCP R9, R9 ;  /* 0x0000000900097308 */ /* 0x001e220000001000 */
[----:B--2---:R-:W-:Y:S01]  /*0190*/  IMAD.MOV.U32 R12, RZ, RZ, RZ ;  /* 0x000000ffff0c7224 */ /* 0x004fe200078e00ff */
[----:B---3--:R-:W-:-:S05]  /*01a0*/  IADD3 R14, PT, PT, RZ, -R13, RZ ;  /* 0x8000000dff0e7210 */ /* 0x008fca0007ffe0ff */
[----:B------:R-:W-:Y:S01]  /*01b0*/  IMAD R15, R14, R7, RZ ;  /* 0x000000070e0f7224 */ /* 0x000fe200078e02ff */
[----:B------:R-:W-:-:S03]  /*01c0*/  IABS R14, R0 ;  /* 0x00000000000e7213 */ /* 0x000fc60000000000 */
[----:B------:R-:W-:-:S04]  /*01d0*/  IMAD.HI.U32 R13, R13, R15, R12 ;  /* 0x0000000f0d0d7227 */ /* 0x000fc800078e000c */
[----:B0-----:R-:W-:Y:S02]  /*01e0*/  VIADD R10, R9, 0xffffffe ;  /* 0x0ffffffe090a7836 */ /* 0x001fe40000000000 */
[----:B------:R-:W-:Y:S02]  /*01f0*/  IMAD.MOV.U32 R15, RZ, RZ, R16 ;  /* 0x000000ffff0f7224 */ /* 0x000fe400078e0010 */
[----:B------:R0:W2:Y:S01]  /*0200*/  F2I.FTZ.U32.TRUNC.NTZ R11, R10 ;  /* 0x0000000a000b7305 */ /* 0x0000a2000021f000 */
[----:B------:R-:W-:-:S04]  /*0210*/  IMAD.HI.U32 R13, R13, R14, RZ ;  /* 0x0000000e0d0d7227 */ /* 0x000fc800078e00ff */
[----:B0-----:R-:W-:Y:S02]  /*0220*/  HFMA2 R10, -RZ, RZ, 0, 0 ;  /* 0x00000000ff0a7431 */ /* 0x001fe400000001ff */
[----:B--2---:R-:W-:-:S04]  /*0230*/  IMAD.MOV R17, RZ, RZ, -R11 ;  /* 0x000000ffff117224 */ /* 0x004fc800078e0a0b */
[----:B------:R-:W-:-:S04]  /*0240*/  IMAD R9, R17, R8, RZ ;  /* 0x0000000811097224 */ /* 0x000fc800078e02ff */
[----:B------:R-:W-:Y:S02]  /*0250*/  IMAD.HI.U32 R10, R11, R9, R10 ;  /* 0x000000090b0a7227 */ /* 0x000fe400078e000a */
[----:B------:R-:W0:Y:S04]  /*0260*/  I2F.RP R11, R6 ;  /* 0x00000006000b7306 */ /* 0x000e280000209400 */
[----:B------:R-:W-:-:S04]  /*0270*/  IMAD.HI.U32 R12, R10, R15, RZ ;  /* 0x0000000f0a0c7227 */ /* 0x000fc800078e00ff */
[----:B------:R-:W-:Y:S01]  /*0280*/  IMAD.MOV R10, RZ, RZ, -R13 ;  /* 0x000000ffff0a7224 */ /* 0x000fe200078e0a0d */
[----:B------:R-:W-:-:S03]  /*0290*/  IADD3 R9, PT, PT, -R12, RZ, RZ ;  /* 0x000000ff0c097210 */ /* 0x000fc60007ffe1ff */
[C---:B------:R-:W-:Y:S02]  /*02a0*/  IMAD R10, R7.reuse, R10, R14 ;  /* 0x0000000a070a7224 */ /* 0x040fe400078e020e */
[C---:B------:R-:W-:Y:S01]  /*02b0*/  IMAD R15, R8.reuse, R9, R15 ;  /* 0x00000009080f7224 */ /* 0x040fe200078e020f */
[----:B0-----:R-:W0:Y:S02]  /*02c0*/  MUFU.RCP R11, R11 ;  /* 0x0000000b000b7308 */ /* 0x001e240000001000 */
[----:B------:R-:W-:Y:S02]  /*02d0*/  ISETP.GT.U32.AND P4, PT, R7, R10, PT ;  /* 0x0000000a0700720c */ /* 0x000fe40003f84070 */
[----:B------:R-:W-:-:S11]  /*02e0*/  ISETP.GT.U32.AND P5, PT, R8, R15, PT ;  /* 0x0000000f0800720c */ /* 0x000fd60003fa4070 */
[----:B------:R-:W-:Y:S02]  /*02f0*/  @!P4 IMAD.IADD R10, R10, 0x1, -R7 ;  /* 0x000000010a0ac824 */ /* 0x000fe400078e0a07 */
[----:B------:R-:W-:Y:S01]  /*0300*/  @!P5 IMAD.IADD R15, R15, 0x1, -R8 ;  /* 0x000000010f0fd824 */ /* 0x000fe200078e0a08 */
[----:B0-----:R-:W-:Y:S01]  /*0310*/  IADD3 R9, PT, PT, R11, 0xffffffe, RZ ;  /* 0x0ffffffe0b097810 */ /* 0x001fe20007ffe0ff */
[----:B------:R-:W-:Y:S01]  /*0320*/  @!P4 VIADD R13, R13, 0x1 ;  /* 0x000000010d0dc836 */ /* 0x000fe20000000000 */
[----:B------:R-:W-:Y:S01]  /*0330*/  ISETP.GE.U32.AND P0, PT, R10, R7, PT ;  /* 0x000000070a00720c */ /* 0x000fe20003f06070 */
[----:B------:R-:W-:Y:S01]  /*0340*/  @!P5 VIADD R12, R12, 0x1 ;  /* 0x000000010c0cd836 */ /* 0x000fe20000000000 */
[----:B------:R-:W-:Y:S01]  /*0350*/  ISETP.GE.U32.AND P1, PT, R15, R8, PT ;  /* 0x000000080f00720c */ /* 0x000fe20003f26070 */
[----:B------:R-:W-:Y:S01]  /*0360*/  IMAD.MOV.U32 R8, RZ, RZ, RZ ;  /* 0x000000ffff087224 */ /* 0x000fe200078e00ff */
[----:B------:R-:W-:Y:S01]  /*0370*/  LOP3.LUT R7, R0, R5, RZ, 0x3c, !PT ;  /* 0x0000000500077212 */ /* 0x000fe200078e3cff */
[----:B------:R-:W0:Y:S01]  /*0380*/  F2I.FTZ.U32.TRUNC.NTZ R9, R9 ;  /* 0x0000000900097305 */ /* 0x000e22000021f000 */
[----:B------:R-:W-:-:S02]  /*0390*/  ISETP.NE.AND P4, PT, R5, RZ, PT ;  /* 0x000000ff0500720c */ /* 0x000fc40003f85270 */
[----:B------:R-:W-:Y:S02]  /*03a0*/  ISETP.GE.AND P2, PT, R7, RZ, PT ;  /* 0x000000ff0700720c */ /* 0x000fe40003f46270 */
[----:B------:R-:W-:-:S03]  /*03b0*/  ISETP.NE.AND P5, PT, R4, RZ, PT ;  /* 0x000000ff0400720c */ /* 0x000fc60003fa5270 */
[----:B------:R-:W-:Y:S02]  /*03c0*/  @P0 IADD3 R13, PT, PT, R13, 0x1, RZ ;  /* 0x000000010d0d0810 */ /* 0x000fe40007ffe0ff */
[----:B------:R-:W-:-:S03]  /*03d0*/  @P1 VIADD R12, R12, 0x1 ;  /* 0x000000010c0c1836 */ /* 0x000fc60000000000 */
[----:B------:R-:W-:Y:S02]  /*03e0*/  IMAD.MOV.U32 R3, RZ, RZ, R13 ;  /* 0x000000ffff037224 */ /* 0x000fe400078e000d */
[----:B------:R-:W-:Y:S01]  /*03f0*/  MOV R7, R12 ;  /* 0x0000000c00077202 */ /* 0x000fe20000000f00 */
[----:B0-----:R-:W-:Y:S02]  /*0400*/  IMAD.MOV R11, RZ, RZ, -R9 ;  /* 0x000000ffff0b7224 */ /* 0x001fe400078e0a09 */
[----:B------:R-:W-:Y:S01]  /*0410*/  @!P2 IMAD.MOV R3, RZ, RZ, -R3 ;  /* 0x000000ffff03a224 */ /* 0x000fe200078e0a03 */
[----:B------:R-:W-:Y:S01]  /*0420*/  @!P4 LOP3.LUT R3, RZ, R5, RZ, 0x33, !PT ;  /* 0x00000005ff03c212 */ /* 0x000fe200078e33ff */
[----:B------:R-:W-:Y:S01]  /*0430*/  IMAD R11, R11, R6, RZ ;  /* 0x000000060b0b7224 */ /* 0x000fe200078e02ff */
[----:B------:R-:W-:Y:S02]  /*0440*/  @!P3 IADD3 R7, PT, PT, -R7, RZ, RZ ;  /* 0x000000ff0707b210 */ /* 0x000fe40007ffe1ff */
[----:B------:R-:W-:Y:S01]  /*0450*/  @!P5 LOP3.LUT R7, RZ, R4, RZ, 0x33, !PT ;  /* 0x00000004ff07d212 */ /* 0x000fe200078e33ff */
[----:B------:R-:W-:Y:S01]  /*0460*/  IMAD.HI.U32 R8, R9, R11, R8 ;  /* 0x0000000b09087227 */ /* 0x000fe200078e0008 */
[----:B------:R-:W-:-:S02]  /*0470*/  IABS R4, R3 ;  /* 0x0000000300047213 */ /* 0x000fc40000000000 */
[----:B------:R-:W-:Y:S02]  /*0480*/  IABS R10, R7 ;  /* 0x00000007000a7213 */ /* 0x000fe40000000000 */
[----:B------:R-:W-:-:S03]  /*0490*/  MOV R9, R4 ;  /* 0x0000000400097202 */ /* 0x000fc60000000f00 */
[----:B------:R-:W-:Y:S02]  /*04a0*/  IMAD.MOV.U32 R4, RZ, RZ, R10 ;  /* 0x000000ffff047224 */ /* 0x000fe400078e000a */
[----:B------:R-:W-:Y:S02]  /*04b0*/  IMAD.HI.U32 R8, R8, R9, RZ ;  /* 0x0000000908087227 */ /* 0x000fe400078e00ff */
[----:B------:R-:W0:Y:S03]  /*04c0*/  I2F.RP R10, R4 ;  /* 0x00000004000a7306 */ /* 0x000e260000209400 */
[----:B------:R-:W-:-:S05]  /*04d0*/  IADD3 R11, PT, PT, -R8, RZ, RZ ;  /* 0x000000ff080b7210 */ /* 0x000fca0007ffe1ff */
[----:B------:R-:W-:-:S05]  /*04e0*/  IMAD R9, R6, R11, R9 ;  /* 0x0000000b06097224 */ /* 0x000fca00078e0209 */
[----:B------:R-:W-:Y:S01]  /*04f0*/  ISETP.GT.U32.AND P1, PT, R6, R9, PT ;  /* 0x000000090600720c */ /* 0x000fe20003f24070 */
[----:B0-----:R-:W0:-:S12]  /*0500*/  MUFU.RCP R10, R10 ;  /* 0x0000000a000a7308 */ /* 0x001e180000001000 */
[----:B------:R-:W-:Y:S02]  /*0510*/  @!P1 IMAD.IADD R9, R9, 0x1, -R6 ;  /* 0x0000000109099824 */ /* 0x000fe400078e0a06 */
[----:B------:R-:W-:Y:S01]  /*0520*/  @!P1 VIADD R8, R8, 0x1 ;  /* 0x0000000108089836 */ /* 0x000fe20000000000 */
[----:B------:R-:W-:Y:S02]  /*0530*/  ISETP.NE.AND P1, PT, R2, RZ, PT ;  /* 0x000000ff0200720c */ /* 0x000fe40003f25270 */
[----:B------:R-:W-:Y:S02]  /*0540*/  ISETP.GE.U32.AND P0, PT, R9, R6, PT ;  /* 0x000000060900720c */ /* 0x000fe40003f06070 */
[----:B0-----:R-:W-:Y:S02]  /*0550*/  IADD3 R11, PT, PT, R10, 0xffffffe, RZ ;  /* 0x0ffffffe0a0b7810 */ /* 0x001fe40007ffe0ff */
[----:B------:R-:W-:Y:S02]  /*0560*/  LOP3.LUT R6, R3, R2, RZ, 0x3c, !PT ;  /* 0x0000000203067212 */ /* 0x000fe400078e3cff */
[----:B------:R-:W0:Y:S02]  /*0570*/  F2I.FTZ.U32.TRUNC.NTZ R9, R11 ;  /* 0x0000000b00097305 */ /* 0x000e24000021f000 */
[----:B------:R-:W-:-:S05]  /*0580*/  ISETP.GE.AND P2, PT, R6, RZ, PT ;  /* 0x000000ff0600720c */ /* 0x000fca0003f46270 */
[----:B------:R-:W-:-:S05]  /*0590*/  @P0 IADD3 R8, PT, PT, R8, 0x1, RZ ;  /* 0x0000000108080810 */ /* 0x000fca0007ffe0ff */
[----:B------:R-:W-:Y:S01]  /*05a0*/  IMAD.MOV.U32 R12, RZ, RZ, R8 ;  /* 0x000000ffff0c7224 */ /* 0x000fe200078e0008 */
[----:B------:R-:W-:Y:S02]  /*05b0*/  IABS R8, R7 ;  /* 0x0000000700087213 */ /* 0x000fe40000000000 */
[----:B0-----:R-:W-:Y:S01]  /*05c0*/  IADD3 R13, PT, PT, RZ, -R9, RZ ;  /* 0x80000009ff0d7210 */ /* 0x001fe20007ffe0ff */
[----:B------:R-:W-:Y:S01]  /*05d0*/  @!P2 IMAD.MOV R12, RZ, RZ, -R12 ;  /* 0x000000ffff0ca224 */ /* 0x000fe200078e0a0c */
[----:B------:R-:W-:Y:S02]  /*05e0*/  @!P1 LOP3.LUT R12, RZ, R2, RZ, 0x33, !PT ;  /* 0x00000002ff0c9212 */ /* 0x000fe400078e33ff */
[----:B------:R-:W-:Y:S01]  /*05f0*/  IADD3 R10, PT, PT, RZ, -R8, RZ ;  /* 0x80000008ff0a7210 */ /* 0x000fe20007ffe0ff */
[----:B------:R-:W-:Y:S01]  /*0600*/  IMAD R11, R13, R4, RZ ;  /* 0x000000040d0b7224 */ /* 0x000fe200078e02ff */
[----:B------:R-:W-:Y:S01]  /*0610*/  IABS R6, R12 ;  /* 0x0000000c00067213 */ /* 0x000fe20000000000 */
[----:B------:R-:W-:-:S04]  /*0620*/  IMAD.MOV.U32 R8, RZ, RZ, RZ ;  /* 0x000000ffff087224 */ /* 0x000fc800078e00ff */
[----:B------:R-:W-:Y:S01]  /*0630*/  IMAD.HI.U32 R8, R9, R11, R8 ;  /* 0x0000000b09087227 */ /* 0x000fe200078e0008 */
[----:B------:R-:W-:-:S05]  /*0640*/  MOV R9, R6 ;  /* 0x0000000600097202 */ /* 0x000fca0000000f00 */
[----:B------:R-:W-:-:S04]  /*0650*/  IMAD.HI.U32 R6, R8, R9, RZ ;  /* 0x0000000908067227 */ /* 0x000fc800078e00ff */
[----:B------:R-:W-:-:S05]  /*0660*/  IMAD R9, R6, R10, R9 ;  /* 0x0000000a06097224 */ /* 0x000fca00078e0209 */
[----:B------:R-:W-:-:S13]  /*0670*/  ISETP.GT.U32.AND P1, PT, R4, R9, PT ;  /* 0x000000090400720c */ /* 0x000fda0003f24070 */
[----:B------:R-:W-:Y:S01]  /*0680*/  @!P1 IMAD.IADD R9, R9, 0x1, -R4 ;  /* 0x0000000109099824 */ /* 0x000fe200078e0a04 */
[----:B------:R-:W-:Y:S02]  /*0690*/  @!P1 IADD3 R6, PT, PT, R6, 0x1, RZ ;  /* 0x0000000106069810 */ /* 0x000fe40007ffe0ff */
[----:B------:R-:W-:Y:S02]  /*06a0*/  ISETP.NE.AND P1, PT, R7, RZ, PT ;  /* 0x000000ff0700720c */ /* 0x000fe40003f25270 */
[----:B------:R-:W-:Y:S02]  /*06b0*/  ISETP.GE.U32.AND P0, PT, R9, R4, PT ;  /* 0x000000040900720c */ /* 0x000fe40003f06070 */
[----:B------:R-:W-:Y:S01]  /*06c0*/  LOP3.LUT R4, R12, R7, RZ, 0x3c, !PT ;  /* 0x000000070c047212 */ /* 0x000fe200078e3cff */
[----:B------:R-:W0:Y:S03]  /*06d0*/  LDC.64 R8, c[0x0][0x388] ;  /* 0x0000e200ff087b82 */ /* 0x000e260000000a00 */
[----:B------:R-:W-:Y:S01]  /*06e0*/  ISETP.GE.AND P2, PT, R4, RZ, PT ;  /* 0x000000ff0400720c */ /* 0x000fe20003f46270 */
[----:B------:R-:W-:-:S06]  /*06f0*/  IMAD.MOV R4, RZ, RZ, -R12 ;  /* 0x000000ffff047224 */ /* 0x000fcc00078e0a0c */
[----:B------:R-:W-:-:S06]  /*0700*/  @P0 VIADD R6, R6, 0x1 ;  /* 0x0000000106060836 */ /* 0x000fcc0000000000 */
[----:B------:R-:W-:Y:S02]  /*0710*/  @!P2 IADD3 R6, PT, PT, -R6, RZ, RZ ;  /* 0x000000ff0606a210 */ /* 0x000fe40007ffe1ff */
[----:B------:R-:W-:Y:S01]  /*0720*/  @!P1 LOP3.LUT R6, RZ, R7, RZ, 0x33, !PT ;  /* 0x00000007ff069212 */ /* 0x000fe200078e33ff */
[----:B------:R-:W-:Y:S01]  /*0730*/  IMAD R7, R2, R4, R3 ;  /* 0x0000000402077224 */ /* 0x000fe200078e0203 */
[----:B------:R-:W-:-:S03]  /*0740*/  IADD3 R3, PT, PT, -R3, RZ, RZ ;  /* 0x000000ff03037210 */ /* 0x000fc60007ffe1ff */
[----:B------:R-:W-:Y:S02]  /*0750*/  IMAD R2, R6, R2, R7 ;  /* 0x0000000206027224 */ /* 0x000fe400078e0207 */
[----:B------:R-:W-:-:S04]  /*0760*/  IMAD R3, R5, R3, R0 ;  /* 0x0000000305037224 */ /* 0x000fc800078e0200 */
[----:B------:R-:W-:Y:S02]  /*0770*/  IMAD R5, R2, R5, R3 ;  /* 0x0000000502057224 */ /* 0x000fe400078e0203 */
[----:B------:R-:W2:Y:S02]  /*0780*/  LDC.64 R2, c[0x0][0x380] ;  /* 0x0000e000ff027b82 */ /* 0x000ea40000000a00 */
[----:B0-----:R-:W-:-:S06]  /*0790*/  IMAD.WIDE R8, R5, 0x4, R8 ;  /* 0x0000000405087825 */ /* 0x001fcc00078e0208 */
[----:B-1----:R-:W3:Y:S01]  /*07a0*/  LDG.E R9, desc[UR4][R8.64] ;  /* 0x0000000408097981 */ /* 0x002ee2000c1e1900 */
[----:B--2---:R-:W-:-:S05]  /*07b0*/  IMAD.WIDE R2, R0, 0x4, R2 ;  /* 0x0000000400027825 */ /* 0x004fca00078e0202 */
[----:B---3--:R-:W-:Y:S01]  /*07c0*/  STG.E desc[UR4][R2.64], R9 ;  /* 0x0000000902007986 */ /* 0x008fe2000c101904 */
[----:B------:R-:W-:Y:S05]  /*07d0*/  EXIT ;  /* 0x000000000000794d */ /* 0x000fea0003800000 */
.L_x_201:
        /* <DEDUP_REMOVED lines=10> */
.L_x_522:


//--------------------- .text.vox_unpack_heads_f32 --------------------------
	.section	.text.vox_unpack_heads_f32,"ax",@progbits
	.align	128
        .global         vox_unpack_heads_f32
        .type           vox_unpack_heads_f32,@function
        .size           vox_unpack_heads_f32,(.L_x_523 - vox_unpack_heads_f32)
        .other          vox_unpack_heads_f32,@"STO_CUDA_ENTRY STV_DEFAULT"
vox_unpack_heads_f32:
.text.vox_unpack_heads_f32:
        /* <DEDUP_REMOVED lines=11> */
[----:B------:R-:W0:Y:S01]  /*00b0*/  LDC.64 R6, c[0x0][0x388] ;  /* 0x0000e200ff067b82 */ /* 0x000e220000000a00 */
[----:B------:R-:W1:Y:S01]  /*00c0*/  LDCU.64 UR4, c[0x0][0x358] ;  /* 0x00006b00ff0477ac */ /* 0x000e620008000a00 */
[----:B0-----:R-:W-:-:S05]  /*00d0*/  IMAD.WIDE R6, R5, 0x4, R6 ;  /* 0x0000000405067825 */ /* 0x001fca00078e0206 */
[----:B-1----:R0:W2:Y:S01]  /*00e0*/  LDG.E R4, desc[UR4][R6.64] ;  /* 0x0000000406047981 */ /* 0x0020a2000c1e1900 */
[----:B------:R-:W-:-:S04]  /*00f0*/  IABS R11, R0 ;  /* 0x00000000000b7213 */ /* 0x000fc80000000000 */
[----:B------:R-:W1:Y:S01]  /*0100*/  I2F.RP R10, R11 ;  /* 0x0000000b000a7306 */ /* 0x000e620000209400 */
[----:B0-----:R-:W-:-:S07]  /*0110*/  IABS R6, R5 ;  /* 0x0000000500067213 */ /* 0x001fce0000000000 */
[----:B-1----:R-:W0:Y:S02]  /*0120*/  MUFU.RCP R10, R10 ;  /* 0x0000000a000a7308 */ /* 0x002e240000001000 */
[----:B0-----:R-:W-:-:S06]  /*0130*/  IADD3 R8, PT, PT, R10, 0xffffffe, RZ ;  /* 0x0ffffffe0a087810 */ /* 0x001fcc0007ffe0ff */
[----:B------:R0:W1:Y:S02]  /*0140*/  F2I.FTZ.U32.TRUNC.NTZ R9, R8 ;  /* 0x0000000800097305 */ /* 0x000064000021f000 */
[----:B0-----:R-:W-:Y:S01]  /*0150*/  IMAD.MOV.U32 R8, RZ, RZ, RZ ;  /* 0x000000ffff087224 */ /* 0x001fe200078e00ff */
[----:B-1----:R-:W-:-:S05]  /*0160*/  IADD3 R12, PT, PT, RZ, -R9, RZ ;  /* 0x80000009ff0c7210 */ /* 0x002fca0007ffe0ff */
[----:B------:R-:W-:Y:S01]  /*0170*/  IMAD R13, R12, R11, RZ ;  /* 0x0000000b0c0d7224 */ /* 0x000fe200078e02ff */
[----:B------:R-:W-:-:S03]  /*0180*/  IABS R12, R2 ;  /* 0x00000002000c7213 */ /* 0x000fc60000000000 */
[----:B------:R-:W-:Y:S01]  /*0190*/  IMAD.HI.U32 R9, R9, R13, R8 ;  /* 0x0000000d09097227 */ /* 0x000fe200078e0008 */
[----:B------:R-:W0:Y:S05]  /*01a0*/  I2F.RP R10, R12 ;  /* 0x0000000c000a7306 */ /* 0x000e2a0000209400 */
[----:B------:R-:W-:-:S05]  /*01b0*/  IMAD.HI.U32 R9, R9, R6, RZ ;  /* 0x0000000609097227 */ /* 0x000fca00078e00ff */
[----:B------:R-:W-:-:S05]  /*01c0*/  IADD3 R7, PT, PT, -R9, RZ, RZ ;  /* 0x000000ff09077210 */ /* 0x000fca0007ffe1ff */
[C---:B------:R-:W-:Y:S01]  /*01d0*/  IMAD R6, R11.reuse, R7, R6 ;  /* 0x000000070b067224 */ /* 0x040fe200078e0206 */
[----:B0-----:R-:W0:Y:S04]  /*01e0*/  MUFU.RCP R10, R10 ;  /* 0x0000000a000a7308 */ /* 0x001e280000001000 */
[----:B------:R-:W-:-:S13]  /*01f0*/  ISETP.GT.U32.AND P2, PT, R11, R6, PT ;  /* 0x000000060b00720c */ /* 0x000fda0003f44070 */
[----:B------:R-:W-:Y:S01]  /*0200*/  @!P2 IMAD.IADD R6, R6, 0x1, -R11 ;  /* 0x000000010606a824 */ /* 0x000fe200078e0a0b */
[----:B0-----:R-:W-:Y:S01]  /*0210*/  IADD3 R7, PT, PT, R10, 0xffffffe, RZ ;  /* 0x0ffffffe0a077810 */ /* 0x001fe20007ffe0ff */
[----:B------:R-:W-:Y:S01]  /*0220*/  @!P2 VIADD R9, R9, 0x1 ;  /* 0x000000010909a836 */ /* 0x000fe20000000000 */
[----:B------:R-:W-:Y:S02]  /*0230*/  ISETP.NE.AND P2, PT, R0, RZ, PT ;  /* 0x000000ff0000720c */ /* 0x000fe40003f45270 */
[----:B------:R-:W-:Y:S02]  /*0240*/  ISETP.GE.U32.AND P0, PT, R6, R11, PT ;  /* 0x0000000b0600720c */ /* 0x000fe40003f06070 */
[----:B------:R-:W-:Y:S01]  /*0250*/  LOP3.LUT R6, R5, R0, RZ, 0x3c, !PT ;  /* 0x0000000005067212 */ /* 0x000fe200078e3cff */
[----:B------:R-:W0:Y:S03]  /*0260*/  F2I.FTZ.U32.TRUNC.NTZ R7, R7 ;  /* 0x0000000700077305 */ /* 0x000e26000021f000 */
[----:B------:R-:W-:Y:S01]  /*0270*/  ISETP.GE.AND P1, PT, R6, RZ, PT ;  /* 0x000000ff0600720c */ /* 0x000fe20003f26270 */
[----:B------:R-:W-:-:S06]  /*0280*/  HFMA2 R6, -RZ, RZ, 0, 0 ;  /* 0x00000000ff067431 */ /* 0x000fcc00000001ff */
[----:B------:R-:W-:-:S05]  /*0290*/  @P0 IADD3 R9, PT, PT, R9, 0x1, RZ ;  /* 0x0000000109090810 */ /* 0x000fca0007ffe0ff */
[----:B------:R-:W-:Y:S01]  /*02a0*/  IMAD.MOV.U32 R13, RZ, RZ, R9 ;  /* 0x000000ffff0d7224 */ /* 0x000fe200078e0009 */
[----:B0-----:R-:W-:-:S03]  /*02b0*/  IADD3 R9, PT, PT, RZ, -R7, RZ ;  /* 0x80000007ff097210 */ /* 0x001fc60007ffe0ff */
[----:B------:R-:W-:Y:S01]  /*02c0*/  @!P1 IMAD.MOV R13, RZ, RZ, -R13 ;  /* 0x000000ffff0d9224 */ /* 0x000fe200078e0a0d */
[----:B------:R-:W-:Y:S01]  /*02d0*/  @!P2 LOP3.LUT R13, RZ, R0, RZ, 0x33, !PT ;  /* 0x00000000ff0da212 */ /* 0x000fe200078e33ff */
[----:B------:R-:W-:-:S03]  /*02e0*/  IMAD R9, R9, R12, RZ ;  /* 0x0000000c09097224 */ /* 0x000fc600078e02ff */
[----:B------:R-:W-:Y:S01]  /*02f0*/  IABS R8, R13 ;  /* 0x0000000d00087213 */ /* 0x000fe20000000000 */
[----:B------:R-:W-:-:S04]  /*0300*/  IMAD.HI.U32 R6, R7, R9, R6 ;  /* 0x0000000907067227 */ /* 0x000fc800078e0006 */
[----:B------:R-:W-:Y:S02]  /*0310*/  IMAD.MOV.U32 R7, RZ, RZ, R8 ;  /* 0x000000ffff077224 */ /* 0x000fe400078e0008 */
[----:B------:R-:W-:Y:S02]  /*0320*/  IMAD.MOV R9, RZ, RZ, -R13 ;  /* 0x000000ffff097224 */ /* 0x000fe400078e0a0d */
[----:B------:R-:W-:-:S04]  /*0330*/  IMAD.HI.U32 R6, R6, R7, RZ ;  /* 0x0000000706067227 */ /* 0x000fc800078e00ff */
[----:B------:R-:W-:Y:S01]  /*0340*/  IMAD R9, R0, R9, R5 ;  /* 0x0000000900097224 */ /* 0x000fe200078e0205 */
[----:B------:R-:W-:-:S05]  /*0350*/  IADD3 R8, PT, PT, -R6, RZ, RZ ;  /* 0x000000ff06087210 */ /* 0x000fca0007ffe1ff */
        /* <DEDUP_REMOVED lines=8> */
[----:B------:R-:W-:-:S05]  /*03e0*/  @P0 VIADD R6, R6, 0x1 ;  /* 0x0000000106060836 */ /* 0x000fca0000000000 */
[----:B------:R-:W-:Y:S02]  /*03f0*/  MOV R8, R6 ;  /* 0x0000000600087202 */ /* 0x000fe40000000f00 */
[----:B------:R-:W0:Y:S03]  /*0400*/  LDC.64 R6, c[0x0][0x380] ;  /* 0x0000e000ff067b82 */ /* 0x000e260000000a00 */
[----:B------:R-:W-:Y:S01]  /*0410*/  @!P1 IMAD.MOV R8, RZ, RZ, -R8 ;  /* 0x000000ffff089224 */ /* 0x000fe200078e0a08 */
[----:B------:R-:W-:-:S04]  /*0420*/  @!P2 LOP3.LUT R8, RZ, R2, RZ, 0x33, !PT ;  /* 0x00000002ff08a212 */ /* 0x000fc800078e33ff */
[----:B------:R-:W-:-:S05]  /*0430*/  IADD3 R11, PT, PT, -R8, RZ, RZ ;  /* 0x000000ff080b7210 */ /* 0x000fca0007ffe1ff */
[----:B------:R-:W-:-:S04]  /*0440*/  IMAD R2, R2, R11, R13 ;  /* 0x0000000b02027224 */ /* 0x000fc800078e020d */
[----:B------:R-:W-:-:S04]  /*0450*/  IMAD R3, R2, R3, R8 ;  /* 0x0000000302037224 */ /* 0x000fc800078e0208 */
[----:B------:R-:W-:-:S04]  /*0460*/  IMAD R3, R3, R0, R9 ;  /* 0x0000000003037224 */ /* 0x000fc800078e0209 */
[----:B0-----:R-:W-:-:S05]  /*0470*/  IMAD.WIDE R2, R3, 0x4, R6 ;  /* 0x0000000403027825 */ /* 0x001fca00078e0206 */
[----:B--2---:R-:W-:Y:S01]  /*0480*/  STG.E desc[UR4][R2.64], R4 ;  /* 0x0000000402007986 */ /* 0x004fe2000c101904 */
[----:B------:R-:W-:Y:S05]  /*0490*/  EXIT ;  /* 0x000000000000794d */ /* 0x000fea0003800000 */
.L_x_202:
        /* <DEDUP_REMOVED lines=14> */
.L_x_523:


//--------------------- .text.vox_pack_heads_f32  --------------------------
	.section	.text.vox_pack_heads_f32,"ax",@progbits
	.align	128
        .global         vox_pack_heads_f32
        .type           vox_pack_heads_f32,@function
        .size           vox_pack_heads_f32,(.L_x_524 - vox_pack_heads_f32)
        .other          vox_pack_heads_f32,@"STO_CUDA_ENTRY STV_DEFAULT"
vox_pack_heads_f32:
.text.vox_pack_heads_f32:
        /* <DEDUP_REMOVED lines=11> */
[----:B------:R-:W-:Y:S01]  /*00b0*/  IABS R9, R5 ;  /* 0x0000000500097213 */ /* 0x000fe20000000000 */
[----:B------:R-:W0:Y:S01]  /*00c0*/  LDCU.64 UR4, c[0x0][0x358] ;  /* 0x00006b00ff0477ac */ /* 0x000e220008000a00 */
[----:B------:R-:W-:Y:S02]  /*00d0*/  IABS R10, R0 ;  /* 0x00000000000a7213 */ /* 0x000fe40000000000 */
        /* <DEDUP_REMOVED lines=8> */
[----:B------:R-:W-:Y:S01]  /*0160*/  IMAD.HI.U32 R7, R7, R11, R6 ;  /* 0x0000000b07077227 */ /* 0x000fe200078e0006 */
[----:B------:R-:W-:-:S04]  /*0170*/  MOV R11, R8 ;  /* 0x00000008000b7202 */ /* 0x000fc80000000f00 */
[----:B------:R-:W1:Y:S01]  /*0180*/  I2F.RP R8, R11 ;  /* 0x0000000b00087306 */ /* 0x000e620000209400 */
[----:B------:R-:W-:-:S04]  /*0190*/  IMAD.HI.U32 R4, R7, R10, RZ ;  /* 0x0000000a07047227 */ /* 0x000fc800078e00ff */
[----:B------:R-:W-:-:S04]  /*01a0*/  IMAD.MOV R6, RZ, RZ, -R4 ;  /* 0x000000ffff067224 */ /* 0x000fc800078e0a04 */
[----:B------:R-:W-:-:S05]  /*01b0*/  IMAD R6, R9, R6, R10 ;  /* 0x0000000609067224 */ /* 0x000fca00078e020a */
[----:B------:R-:W-:Y:S01]  /*01c0*/  ISETP.GT.U32.AND P2, PT, R9, R6, PT ;  /* 0x000000060900720c */ /* 0x000fe20003f44070 */
[----:B-1----:R-:W1:-:S12]  /*01d0*/  MUFU.RCP R8, R8 ;  /* 0x0000000800087308 */ /* 0x002e580000001000 */
[-C--:B------:R-:W-:Y:S02]  /*01e0*/  @!P2 IADD3 R6, PT, PT, R6, -R9.reuse, RZ ;  /* 0x800000090606a210 */ /* 0x080fe40007ffe0ff */
[----:B------:R-:W-:Y:S02]  /*01f0*/  @!P2 IADD3 R4, PT, PT, R4, 0x1, RZ ;  /* 0x000000010404a810 */ /* 0x000fe40007ffe0ff */
[----:B------:R-:W-:Y:S01]  /*0200*/  ISETP.GE.U32.AND P0, PT, R6, R9, PT ;  /* 0x000000090600720c */ /* 0x000fe20003f06070 */
[----:B-1----:R-:W-:Y:S01]  /*0210*/  VIADD R7, R8, 0xffffffe ;  /* 0x0ffffffe08077836 */ /* 0x002fe20000000000 */
[----:B------:R-:W-:Y:S02]  /*0220*/  LOP3.LUT R6, R0, R5, RZ, 0x3c, !PT ;  /* 0x0000000500067212 */ /* 0x000fe400078e3cff */
[----:B------:R-:W-:Y:S02]  /*0230*/  ISETP.NE.AND P2, PT, R5, RZ, PT ;  /* 0x000000ff0500720c */ /* 0x000fe40003f45270 */
[----:B------:R-:W-:Y:S01]  /*0240*/  ISETP.GE.AND P1, PT, R6, RZ, PT ;  /* 0x000000ff0600720c */ /* 0x000fe20003f26270 */
[----:B------:R-:W1:Y:S01]  /*0250*/  F2I.FTZ.U32.TRUNC.NTZ R7, R7 ;  /* 0x0000000700077305 */ /* 0x000e62000021f000 */
[----:B------:R-:W-:-:S05]  /*0260*/  IMAD.MOV.U32 R6, RZ, RZ, RZ ;  /* 0x000000ffff067224 */ /* 0x000fca00078e00ff */
[----:B------:R-:W-:-:S05]  /*0270*/  @P0 VIADD R4, R4, 0x1 ;  /* 0x0000000104040836 */ /* 0x000fca0000000000 */
[----:B------:R-:W-:Y:S01]  /*0280*/  MOV R13, R4 ;  /* 0x00000004000d7202 */ /* 0x000fe20000000f00 */
[----:B-1----:R-:W-:-:S03]  /*0290*/  IMAD.MOV R4, RZ, RZ, -R7 ;  /* 0x000000ffff047224 */ /* 0x002fc600078e0a07 */
[----:B------:R-:W-:Y:S02]  /*02a0*/  @!P1 IADD3 R13, PT, PT, -R13, RZ, RZ ;  /* 0x000000ff0d0d9210 */ /* 0x000fe40007ffe1ff */
[----:B------:R-:W-:Y:S01]  /*02b0*/  @!P2 LOP3.LUT R13, RZ, R5, RZ, 0x33, !PT ;  /* 0x00000005ff0da212 */ /* 0x000fe200078e33ff */
[----:B------:R-:W-:-:S03]  /*02c0*/  IMAD R9, R4, R11, RZ ;  /* 0x0000000b04097224 */ /* 0x000fc600078e02ff */
[----:B------:R-:W-:Y:S01]  /*02d0*/  IABS R4, R13 ;  /* 0x0000000d00047213 */ /* 0x000fe20000000000 */
[----:B------:R-:W-:-:S04]  /*02e0*/  IMAD.HI.U32 R6, R7, R9, R6 ;  /* 0x0000000907067227 */ /* 0x000fc800078e0006 */
[----:B------:R-:W-:Y:S02]  /*02f0*/  IMAD.MOV R8, RZ, RZ, -R13 ;  /* 0x000000ffff087224 */ /* 0x000fe400078e0a0d */
[----:B------:R-:W-:-:S05]  /*0300*/  IMAD.HI.U32 R6, R6, R4, RZ ;  /* 0x0000000406067227 */ /* 0x000fca00078e00ff */
        /* <DEDUP_REMOVED lines=11> */
[----:B------:R-:W1:Y:S03]  /*03c0*/  LDC.64 R6, c[0x0][0x388] ;  /* 0x0000e200ff067b82 */ /* 0x000e660000000a00 */
[----:B------:R-:W-:Y:S01]  /*03d0*/  @!P1 IMAD.MOV R4, RZ, RZ, -R4 ;  /* 0x000000ffff049224 */ /* 0x000fe200078e0a04 */
[----:B------:R-:W-:-:S04]  /*03e0*/  @!P2 LOP3.LUT R4, RZ, R2, RZ, 0x33, !PT ;  /* 0x00000002ff04a212 */ /* 0x000fc800078e33ff */
[----:B------:R-:W-:-:S05]  /*03f0*/  IADD3 R9, PT, PT, -R4, RZ, RZ ;  /* 0x000000ff04097210 */ /* 0x000fca0007ffe1ff */
[----:B------:R-:W-:-:S04]  /*0400*/  IMAD R2, R2, R9, R13 ;  /* 0x0000000902027224 */ /* 0x000fc800078e020d */
[----:B------:R-:W-:Y:S02]  /*0410*/  IMAD R2, R2, R3, R4 ;  /* 0x0000000302027224 */ /* 0x000fe400078e0204 */
[----:B------:R-:W-:-:S04]  /*0420*/  IMAD R3, R5, R8, R0 ;  /* 0x0000000805037224 */ /* 0x000fc800078e0200 */
[----:B------:R-:W-:Y:S02]  /*0430*/  IMAD R3, R2, R5, R3 ;  /* 0x0000000502037224 */ /* 0x000fe400078e0203 */
[----:B------:R-:W2:Y:S02]  /*0440*/  LDC.64 R4, c[0x0][0x380] ;  /* 0x0000e000ff047b82 */ /* 0x000ea40000000a00 */
[----:B-1----:R-:W-:-:S06]  /*0450*/  IMAD.WIDE R2, R3, 0x4, R6 ;  /* 0x0000000403027825 */ /* 0x002fcc00078e0206 */
[----:B0-----:R-:W3:Y:S01]  /*0460*/  LDG.E R3, desc[UR4][R2.64] ;  /* 0x0000000402037981 */ /* 0x001ee2000c1e1900 */
[----:B--2---:R-:W-:-:S05]  /*0470*/  IMAD.WIDE R4, R0, 0x4, R4 ;  /* 0x0000000400047825 */ /* 0x004fca00078e0204 */
[----:B---3--:R-:W-:Y:S01]  /*0480*/  STG.E desc[UR4][R4.64], R3 ;  /* 0x0000000304007986 */ /* 0x008fe2000c101904 */
[----:B------:R-:W-:Y:S05]  /*0490*/  EXIT ;  /* 0x000000000000794d */ /* 0x000fea0003800000 */
.L_x_203:
        /* <DEDUP_REMOVED lines=14> */
.L_x_524:


//--------------------- .text.vox_causal_attn_f32 --------------------------
	.section	.text.vox_causal_attn_f32,"ax",@progbits
	.align	128
        .global         vox_causal_attn_f32
        .type           vox_causal_attn_f32,@function
        .size           vox_causal_attn_f32,(.L_x_486 - vox_causal_attn_f32)
        .other          vox_causal_attn_f32,@"STO_CUDA_ENTRY STV_DEFAULT"
vox_causal_attn_f32:
.text.vox_causal_attn_f32:
[----:B------:R-:W-:Y:S01]  /*0000*/  LDC R1, c[0x0][0x37c] ;  /* 0x0000df00ff017b82 */ /* 0x000fe20000000800 */
[----:B------:R-:W0:Y:S02]  /*0010*/  S2R R3, SR_TID.X ;  /* 0x0000000000037919 */ /* 0x000e240000002100 */
[----:B0-----:R-:W-:-:S13]  /*0020*/  ISETP.GT.U32.AND P0, PT, R3, 0x1f, PT ;  /* 0x0000001f0300780c */ /* 0x001fda0003f04070 */
[----:B------:R-:W-:Y:S05]  /*0030*/  @P0 EXIT ;  /* 0x000000000000094d */ /* 0x000fea0003800000 */
[----:B------:R-:W0:Y:S01]  /*0040*/  S2R R7, SR_CTAID.X ;  /* 0x0000000000077919 */ /* 0x000e220000002500 */
[----:B------:R-:W0:Y:S08]  /*0050*/  LDC R2, c[0x0][0x3a8] ;  /* 0x0000ea00ff027b82 */ /* 0x000e300000000800 */
[----:B------:R-:W1:Y:S08]  /*0060*/  LDC R22, c[0x0][0x3b0] ;  /* 0x0000ec00ff167b82 */ /* 0x000e700000000800 */
[----:B------:R-:W2:Y:S08]  /*0070*/  S2UR UR4, SR_CTAID.Y ;  /* 0x00000000000479c3 */ /* 0x000eb00000002600 */
[----:B------:R-:W2:Y:S01]  /*0080*/  LDC R4, c[0x0][0x3a0] ;  /* 0x0000e800ff047b82 */ /* 0x000ea20000000800 */
[----:B0-----:R-:W-:Y:S01]  /*0090*/  ISETP.GE.AND P0, PT, R7, R2, PT ;  /* 0x000000020700720c */ /* 0x001fe20003f06270 */
[----:B-1----:R-:W-:-:S03]  /*00a0*/  VIADD R0, R22, 0xffffff7f ;  /* 0xffffff7f16007836 */ /* 0x002fc60000000000 */
[----:B--2---:R-:W-:-:S04]  /*00b0*/  ISETP.LE.OR P0, PT, R4, UR4, P0 ;  /* 0x0000000404007c0c */ /* 0x004fc80008703670 */
[----:B------:R-:W-:-:S13]  /*00c0*/  ISETP.LT.U32.OR P0, PT, R0, -0x80, P0 ;  /* 0xffffff800000780c */ /* 0x000fda0000701470 */
[----:B------:R-:W-:Y:S05]  /*00d0*/  @P0 EXIT ;  /* 0x000000000000094d */ /* 0x000fea0003800000 */
[----:B------:R-:W0:Y:S01]  /*00e0*/  LDC R9, c[0x0][0x3ac] ;  /* 0x0000eb00ff097b82 */ /* 0x000e220000000800 */
[----:B------:R-:W-:Y:S01]  /*00f0*/  IABS R8, R2 ;  /* 0x0000000200087213 */ /* 0x000fe20000000000 */
[----:B------:R-:W1:Y:S01]  /*0100*/  LDCU.64 UR6, c[0x0][0x388] ;  /* 0x00007100ff0677ac */ /* 0x000e620008000a00 */
[----:B------:R-:W-:Y:S01]  /*0110*/  IABS R10, R7 ;  /* 0x00000007000a7213 */ /* 0x000fe20000000000 */
[----:B------:R-:W-:Y:S01]  /*0120*/  IMAD R15, R2, UR4, R7 ;  /* 0x00000004020f7c24 */ /* 0x000fe2000f8e0207 */
[----:B0-----:R-:W-:-:S04]  /*0130*/  IABS R6, R9 ;  /* 0x0000000900067213 */ /* 0x001fc80000000000 */
[----:B------:R-:W0:Y:S08]  /*0140*/  I2F.RP R0, R6 ;  /* 0x0000000600007306 */ /* 0x000e300000209400 */
[----:B0-----:R-:W0:Y:S02]  /*0150*/  MUFU.RCP R0, R0 ;  /* 0x0000000000007308 */ /* 0x001e240000001000 */
[----:B0-----:R-:W-:-:S06]  /*0160*/  VIADD R4, R0, 0xffffffe ;  /* 0x0ffffffe00047836 */ /* 0x001fcc0000000000 */
[----:B------:R0:W2:Y:S02]  /*0170*/  F2I.FTZ.U32.TRUNC.NTZ R5, R4 ;  /* 0x0000000400057305 */ /* 0x0000a4000021f000 */
[----:B0-----:R-:W-:Y:S02]  /*0180*/  IMAD.MOV.U32 R4, RZ, RZ, RZ ;  /* 0x000000ffff047224 */ /* 0x001fe400078e00ff */
[----:B--2---:R-:W-:-:S04]  /*0190*/  IMAD.MOV R11, RZ, RZ, -R5 ;  /* 0x000000ffff0b7224 */ /* 0x004fc800078e0a05 */
[----:B------:R-:W-:-:S04]  /*01a0*/  IMAD R11, R11, R6, RZ ;  /* 0x000000060b0b7224 */ /* 0x000fc800078e02ff */
[----:B------:R-:W-:Y:S01]  /*01b0*/  IMAD.HI.U32 R5, R5, R11, R4 ;  /* 0x0000000b05057227 */ /* 0x000fe200078e0004 */
[----:B------:R-:W-:-:S03]  /*01c0*/  LOP3.LUT R4, R2, R9, RZ, 0x3c, !PT ;  /* 0x0000000902047212 */ /* 0x000fc600078e3cff */
[----:B------:R-:W-:Y:S01]  /*01d0*/  IMAD R2, R15, R22, RZ ;  /* 0x000000160f027224 */ /* 0x000fe200078e02ff */
        /* <DEDUP_REMOVED lines=9> */
[----:B------:R-:W-:Y:S01]  /*0270*/  @P0 VIADD R0, R0, 0x1 ;  /* 0x0000000100000836 */ /* 0x000fe20000000000 */
[----:B------:R-:W-:-:S03]  /*0280*/  ISETP.GE.U32.AND P0, PT, R3, R22, PT ;  /* 0x000000160300720c */ /* 0x000fc60003f06070 */
[----:B------:R-:W-:Y:S01]  /*0290*/  @!P2 IMAD.MOV R0, RZ, RZ, -R0 ;  /* 0x000000ffff00a224 */ /* 0x000fe200078e0a00 */
[----:B------:R-:W-:-:S04]  /*02a0*/  @!P1 LOP3.LUT R0, RZ, R9, RZ, 0x33, !PT ;  /* 0x00000009ff009212 */ /* 0x000fc800078e33ff */
[-C--:B------:R-:W-:Y:S02]  /*02b0*/  IABS R11, R0.reuse ;  /* 0x00000000000b7213 */ /* 0x080fe40000000000 */
[-C--:B------:R-:W-:Y:S02]  /*02c0*/  IABS R12, R0.reuse ;  /* 0x00000000000c7213 */ /* 0x080fe40000000000 */
[----:B------:R-:W0:Y:S01]  /*02d0*/  I2F.RP R6, R11 ;  /* 0x0000000b00067306 */ /* 0x000e220000209400 */
[----:B------:R-:W-:Y:S01]  /*02e0*/  LOP3.LUT R7, R7, R0, RZ, 0x3c, !PT ;  /* 0x0000000007077212 */ /* 0x000fe200078e3cff */
[----:B------:R-:W-:-:S03]  /*02f0*/  @!P0 IMAD.IADD R17, R2, 0x1, R3 ;  /* 0x0000000102118824 */ /* 0x000fc600078e0203 */
[----:B------:R-:W-:-:S03]  /*0300*/  ISETP.GE.AND P4, PT, R7, RZ, PT ;  /* 0x000000ff0700720c */ /* 0x000fc60003f86270 */
[----:B0-----:R-:W0:Y:S02]  /*0310*/  MUFU.RCP R6, R6 ;  /* 0x0000000600067308 */ /* 0x001e240000001000 */
[----:B0-----:R-:W-:-:S06]  /*0320*/  IADD3 R4, PT, PT, R6, 0xffffffe, RZ ;  /* 0x0ffffffe06047810 */ /* 0x001fcc0007ffe0ff */
[----:B------:R0:W2:Y:S02]  /*0330*/  F2I.FTZ.U32.TRUNC.NTZ R5, R4 ;  /* 0x0000000400057305 */ /* 0x0000a4000021f000 */
[----:B0-----:R-:W-:Y:S02]  /*0340*/  IMAD.MOV.U32 R4, RZ, RZ, RZ ;  /* 0x000000ffff047224 */ /* 0x001fe400078e00ff */
[----:B--2---:R-:W-:-:S04]  /*0350*/  IMAD.MOV R8, RZ, RZ, -R5 ;  /* 0x000000ffff087224 */ /* 0x004fc800078e0a05 */
[----:B------:R-:W-:Y:S02]  /*0360*/  IMAD R13, R8, R11, RZ ;  /* 0x0000000b080d7224 */ /* 0x000fe400078e02ff */
[----:B------:R-:W-:Y:S02]  /*0370*/  IMAD.MOV.U32 R8, RZ, RZ, R10 ;  /* 0x000000ffff087224 */ /* 0x000fe400078e000a */
[----:B------:R-:W-:-:S04]  /*0380*/  IMAD.HI.U32 R5, R5, R13, R4 ;  /* 0x0000000d05057227 */ /* 0x000fc800078e0004 */
[----:B------:R-:W-:Y:S02]  /*0390*/  IMAD.MOV R13, RZ, RZ, -R12 ;  /* 0x000000ffff0d7224 */ /* 0x000fe400078e0a0c */
[----:B------:R-:W-:Y:S01]  /*03a0*/  IMAD.HI.U32 R10, R5, R8, RZ ;  /* 0x00000008050a7227 */ /* 0x000fe200078e00ff */
[----:B------:R-:W0:Y:S03]  /*03b0*/  LDC R12, c[0x0][0x3a4] ;  /* 0x0000e900ff0c7b82 */ /* 0x000e260000000800 */
[----:B------:R-:W-:Y:S01]  /*03c0*/  IMAD R6, R10, R13, R8 ;  /* 0x0000000d0a067224 */ /* 0x000fe200078e0208 */
[----:B------:R-:W-:Y:S01]  /*03d0*/  IADD3 R8, P5, PT, R2, R3, RZ ;  /* 0x0000000302087210 */ /* 0x000fe20007fbe0ff */
[----:B------:R-:W-:-:S03]  /*03e0*/  VIADD R13, R3, 0x40 ;  /* 0x00000040030d7836 */ /* 0x000fc60000000000 */
[----:B------:R-:W2:Y:S01]  /*03f0*/  LDC.64 R4, c[0x0][0x3b8] ;  /* 0x0000ee00ff047b82 */ /* 0x000ea20000000a00 */
[----:B------:R-:W-:Y:S01]  /*0400*/  ISETP.GT.U32.AND P3, PT, R11, R6, PT ;  /* 0x000000060b00720c */ /* 0x000fe20003f64070 */
[----:B------:R-:W-:Y:S01]  /*0410*/  IMAD.X R15, RZ, RZ, RZ, P5 ;  /* 0x000000ffff0f7224 */ /* 0x000fe200028e06ff */
[----:B------:R-:W-:Y:S01]  /*0420*/  ISETP.GE.U32.AND P1, PT, R13, R22, PT ;  /* 0x000000160d00720c */ /* 0x000fe20003f26070 */
[----:B------:R-:W-:Y:S01]  /*0430*/  VIADD R13, R3, 0x60 ;  /* 0x00000060030d7836 */ /* 0x000fe20000000000 */
[----:B-1----:R-:W-:-:S04]  /*0440*/  LEA R14, P5, R8, UR6, 0x2 ;  /* 0x00000006080e7c11 */ /* 0x002fc8000f8a10ff */
[----:B------:R-:W-:-:S05]  /*0450*/  LEA.HI.X R15, R8, UR7, R15, 0x2, P5 ;  /* 0x00000007080f7c11 */ /* 0x000fca000a8f140f */
[-C--:B------:R-:W-:Y:S02]  /*0460*/  @!P3 IADD3 R6, PT, PT, R6, -R11.reuse, RZ ;  /* 0x8000000b0606b210 */ /* 0x080fe40007ffe0ff */
[----:B------:R-:W-:Y:S02]  /*0470*/  @!P3 IADD3 R10, PT, PT, R10, 0x1, RZ ;  /* 0x000000010a0ab810 */ /* 0x000fe40007ffe0ff */
[----:B------:R-:W-:Y:S01]  /*0480*/  ISETP.GE.U32.AND P2, PT, R6, R11, PT ;  /* 0x0000000b0600720c */ /* 0x000fe20003f46070 */
[----:B------:R-:W-:Y:S01]  /*0490*/  VIADD R11, R3, 0x20 ;  /* 0x00000020030b7836 */ /* 0x000fe20000000000 */
[----:B------:R-:W1:Y:S01]  /*04a0*/  @!P0 LDC.64 R6, c[0x0][0x388] ;  /* 0x0000e200ff068b82 */ /* 0x000e620000000a00 */
[----:B------:R-:W-:Y:S01]  /*04b0*/  ISETP.NE.AND P3, PT, R0, RZ, PT ;  /* 0x000000ff0000720c */ /* 0x000fe20003f65270 */
[----:B--2---:R-:W-:Y:S01]  /*04c0*/  VIADD R19, R5, UR4 ;  /* 0x0000000405137c36 */ /* 0x004fe20008000000 */
[----:B------:R-:W-:Y:S01]  /*04d0*/  ISETP.GT.AND P5, PT, R4, RZ, PT ;  /* 0x000000ff0400720c */ /* 0x000fe20003fa4270 */
[----:B------:R-:W2:Y:S01]  /*04e0*/  LDCU.64 UR4, c[0x0][0x358] ;  /* 0x00006b00ff0477ac */ /* 0x000ea20008000a00 */
[----:B------:R-:W-:-:S02]  /*04f0*/  ISETP.GE.U32.AND P6, PT, R11, R22, PT ;  /* 0x000000160b00720c */ /* 0x000fc40003fc6070 */
[----:B------:R-:W-:-:S04]  /*0500*/  VIADDMNMX R5, R19, -R4, 0xffffffff, !PT ;  /* 0xffffffff13057446 */ /* 0x000fc80007800904 */
[----:B------:R-:W-:Y:S01]  /*0510*/  @P2 VIADD R10, R10, 0x1 ;  /* 0x000000010a0a2836 */ /* 0x000fe20000000000 */
[----:B------:R-:W-:Y:S01]  /*0520*/  ISETP.GE.U32.AND P2, PT, R13, R22, PT ;  /* 0x000000160d00720c */ /* 0x000fe20003f46070 */
[----:B------:R-:W-:Y:S02]  /*0530*/  VIADD R5, R5, 0x1 ;  /* 0x0000000105057836 */ /* 0x000fe40000000000 */
[----:B-1----:R-:W-:Y:S01]  /*0540*/  @!P0 IMAD.WIDE.U32 R16, R17, 0x4, R6 ;  /* 0x0000000411108825 */ /* 0x002fe200078e0006 */
[----:B------:R-:W-:Y:S02]  /*0550*/  @!P4 IADD3 R10, PT, PT, -R10, RZ, RZ ;  /* 0x000000ff0a0ac210 */ /* 0x000fe40007ffe1ff */
[----:B------:R-:W-:Y:S02]  /*0560*/  CS2R R6, SRZ ;  /* 0x0000000000067805 */ /* 0x000fe4000001ff00 */
[----:B------:R-:W-:Y:S02]  /*0570*/  @!P3 LOP3.LUT R10, RZ, R0, RZ, 0x33, !PT ;  /* 0x00000000ff0ab212 */ /* 0x000fe400078e33ff */
[----:B------:R-:W-:-:S02]  /*0580*/  SEL R21, R5, RZ, P5 ;  /* 0x000000ff05157207 */ /* 0x000fc40002800000 */
[----:B------:R-:W-:Y:S02]  /*0590*/  CS2R R4, SRZ ;  /* 0x0000000000047805 */ /* 0x000fe4000001ff00 */
[C---:B------:R-:W-:Y:S01]  /*05a0*/  ISETP.LT.U32.OR P3, PT, R22.reuse, 0x21, P6 ;  /* 0x000000211600780c */ /* 0x040fe20003761470 */
[----:B--2---:R1:W5:Y:S01]  /*05b0*/  @!P0 LDG.E R7, desc[UR4][R16.64] ;  /* 0x0000000410078981 */ /* 0x004362000c1e1900 */
[C---:B------:R-:W-:Y:S02]  /*05c0*/  ISETP.LT.U32.OR P4, PT, R22.reuse, 0x41, P1 ;  /* 0x000000411600780c */ /* 0x040fe40000f81470 */
[----:B------:R-:W-:Y:S02]  /*05d0*/  ISETP.LT.U32.OR P5, PT, R22, 0x61, P2 ;  /* 0x000000611600780c */ /* 0x000fe400017a1470 */
[----:B0-----:R-:W-:Y:S02]  /*05e0*/  VIADDMNMX R12, R19, 0x1, R12, PT ;  /* 0x00000001130c7846 */ /* 0x001fe4000380010c */
[----:B------:R-:W-:-:S05]  /*05f0*/  P2R R11, PR, RZ, 0x40 ;  /* 0x00000040ff0b7803 */ /* 0x000fca0000000000 */
[----:B------:R1:W5:Y:S04]  /*0600*/  @!P3 LDG.E R4, desc[UR4][R14.64+0x80] ;  /* 0x000080040e04b981 */ /* 0x000368000c1e1900 */
[----:B------:R1:W5:Y:S04]  /*0610*/  @!P4 LDG.E R5, desc[UR4][R14.64+0x100] ;  /* 0x000100040e05c981 */ /* 0x000368000c1e1900 */
[----:B------:R1:W5:Y:S01]  /*0620*/  @!P5 LDG.E R6, desc[UR4][R14.64+0x180] ;  /* 0x000180040e06d981 */ /* 0x000362000c1e1900 */
[CC--:B------:R-:W-:Y:S01]  /*0630*/  ISETP.GT.AND P6, PT, R12.reuse, R21.reuse, PT ;  /* 0x000000150c00720c */ /* 0x0c0fe20003fc4270 */
[----:B------:R-:W-:Y:S01]  /*0640*/  IMAD.MOV.U32 R13, RZ, RZ, -0xeb60d36 ;  /* 0xf149f2caff0d7424 */ /* 0x000fe200078e00ff */
[----:B------:R-:W-:Y:S01]  /*0650*/  VIMNMX R0, PT, PT, R12, R21, !PT ;  /* 0x000000150c007248 */ /* 0x000fe20007fe0100 */
[----:B------:R-:W-:-:S10]  /*0660*/  IMAD R8, R22, R9, RZ ;  /* 0x0000000916087224 */ /* 0x000fd400078e02ff */
[----:B-1----:R-:W-:Y:S05]  /*0670*/  @!P6 BRA `(.L_x_204) ;  /* 0x0000000400f8e947 */ /* 0x002fea0003800000 */
[C---:B------:R-:W-:Y:S01]  /*0680*/  IADD3 R13, PT, PT, -R21.reuse, R0, RZ ;  /* 0x00000000150d7210 */ /* 0x040fe20007ffe1ff */
[----:B------:R-:W-:Y:S02]  /*0690*/  VIADD R19, R21, 0x1 ;  /* 0x0000000115137836 */ /* 0x000fe40000000000 */
[----:B------:R-:W-:Y:S01]  /*06a0*/  IMAD.MOV.U32 R15, RZ, RZ, R21 ;  /* 0x000000ffff0f7224 */ /* 0x000fe200078e0015 */
[----:B------:R-:W-:Y:S01]  /*06b0*/  LOP3.LUT R14, R13, 0x1, RZ, 0xc0, !PT ;  /* 0x000000010d0e7812 */ /* 0x000fe200078ec0ff */
[----:B------:R-:W-:-:S03]  /*06c0*/  IMAD.MOV.U32 R13, RZ, RZ, -0xeb60d36 ;  /* 0xf149f2caff0d7424 */ /* 0x000fc600078e00ff */
[----:B------:R-:W-:-:S13]  /*06d0*/  ISETP.NE.U32.AND P6, PT, R14, 0x1, PT ;  /* 0x000000010e00780c */ /* 0x000fda0003fc5070 */
[----:B------:R-:W-:Y:S05]  /*06e0*/  @P6 BRA `(.L_x_205) ;  /* 0x0000000000906947 */ /* 0x000fea0003800000 */
[----:B------:R-:W0:Y:S01]  /*06f0*/  LDCU.64 UR6, c[0x0][0x390] ;  /* 0x00007200ff0677ac */ /* 0x000e220008000a00 */
[----:B------:R-:W-:-:S04]  /*0700*/  IMAD R13, R21, R9, R10 ;  /* 0x00000009150d7224 */ /* 0x000fc800078e020a */
[----:B------:R-:W-:-:S05]  /*0710*/  IMAD R18, R13, R22, RZ ;  /* 0x000000160d127224 */ /* 0x000fca00078e02ff */
[----:B------:R-:W-:-:S04]  /*0720*/  IADD3 R13, P6, PT, R18, R3, RZ ;  /* 0x00000003120d7210 */ /* 0x000fc80007fde0ff */
[C---:B------:R-:W-:Y:S02]  /*0730*/  LEA.HI.X.SX32 R14, R18.reuse, RZ, 0x1, P6 ;  /* 0x000000ff120e7211 */ /* 0x040fe400030f0eff */
[C---:B0-----:R-:W-:Y:S01]  /*0740*/  LEA R16, P6, R13.reuse, UR6, 0x2 ;  /* 0x000000060d107c11 */ /* 0x041fe2000f8c10ff */
[----:B------:R-:W0:Y:S03]  /*0750*/  LDCU UR6, c[0x0][0x3b4] ;  /* 0x00007680ff0677ac */ /* 0x000e260008000800 */
[----:B------:R-:W-:Y:S02]  /*0760*/  LEA.HI.X R17, R13, UR7, R14, 0x2, P6 ;  /* 0x000000070d117c11 */ /* 0x000fe4000b0f140e */
[----:B------:R-:W1:Y:S01]  /*0770*/  @!P0 LDC.64 R14, c[0x0][0x390] ;  /* 0x0000e400ff0e8b82 */ /* 0x000e620000000a00 */
[----:B------:R-:W-:Y:S02]  /*0780*/  @!P0 IADD3 R13, PT, PT, R18, R3, RZ ;  /* 0x00000003120d8210 */ /* 0x000fe40007ffe0ff */
[----:B------:R-:W2:Y:S04]  /*0790*/  @!P3 LDG.E R18, desc[UR4][R16.64+0x80] ;  /* 0x000080041012b981 */ /* 0x000ea8000c1e1900 */
[----:B------:R-:W3:Y:S04]  /*07a0*/  @!P4 LDG.E R20, desc[UR4][R16.64+0x100] ;  /* 0x000100041014c981 */ /* 0x000ee8000c1e1900 */
[----:B------:R-:W4:Y:S01]  /*07b0*/  @!P5 LDG.E R24, desc[UR4][R16.64+0x180] ;  /* 0x000180041018d981 */ /* 0x000f22000c1e1900 */
[----:B-1----:R-:W-:-:S06]  /*07c0*/  @!P0 IMAD.WIDE R14, R13, 0x4, R14 ;  /* 0x000000040d0e8825 */ /* 0x002fcc00078e020e */
[----:B------:R-:W2:Y:S01]  /*07d0*/  @!P0 LDG.E R14, desc[UR4][R14.64] ;  /* 0x000000040e0e8981 */ /* 0x000ea2000c1e1900 */
[----:B------:R-:W-:Y:S02]  /*07e0*/  IMAD.MOV.U32 R13, RZ, RZ, RZ ;  /* 0x000000ffff0d7224 */ /* 0x000fe400078e00ff */
[----:B--2--5:R-:W-:-:S04]  /*07f0*/  @!P0 FFMA R13, R14, R7, RZ ;  /* 0x000000070e0d8223 */ /* 0x024fc800000000ff */
[----:B------:R-:W-:-:S04]  /*0800*/  @!P3 FFMA R13, R18, R4, R13 ;  /* 0x00000004120db223 */ /* 0x000fc8000000000d */
[----:B---3--:R-:W-:-:S04]  /*0810*/  @!P4 FFMA R13, R20, R5, R13 ;  /* 0x00000005140dc223 */ /* 0x008fc8000000000d */
[----:B----4-:R-:W-:-:S05]  /*0820*/  @!P5 FFMA R13, R24, R6, R13 ;  /* 0x00000006180dd223 */ /* 0x010fca000000000d */
        /* <DEDUP_REMOVED lines=8> */
[----:B------:R-:W1:Y:S02]  /*08b0*/  SHFL.DOWN PT, R16, R17, 0x1, 0x1f ;  /* 0x08201f0011107f89 */ /* 0x000e6400000e0000 */
[----:B-1----:R-:W-:-:S06]  /*08c0*/  FADD R16, R17, R16 ;  /* 0x0000001011107221 */ /* 0x002fcc0000000000 */
[----:B------:R-:W0:Y:S01]  /*08d0*/  SHFL.IDX PT, R16, R16, RZ, 0x1f ;  /* 0x00001fff10107589 */ /* 0x000e2200000e0000 */
[----:B------:R-:W-:Y:S01]  /*08e0*/  ISETP.NE.AND P3, PT, R3, RZ, PT ;  /* 0x000000ff0300720c */ /* 0x000fe20003f65270 */
[----:B------:R-:W-:Y:S02]  /*08f0*/  IMAD.MOV.U32 R15, RZ, RZ, R19 ;  /* 0x000000ffff0f7224 */ /* 0x000fe400078e0013 */
[----:B0-----:R-:W-:-:S05]  /*0900*/  FMUL R13, R16, UR6 ;  /* 0x00000006100d7c20 */ /* 0x001fca0008400000 */
[----:B------:R-:W-:-:S04]  /*0910*/  FMNMX R13, R13, -1.00000001504746621988e+30, !PT ;  /* 0xf149f2ca0d0d7809 */ /* 0x000fc80007800000 */
[----:B------:R-:W-:-:S07]  /*0920*/  FSEL R13, R13, -1.00000001504746621988e+30, !P3 ;  /* 0xf149f2ca0d0d7808 */ /* 0x000fce0005800000 */
.L_x_205:
[----:B------:R-:W-:-:S13]  /*0930*/  ISETP.NE.AND P3, PT, R12, R19, PT ;  /* 0x000000130c00720c */ /* 0x000fda0003f65270 */
[----:B------:R-:W-:Y:S05]  /*0940*/  @!P3 BRA `(.L_x_204) ;  /* 0x000000040044b947 */ /* 0x000fea0003800000 */
[----:B------:R-:W-:Y:S01]  /*0950*/  ISETP.NE.AND P4, PT, R11, RZ, PT ;  /* 0x000000ff0b00720c */ /* 0x000fe20003f85270 */
[CC--:B------:R-:W-:Y:S01]  /*0960*/  IMAD R11, R15.reuse, R9.reuse, R9 ;  /* 0x000000090f0b7224 */ /* 0x0c0fe200078e0209 */
[C---:B------:R-:W-:Y:S01]  /*0970*/  ISETP.LT.U32.OR P1, PT, R22.reuse, 0x41, P1 ;  /* 0x000000411600780c */ /* 0x040fe20000f21470 */
[----:B------:R-:W-:Y:S01]  /*0980*/  IMAD R9, R15, R9, R10 ;  /* 0x000000090f097224 */ /* 0x000fe200078e020a */
[----:B------:R-:W-:Y:S01]  /*0990*/  ISETP.LT.U32.OR P3, PT, R22, 0x21, P4 ;  /* 0x000000211600780c */ /* 0x000fe20002761470 */
[----:B------:R-:W-:Y:S01]  /*09a0*/  IMAD.IADD R11, R10, 0x1, R11 ;  /* 0x000000010a0b7824 */ /* 0x000fe200078e020b */
[----:B------:R-:W-:Y:S01]  /*09b0*/  ISETP.LT.U32.OR P2, PT, R22, 0x61, P2 ;  /* 0x000000611600780c */ /* 0x000fe20001741470 */
[-C--:B------:R-:W-:Y:S01]  /*09c0*/  IMAD R24, R9, R22.reuse, RZ ;  /* 0x0000001609187224 */ /* 0x080fe200078e02ff */
[----:B------:R-:W-:Y:S01]  /*09d0*/  IADD3 R9, PT, PT, -R0, R15, RZ ;  /* 0x0000000f00097210 */ /* 0x000fe20007ffe1ff */
[----:B------:R-:W-:Y:S01]  /*09e0*/  IMAD R20, R11, R22, RZ ;  /* 0x000000160b147224 */ /* 0x000fe200078e02ff */
[----:B------:R-:W0:Y:S01]  /*09f0*/  LDCU.64 UR6, c[0x0][0x390] ;  /* 0x00007200ff0677ac */ /* 0x000e220008000a00 */
[----:B------:R-:W-:-:S02]  /*0a00*/  IMAD.IADD R11, R24, 0x1, R3 ;  /* 0x00000001180b7824 */ /* 0x000fc400078e0203 */
[----:B------:R-:W-:-:S07]  /*0a10*/  IMAD.IADD R25, R20, 0x1, R3 ;  /* 0x0000000114197824 */ /* 0x000fce00078e0203 */
.L_x_206:
[----:B------:R-:W1:Y:S01]  /*0a20*/  @!P0 LDC.64 R14, c[0x0][0x390] ;  /* 0x0000e400ff0e8b82 */ /* 0x000e620000000a00 */
[----:B------:R-:W-:-:S04]  /*0a30*/  IADD3 R16, P4, PT, R3, R24, RZ ;  /* 0x0000001803107210 */ /* 0x000fc80007f9e0ff */
[----:B------:R-:W-:Y:S02]  /*0a40*/  LEA.HI.X.SX32 R17, R24, RZ, 0x1, P4 ;  /* 0x000000ff18117211 */ /* 0x000fe400020f0eff */
[C---:B0-----:R-:W-:Y:S01]  /*0a50*/  LEA R18, P4, R16.reuse, UR6, 0x2 ;  /* 0x0000000610127c11 */ /* 0x041fe2000f8810ff */
[----:B------:R-:W0:Y:S03]  /*0a60*/  LDC.64 R22, c[0x0][0x3b0] ;  /* 0x0000ec00ff167b82 */ /* 0x000e260000000a00 */
[----:B------:R-:W-:-:S05]  /*0a70*/  LEA.HI.X R19, R16, UR7, R17, 0x2, P4 ;  /* 0x0000000710137c11 */ /* 0x000fca000a0f1411 */
[----:B------:R-:W2:Y:S04]  /*0a80*/  @!P3 LDG.E R16, desc[UR4][R18.64+0x80] ;  /* 0x000080041210b981 */ /* 0x000ea8000c1e1900 */
[----:B------:R-:W3:Y:S01]  /*0a90*/  @!P1 LDG.E R26, desc[UR4][R18.64+0x100] ;  /* 0x00010004121a9981 */ /* 0x000ee2000c1e1900 */
[----:B-1----:R-:W-:-:S04]  /*0aa0*/  @!P0 IMAD.WIDE R14, R11, 0x4, R14 ;  /* 0x000000040b0e8825 */ /* 0x002fc800078e020e */
[----:B------:R-:W-:Y:S01]  /*0ab0*/  IMAD.MOV.U32 R27, RZ, RZ, RZ ;  /* 0x000000ffff1b7224 */ /* 0x000fe200078e00ff */
[C---:B------:R-:W-:Y:S01]  /*0ac0*/  IADD3 R17, P4, PT, R3.reuse, R20, RZ ;  /* 0x0000001403117210 */ /* 0x040fe20007f9e0ff */
[----:B------:R-:W4:Y:S04]  /*0ad0*/  @!P0 LDG.E R14, desc[UR4][R14.64] ;  /* 0x000000040e0e8981 */ /* 0x000f28000c1e1900 */
[----:B------:R1:W3:Y:S01]  /*0ae0*/  @!P2 LDG.E R28, desc[UR4][R18.64+0x180] ;  /* 0x00018004121ca981 */ /* 0x0002e2000c1e1900 */
[----:B----45:R-:W-:Y:S01]  /*0af0*/  @!P0 FFMA R27, R14, R7, RZ ;  /* 0x000000070e1b8223 */ /* 0x030fe200000000ff */
[----:B0-----:R-:W-:-:S03]  /*0b00*/  ISETP.GE.U32.AND P0, PT, R3, R22, PT ;  /* 0x000000160300720c */ /* 0x001fc60003f06070 */
[----:B--2---:R-:W-:Y:S01]  /*0b10*/  @!P3 FFMA R27, R16, R4, R27 ;  /* 0x00000004101bb223 */ /* 0x004fe2000000001b */
[----:B------:R-:W-:Y:S02]  /*0b20*/  LEA.HI.X.SX32 R16, R20, RZ, 0x1, P4 ;  /* 0x000000ff14107211 */ /* 0x000fe400020f0eff */
[----:B------:R-:W-:-:S04]  /*0b30*/  LEA R14, P4, R17, UR6, 0x2 ;  /* 0x00000006110e7c11 */ /* 0x000fc8000f8810ff */
[----:B------:R-:W-:-:S03]  /*0b40*/  LEA.HI.X R15, R17, UR7, R16, 0x2, P4 ;  /* 0x00000007110f7c11 */ /* 0x000fc6000a0f1410 */
[----:B------:R-:W0:Y:S01]  /*0b50*/  @!P0 LDC.64 R16, c[0x0][0x390] ;  /* 0x0000e400ff108b82 */ /* 0x000e220000000a00 */
[----:B---3--:R-:W-:Y:S01]  /*0b60*/  @!P1 FFMA R27, R26, R5, R27 ;  /* 0x000000051a1b9223 */ /* 0x008fe2000000001b */
[----:B------:R-:W2:Y:S04]  /*0b70*/  @!P1 LDG.E R29, desc[UR4][R14.64+0x100] ;  /* 0x000100040e1d9981 */ /* 0x000ea8000c1e1900 */
[----:B------:R-:W3:Y:S01]  /*0b80*/  @!P3 LDG.E R26, desc[UR4][R14.64+0x80] ;  /* 0x000080040e1ab981 */ /* 0x000ee2000c1e1900 */
[----:B0-----:R-:W-:-:S06]  /*0b90*/  @!P0 IMAD.WIDE R16, R25, 0x4, R16 ;  /* 0x0000000419108825 */ /* 0x001fcc00078e0210 */
[----:B------:R-:W4:Y:S04]  /*0ba0*/  @!P0 LDG.E R16, desc[UR4][R16.64] ;  /* 0x0000000410108981 */ /* 0x000f28000c1e1900 */
[----:B------:R-:W2:Y:S01]  /*0bb0*/  @!P2 LDG.E R17, desc[UR4][R14.64+0x180] ;  /* 0x000180040e11a981 */ /* 0x000ea2000c1e1900 */
[----:B-1----:R-:W-:Y:S02]  /*0bc0*/  HFMA2 R19, -RZ, RZ, 0, 0 ;  /* 0x00000000ff137431 */ /* 0x002fe400000001ff */
[----:B------:R-:W-:-:S05]  /*0bd0*/  @!P2 FFMA R27, R28, R6, R27 ;  /* 0x000000061c1ba223 */ /* 0x000fca000000001b */
[----:B------:R-:W0:Y:S02]  /*0be0*/  SHFL.DOWN PT, R18, R27, 0x10, 0x1f ;  /* 0x0a001f001b127f89 */ /* 0x000e2400000e0000 */
[----:B0-----:R-:W-:Y:S01]  /*0bf0*/  FADD R18, R18, R27 ;  /* 0x0000001b12127221 */ /* 0x001fe20000000000 */
[----:B------:R-:W-:Y:S01]  /*0c00*/  ISETP.NE.AND P4, PT, R3, RZ, PT ;  /* 0x000000ff0300720c */ /* 0x000fe20003f85270 */
[----:B------:R-:W-:-:S05]  /*0c10*/  VIADD R9, R9, 0x2 ;  /* 0x0000000209097836 */ /* 0x000fca0000000000 */
[----:B------:R-:W-:Y:S01]  /*0c20*/  ISETP.NE.AND P6, PT, R9, RZ, PT ;  /* 0x000000ff0900720c */ /* 0x000fe20003fc5270 */
[C---:B------:R-:W-:Y:S01]  /*0c30*/  IMAD R20, R8.reuse, 0x2, R20 ;  /* 0x0000000208147824 */ /* 0x040fe200078e0214 */
[C---:B------:R-:W-:Y:S01]  /*0c40*/  LEA R11, R8.reuse, R11, 0x1 ;  /* 0x0000000b080b7211 */ /* 0x040fe200078e08ff */
[C---:B------:R-:W-:Y:S02]  /*0c50*/  IMAD R24, R8.reuse, 0x2, R24 ;  /* 0x0000000208187824 */ /* 0x040fe400078e0218 */
[----:B------:R-:W-:Y:S02]  /*0c60*/  IMAD R25, R8, 0x2, R25 ;  /* 0x0000000208197824 */ /* 0x000fe400078e0219 */
[----:B----4-:R-:W-:-:S04]  /*0c70*/  @!P0 FFMA R19, R16, R7, RZ ;  /* 0x0000000710138223 */ /* 0x010fc800000000ff */
[----:B---3--:R-:W-:-:S04]  /*0c80*/  @!P3 FFMA R19, R26, R4, R19 ;  /* 0x000000041a13b223 */ /* 0x008fc80000000013 */
[----:B--2---:R-:W-:-:S04]  /*0c90*/  @!P1 FFMA R19, R29, R5, R19 ;  /* 0x000000051d139223 */ /* 0x004fc80000000013 */
[----:B------:R-:W-:-:S05]  /*0ca0*/  @!P2 FFMA R19, R17, R6, R19 ;  /* 0x000000061113a223 */ /* 0x000fca0000000013 */
[----:B------:R-:W0:Y:S04]  /*0cb0*/  SHFL.DOWN PT, R16, R19, 0x10, 0x1f ;  /* 0x0a001f0013107f89 */ /* 0x000e2800000e0000 */
[----:B------:R-:W1:Y:S01]  /*0cc0*/  SHFL.DOWN PT, R17, R18, 0x8, 0x1f ;  /* 0x09001f0012117f89 */ /* 0x000e6200000e0000 */
[----:B0-----:R-:W-:-:S05]  /*0cd0*/  FADD R26, R16, R19 ;  /* 0x00000013101a7221 */ /* 0x001fca0000000000 */
[----:B------:R-:W0:Y:S01]  /*0ce0*/  SHFL.DOWN PT, R15, R26, 0x8, 0x1f ;  /* 0x09001f001a0f7f89 */ /* 0x000e2200000e0000 */
[----:B-1----:R-:W-:-:S05]  /*0cf0*/  FADD R17, R18, R17 ;  /* 0x0000001112117221 */ /* 0x002fca0000000000 */
        /* <DEDUP_REMOVED lines=11> */
[----:B-1----:R-:W-:-:S06]  /*0db0*/  FADD R16, R15, R16 ;  /* 0x000000100f107221 */ /* 0x002fcc0000000000 */
[----:B------:R-:W1:Y:S01]  /*0dc0*/  SHFL.IDX PT, R16, R16, RZ, 0x1f ;  /* 0x00001fff10107589 */ /* 0x000e6200000e0000 */
[----:B0-----:R-:W-:-:S06]  /*0dd0*/  FADD R18, R19, R18 ;  /* 0x0000001213127221 */ /* 0x001fcc0000000000 */
[----:B------:R-:W0:Y:S01]  /*0de0*/  SHFL.IDX PT, R18, R18, RZ, 0x1f ;  /* 0x00001fff12127589 */ /* 0x000e2200000e0000 */
[----:B-1----:R-:W-:-:S05]  /*0df0*/  FMUL R14, R16, R23 ;  /* 0x00000017100e7220 */ /* 0x002fca0000400000 */
[----:B------:R-:W-:-:S04]  /*0e00*/  FSETP.GT.AND P5, PT, R14, R13, PT ;  /* 0x0000000d0e00720b */ /* 0x000fc80003fa4000 */
[----:B------:R-:W-:Y:S01]  /*0e10*/  @!P4 FSEL R13, R14, R13, P5 ;  /* 0x0000000d0e0dc208 */ /* 0x000fe20002800000 */
[----:B0-----:R-:W-:-:S05]  /*0e20*/  FMUL R26, R18, R23 ;  /* 0x00000017121a7220 */ /* 0x001fca0000400000 */
[----:B------:R-:W-:-:S04]  /*0e30*/  FSETP.GT.AND P5, PT, R26, R13, PT ;  /* 0x0000000d1a00720b */ /* 0x000fc80003fa4000 */
[----:B------:R-:W-:Y:S01]  /*0e40*/  @!P4 FSEL R13, R26, R13, P5 ;  /* 0x0000000d1a0dc208 */ /* 0x000fe20002800000 */
[----:B------:R-:W-:Y:S08]  /*0e50*/  @P6 BRA `(.L_x_206) ;  /* 0xfffffff800f06947 */ /* 0x000ff0000383ffff */
.L_x_204:
[----:B------:R-:W-:Y:S01]  /*0e60*/  ISETP.GT.AND P1, PT, R12, R21, PT ;  /* 0x000000150c00720c */ /* 0x000fe20003f24270 */
[----:B------:R0:W1:Y:S01]  /*0e70*/  SHFL.IDX PT, R9, R13, RZ, 0x1f ;  /* 0x00001fff0d097589 */ /* 0x00006200000e0000 */
[----:B------:R-:W-:Y:S02]  /*0e80*/  CS2R R16, SRZ ;  /* 0x0000000000107805 */ /* 0x000fe4000001ff00 */
[----:B------:R-:W-:Y:S01]  /*0e90*/  CS2R R18, SRZ ;  /* 0x0000000000127805 */ /* 0x000fe2000001ff00 */
[----:B------:R-:W-:-:S08]  /*0ea0*/  IMAD.MOV.U32 R20, RZ, RZ, RZ ;  /* 0x000000ffff147224 */ /* 0x000fd000078e00ff */
[----:B0-----:R-:W-:Y:S05]  /*0eb0*/  @!P1 BRA `(.L_x_207) ;  /* 0x0000000400489947 */ /* 0x001fea0003800000 */
[----:B------:R-:W0:Y:S01]  /*0ec0*/  LDC R11, c[0x0][0x3ac] ;  /* 0x0000eb00ff0b7b82 */ /* 0x000e220000000800 */
[C---:B------:R-:W-:Y:S01]  /*0ed0*/  VIADD R13, R3.reuse, 0x20 ;  /* 0x00000020030d7836 */ /* 0x040fe20000000000 */
[C---:B------:R-:W-:Y:S01]  /*0ee0*/  IADD3 R15, PT, PT, R3.reuse, 0x40, RZ ;  /* 0x00000040030f7810 */ /* 0x040fe20007ffe0ff */
[----:B------:R-:W-:Y:S01]  /*0ef0*/  VIADD R23, R3, 0x60 ;  /* 0x0000006003177836 */ /* 0x000fe20000000000 */
[----:B------:R-:W2:Y:S01]  /*0f00*/  LDCU UR9, c[0x0][0x3b0] ;  /* 0x00007600ff0977ac */ /* 0x000ea20008000800 */
[----:B------:R-:W-:Y:S01]  /*0f10*/  IMAD.MOV.U32 R16, RZ, RZ, RZ ;  /* 0x000000ffff107224 */ /* 0x000fe200078e00ff */
[-C--:B------:R-:W-:Y:S02]  /*0f20*/  ISETP.GE.AND P1, PT, R13, R22.reuse, PT ;  /* 0x000000160d00720c */ /* 0x080fe40003f26270 */
[-C--:B------:R-:W-:Y:S01]  /*0f30*/  ISETP.GE.AND P2, PT, R15, R22.reuse, PT ;  /* 0x000000160f00720c */ /* 0x080fe20003f46270 */
[----:B------:R-:W3:Y:S01]  /*0f40*/  LDCU UR8, c[0x0][0x3b4] ;  /* 0x00007680ff0877ac */ /* 0x000ee20008000800 */
[----:B------:R-:W-:-:S02]  /*0f50*/  ISETP.GE.AND P3, PT, R23, R22, PT ;  /* 0x000000161700720c */ /* 0x000fc40003f66270 */
[C---:B------:R-:W-:Y:S01]  /*0f60*/  ISETP.LT.U32.OR P1, PT, R22.reuse, 0x21, P1 ;  /* 0x000000211600780c */ /* 0x040fe20000f21470 */
[----:B------:R-:W4:Y:S01]  /*0f70*/  LDCU.64 UR6, c[0x0][0x398] ;  /* 0x00007300ff0677ac */ /* 0x000f220008000a00 */
[C---:B------:R-:W-:Y:S02]  /*0f80*/  ISETP.LT.U32.OR P2, PT, R22.reuse, 0x41, P2 ;  /* 0x000000411600780c */ /* 0x040fe40001741470 */
[----:B------:R-:W-:Y:S01]  /*0f90*/  ISETP.LT.U32.OR P3, PT, R22, 0x61, P3 ;  /* 0x000000611600780c */ /* 0x000fe20001f61470 */
[C---:B0-----:R-:W-:Y:S02]  /*0fa0*/  IMAD R11, R21.reuse, R11, R10 ;  /* 0x0000000b150b7224 */ /* 0x041fe400078e020a */
[----:B------:R-:W-:Y:S02]  /*0fb0*/  IMAD.IADD R21, R21, 0x1, -R0 ;  /* 0x0000000115157824 */ /* 0x000fe400078e0a00 */
[----:B------:R-:W-:-:S05]  /*0fc0*/  IMAD R22, R11, R22, RZ ;  /* 0x000000160b167224 */ /* 0x000fca00078e02ff */
[----:B--234-:R-:W-:-:S07]  /*0fd0*/  IADD3 R23, PT, PT, R3, R22, RZ ;  /* 0x0000001603177210 */ /* 0x01cfce0007ffe0ff */
.L_x_210:
[----:B------:R-:W0:Y:S08]  /*0fe0*/  @!P0 LDC.64 R10, c[0x0][0x390] ;  /* 0x0000e400ff0a8b82 */ /* 0x000e300000000a00 */
[----:B--2---:R-:W2:Y:S08]  /*0ff0*/  @!P2 LDC.64 R12, c[0x0][0x390] ;  /* 0x0000e400ff0cab82 */ /* 0x004eb00000000a00 */
[----:B------:R-:W3:Y:S01]  /*1000*/  @!P3 LDC.64 R14, c[0x0][0x390] ;  /* 0x0000e400ff0ebb82 */ /* 0x000ee20000000a00 */
[----:B0-----:R-:W-:-:S07]  /*1010*/  @!P0 IMAD.WIDE R26, R23, 0x4, R10 ;  /* 0x00000004171a8825 */ /* 0x001fce00078e020a */
[----:B------:R-:W0:Y:S01]  /*1020*/  @!P1 LDC.64 R10, c[0x0][0x390] ;  /* 0x0000e400ff0a9b82 */ /* 0x000e220000000a00 */
[----:B------:R-:W4:Y:S01]  /*1030*/  @!P0 LDG.E R0, desc[UR4][R26.64] ;  /* 0x000000041a008981 */ /* 0x000f22000c1e1900 */
[----:B------:R-:W-:-:S04]  /*1040*/  IADD3 R24, P4, PT, R3, R22, RZ ;  /* 0x0000001603187210 */ /* 0x000fc80007f9e0ff */
[----:B------:R-:W-:Y:S02]  /*1050*/  LEA.HI.X.SX32 R25, R22, RZ, 0x1, P4 ;  /* 0x000000ff16197211 */ /* 0x000fe400020f0eff */
[----:B--2---:R-:W-:-:S04]  /*1060*/  @!P2 LEA R12, P4, R24, R12, 0x2 ;  /* 0x0000000c180ca211 */ /* 0x004fc800078810ff */
[C---:B------:R-:W-:Y:S02]  /*1070*/  @!P2 LEA.HI.X R13, R24.reuse, R13, R25, 0x2, P4 ;  /* 0x0000000d180da211 */ /* 0x040fe400020f1419 */
[----:B---3--:R-:W-:-:S03]  /*1080*/  @!P3 LEA R14, P4, R24, R14, 0x2 ;  /* 0x0000000e180eb211 */ /* 0x008fc600078810ff */
[----:B------:R2:W3:Y:S01]  /*1090*/  @!P2 LDG.E R12, desc[UR4][R12.64+0x100] ;  /* 0x000100040c0ca981 */ /* 0x0004e2000c1e1900 */
[----:B0-----:R-:W-:-:S04]  /*10a0*/  @!P1 LEA R10, P5, R24, R10, 0x2 ;  /* 0x0000000a180a9211 */ /* 0x001fc800078a10ff */
[C-C-:B------:R-:W-:Y:S02]  /*10b0*/  @!P1 LEA.HI.X R11, R24.reuse, R11, R25.reuse, 0x2, P5 ;  /* 0x0000000b180b9211 */ /* 0x140fe400028f1419 */
[----:B------:R-:W-:-:S04]  /*10c0*/  @!P3 LEA.HI.X R15, R24, R15, R25, 0x2, P4 ;  /* 0x0000000f180fb211 */ /* 0x000fc800020f1419 */
[----:B------:R-:W3:Y:S04]  /*10d0*/  @!P1 LDG.E R11, desc[UR4][R10.64+0x80] ;  /* 0x000080040a0b9981 */ /* 0x000ee8000c1e1900 */
[----:B------:R-:W3:Y:S01]  /*10e0*/  @!P3 LDG.E R14, desc[UR4][R14.64+0x180] ;  /* 0x000180040e0eb981 */ /* 0x000ee2000c1e1900 */
[----:B--2---:R-:W-:Y:S01]  /*10f0*/  IMAD.MOV.U32 R13, RZ, RZ, RZ ;  /* 0x000000ffff0d7224 */ /* 0x004fe200078e00ff */
[----:B------:R-:W-:-:S04]  /*1100*/  LEA R26, P4, R24, UR6, 0x2 ;  /* 0x00000006181a7c11 */ /* 0x000fc8000f8810ff */
[----:B------:R-:W-:-:S05]  /*1110*/  LEA.HI.X R27, R24, UR7, R25, 0x2, P4 ;  /* 0x00000007181b7c11 */ /* 0x000fca000a0f1419 */
[----:B-----5:R0:W5:Y:S04]  /*1120*/  @!P1 LDG.E R25, desc[UR4][R26.64+0x80] ;  /* 0x000080041a199981 */ /* 0x020168000c1e1900 */
[----:B------:R0:W5:Y:S01]  /*1130*/  @!P3 LDG.E R10, desc[UR4][R26.64+0x180] ;  /* 0x000180041a0ab981 */ /* 0x000162000c1e1900 */
[----:B----4-:R-:W-:Y:S01]  /*1140*/  @!P0 FFMA R13, R0, R7, RZ ;  /* 0x00000007000d8223 */ /* 0x010fe200000000ff */
[----:B------:R-:W-:Y:S02]  /*1150*/  ISETP.GE.U32.AND P0, PT, R3, UR9, PT ;  /* 0x0000000903007c0c */ /* 0x000fe4000bf06070 */
[----:B------:R0:W5:Y:S11]  /*1160*/  @!P2 LDG.E R0, desc[UR4][R26.64+0x100] ;  /* 0x000100041a00a981 */ /* 0x000176000c1e1900 */
[----:B------:R-:W2:Y:S02]  /*1170*/  @!P0 LDC.64 R28, c[0x0][0x398] ;  /* 0x0000e600ff1c8b82 */ /* 0x000ea40000000a00 */
[----:B--2---:R-:W-:-:S06]  /*1180*/  @!P0 IMAD.WIDE R28, R23, 0x4, R28 ;  /* 0x00000004171c8825 */ /* 0x004fcc00078e021c */
[----:B------:R0:W5:Y:S01]  /*1190*/  @!P0 LDG.E R28, desc[UR4][R28.64] ;  /* 0x000000041c1c8981 */ /* 0x000162000c1e1900 */
[----:B---3--:R-:W-:-:S04]  /*11a0*/  @!P1 FFMA R13, R11, R4, R13 ;  /* 0x000000040b0d9223 */ /* 0x008fc8000000000d */
[----:B------:R-:W-:-:S04]  /*11b0*/  @!P2 FFMA R13, R12, R5, R13 ;  /* 0x000000050c0da223 */ /* 0x000fc8000000000d */
[----:B------:R-:W-:-:S05]  /*11c0*/  @!P3 FFMA R13, R14, R6, R13 ;  /* 0x000000060e0db223 */ /* 0x000fca000000000d */
[----:B------:R-:W2:Y:S02]  /*11d0*/  SHFL.DOWN PT, R12, R13, 0x10, 0x1f ;  /* 0x0a001f000d0c7f89 */ /* 0x000ea400000e0000 */
[----:B--2---:R-:W-:-:S05]  /*11e0*/  FADD R12, R12, R13 ;  /* 0x0000000d0c0c7221 */ /* 0x004fca0000000000 */
[----:B------:R-:W2:Y:S02]  /*11f0*/  SHFL.DOWN PT, R11, R12, 0x8, 0x1f ;  /* 0x09001f000c0b7f89 */ /* 0x000ea400000e0000 */
[----:B--2---:R-:W-:-:S05]  /*1200*/  FADD R11, R12, R11 ;  /* 0x0000000b0c0b7221 */ /* 0x004fca0000000000 */
[----:B------:R-:W2:Y:S02]  /*1210*/  SHFL.DOWN PT, R14, R11, 0x4, 0x1f ;  /* 0x08801f000b0e7f89 */ /* 0x000ea400000e0000 */
[----:B--2---:R-:W-:-:S05]  /*1220*/  FADD R14, R11, R14 ;  /* 0x0000000e0b0e7221 */ /* 0x004fca0000000000 */
[----:B------:R-:W2:Y:S01]  /*1230*/  SHFL.DOWN PT, R15, R14, 0x2, 0x1f ;  /* 0x08401f000e0f7f89 */ /* 0x000ea200000e0000 */
[----:B------:R-:W-:Y:S01]  /*1240*/  ISETP.NE.AND P4, PT, R3, RZ, PT ;  /* 0x000000ff0300720c */ /* 0x000fe20003f85270 */
[----:B--2---:R-:W-:-:S05]  /*1250*/  FADD R15, R14, R15 ;  /* 0x0000000f0e0f7221 */ /* 0x004fca0000000000 */
[----:B------:R-:W2:Y:S01]  /*1260*/  SHFL.DOWN PT, R24, R15, 0x1, 0x1f ;  /* 0x08201f000f187f89 */ /* 0x000ea200000e0000 */
[----:B------:R-:W-:Y:S01]  /*1270*/  BSSY.RECONVERGENT B0, `(.L_x_208) ;  /* 0x000000c000007945 */ /* 0x000fe20003800200 */
[----:B------:R-:W-:Y:S02]  /*1280*/  IMAD.MOV.U32 R13, RZ, RZ, RZ ;  /* 0x000000ffff0d7224 */ /* 0x000fe400078e00ff */
[----:B--2---:R-:W-:-:S06]  /*1290*/  FADD R24, R15, R24 ;  /* 0x000000180f187221 */ /* 0x004fcc0000000000 */
[----:B------:R-:W2:Y:S01]  /*12a0*/  SHFL.IDX PT, R24, R24, RZ, 0x1f ;  /* 0x00001fff18187589 */ /* 0x000ea200000e0000 */
[----:B0-----:R-:W-:Y:S05]  /*12b0*/  @P4 BRA `(.L_x_209) ;  /* 0x00000000001c4947 */ /* 0x001fea0003800000 */
[----:B-12---:R-:W-:-:S04]  /*12c0*/  FFMA R11, R24, UR8, -R9 ;  /* 0x00000008180b7c23 */ /* 0x006fc80008000809 */
[----:B------:R-:W-:-:S05]  /*12d0*/  FMUL R11, R11, 1.4426950216293334961 ;  /* 0x3fb8aa3b0b0b7820 */ /* 0x000fca0000400000 */
[----:B------:R-:W-:-:S13]  /*12e0*/  FSETP.GEU.AND P4, PT, R11, -126, PT ;  /* 0xc2fc00000b00780b */ /* 0x000fda0003f8e000 */
[----:B------:R-:W-:-:S04]  /*12f0*/  @!P4 FMUL R11, R11, 0.5 ;  /* 0x3f0000000b0bc820 */ /* 0x000fc80000400000 */
[----:B------:R-:W0:Y:S02]  /*1300*/  MUFU.EX2 R13, R11 ;  /* 0x0000000b000d7308 */ /* 0x000e240000000800 */
[----:B0-----:R-:W-:-:S04]  /*1310*/  @!P4 FMUL R13, R13, R13 ;  /* 0x0000000d0d0dc220 */ /* 0x001fc80000400000 */
[----:B------:R-:W-:-:S07]  /*1320*/  FADD R20, R20, R13 ;  /* 0x0000000d14147221 */ /* 0x000fce0000000000 */
.L_x_209:
[----:B------:R-:W-:Y:S05]  /*1330*/  BSYNC.RECONVERGENT B0 ;  /* 0x0000000000007941 */ /* 0x000fea0003800200 */
.L_x_208:
[----:B------:R-:W0:Y:S01]  /*1340*/  SHFL.IDX PT, R13, R13, RZ, 0x1f ;  /* 0x00001fff0d0d7589 */ /* 0x000e2200000e0000 */
[----:B------:R-:W-:Y:S01]  /*1350*/  VIADD R21, R21, 0x1 ;  /* 0x0000000115157836 */ /* 0x000fe20000000000 */
[----:B------:R-:W-:Y:S01]  /*1360*/  IADD3 R22, PT, PT, R22, R8, RZ ;  /* 0x0000000816167210 */ /* 0x000fe20007ffe0ff */
[----:B------:R-:W-:-:S03]  /*1370*/  IMAD.IADD R23, R23, 0x1, R8 ;  /* 0x0000000117177824 */ /* 0x000fc600078e0208 */
[----:B------:R-:W-:Y:S01]  /*1380*/  ISETP.NE.AND P4, PT, R21, RZ, PT ;  /* 0x000000ff1500720c */ /* 0x000fe20003f85270 */
[C---:B0----5:R-:W-:Y:S01]  /*1390*/  @!P1 FFMA R18, R13.reuse, R25, R18 ;  /* 0x000000190d129223 */ /* 0x061fe20000000012 */
[C---:B------:R-:W-:Y:S01]  /*13a0*/  @!P2 FFMA R17, R13.reuse, R0, R17 ;  /* 0x000000000d11a223 */ /* 0x040fe20000000011 */
[C---:B------:R-:W-:Y:S01]  /*13b0*/  @!P3 FFMA R16, R13.reuse, R10, R16 ;  /* 0x0000000a0d10b223 */ /* 0x040fe20000000010 */
[----:B------:R-:W-:-:S09]  /*13c0*/  @!P0 FFMA R19, R13, R28, R19 ;  /* 0x0000001c0d138223 */ /* 0x000fd20000000013 */
[----:B------:R-:W-:Y:S05]  /*13d0*/  @P4 BRA `(.L_x_210) ;  /* 0xfffffffc00004947 */ /* 0x000fea000383ffff */
.L_x_207:
[----:B------:R-:W-:Y:S01]  /*13e0*/  ISETP.NE.AND P0, PT, R3, RZ, PT ;  /* 0x000000ff0300720c */ /* 0x000fe20003f05270 */
[----:B------:R-:W-:Y:S01]  /*13f0*/  BSSY.RECONVERGENT B0, `(.L_x_211) ;  /* 0x0000012000007945 */ /* 0x000fe20003800200 */
[----:B------:R-:W-:-:S11]  /*1400*/  IMAD.MOV.U32 R0, RZ, RZ, RZ ;  /* 0x000000ffff007224 */ /* 0x000fd600078e00ff */
[----:B------:R-:W-:Y:S05]  /*1410*/  @P0 BRA `(.L_x_212) ;  /* 0x00000000003c0947 */ /* 0x000fea0003800000 */
[C---:B------:R-:W-:Y:S01]  /*1420*/  VIADD R0, R20.reuse, 0x1800000 ;  /* 0x0180000014007836 */ /* 0x040fe20000000000 */
[----:B------:R-:W-:Y:S01]  /*1430*/  BSSY.RECONVERGENT B1, `(.L_x_213) ;  /* 0x000000c000017945 */ /* 0x000fe20003800200 */
[----:B------:R-:W-:-:S03]  /*1440*/  FSETP.GT.AND P3, PT, R20, RZ, PT ;  /* 0x000000ff1400720b */ /* 0x000fc60003f64000 */
[----:B------:R-:W-:-:S04]  /*1450*/  LOP3.LUT R0, R0, 0x7f800000, RZ, 0xc0, !PT ;  /* 0x7f80000000007812 */ /* 0x000fc800078ec0ff */
[----:B------:R-:W-:-:S13]  /*1460*/  ISETP.GT.U32.AND P0, PT, R0, 0x1ffffff, PT ;  /* 0x01ffffff0000780c */ /* 0x000fda0003f04070 */
[----:B------:R-:W-:Y:S05]  /*1470*/  @P0 BRA `(.L_x_214) ;  /* 0x00000000000c0947 */ /* 0x000fea0003800000 */
[----:B-----5:R-:W-:-:S07]  /*1480*/  MOV R4, 0x14a0 ;  /* 0x000014a000047802 */ /* 0x020fce0000000f00 */
[----:B-12---:R-:W-:Y:S05]  /*1490*/  CALL.REL.NOINC `($__internal_6_$__cuda_sm20_rcp_rn_f32_slowpath) ;  /* 0x00000000009c7944 */ /* 0x006fea0003c00000 */
[----:B------:R-:W-:Y:S05]  /*14a0*/  BRA `(.L_x_215) ;  /* 0x0000000000107947 */ /* 0x000fea0003800000 */
.L_x_214:
[----:B-----5:R-:W0:Y:S02]  /*14b0*/  MUFU.RCP R5, R20 ;  /* 0x0000001400057308 */ /* 0x020e240000001000 */
[----:B0-----:R-:W-:-:S04]  /*14c0*/  FFMA R0, R5, R20, -1 ;  /* 0xbf80000005007423 */ /* 0x001fc80000000014 */
[----:B------:R-:W-:-:S04]  /*14d0*/  FADD.FTZ R0, -R0, -RZ ;  /* 0x800000ff00007221 */ /* 0x000fc80000010100 */
[----:B------:R-:W-:-:S07]  /*14e0*/  FFMA R0, R5, R0, R5 ;  /* 0x0000000005007223 */ /* 0x000fce0000000005 */
.L_x_215:
[----:B------:R-:W-:Y:S05]  /*14f0*/  BSYNC.RECONVERGENT B1 ;  /* 0x0000000000017941 */ /* 0x000fea0003800200 */
.L_x_213:
[----:B------:R-:W-:-:S07]  /*1500*/  FSEL R0, R0, RZ, P3 ;  /* 0x000000ff00007208 */ /* 0x000fce0001800000 */
.L_x_212:
[----:B------:R-:W-:Y:S05]  /*1510*/  BSYNC.RECONVERGENT B0 ;  /* 0x0000000000007941 */ /* 0x000fea0003800200 */
.L_x_211:
[----:B------:R-:W0:Y:S01]  /*1520*/  LDC R8, c[0x0][0x3b0] ;  /* 0x0000ec00ff087b82 */ /* 0x000e220000000800 */
[----:B------:R-:W3:Y:S01]  /*1530*/  SHFL.IDX PT, R0, R0, RZ, 0x1f ;  /* 0x00001fff00007589 */ /* 0x000ee200000e0000 */
[----:B------:R-:W4:Y:S01]  /*1540*/  LDCU.64 UR6, c[0x0][0x380] ;  /* 0x00007000ff0677ac */ /* 0x000f220008000a00 */
[C---:B-1----:R-:W-:Y:S01]  /*1550*/  VIADD R9, R3.reuse, 0x40 ;  /* 0x0000004003097836 */ /* 0x042fe20000000000 */
[C---:B-----5:R-:W-:Y:S02]  /*1560*/  IADD3 R5, PT, PT, R3.reuse, 0x20, RZ ;  /* 0x0000002003057810 */ /* 0x060fe40007ffe0ff */
[-C--:B0-----:R-:W-:Y:S02]  /*1570*/  ISETP.GE.U32.AND P2, PT, R3, R8.reuse, PT ;  /* 0x000000080300720c */ /* 0x081fe40003f46070 */
[-C--:B------:R-:W-:Y:S02]  /*1580*/  ISETP.GE.AND P1, PT, R5, R8.reuse, PT ;  /* 0x000000080500720c */ /* 0x080fe40003f26270 */
[----:B------:R-:W-:-:S02]  /*1590*/  ISETP.GE.AND P0, PT, R9, R8, PT ;  /* 0x000000080900720c */ /* 0x000fc40003f06270 */
[C---:B------:R-:W-:Y:S02]  /*15a0*/  ISETP.LT.U32.OR P1, PT, R8.reuse, 0x21, P1 ;  /* 0x000000210800780c */ /* 0x040fe40000f21470 */
[----:B------:R-:W-:Y:S02]  /*15b0*/  ISETP.LT.U32.OR P0, PT, R8, 0x41, P0 ;  /* 0x000000410800780c */ /* 0x000fe40000701470 */
[----:B------:R-:W-:Y:S02]  /*15c0*/  IADD3 R9, P3, PT, R2, R3, RZ ;  /* 0x0000000302097210 */ /* 0x000fe40007f7e0ff */
[----:B------:R-:W-:Y:S01]  /*15d0*/  ISETP.GE.U32.AND P4, PT, R8, 0x61, PT ;  /* 0x000000610800780c */ /* 0x000fe20003f86070 */
[----:B------:R-:W0:Y:S01]  /*15e0*/  @!P2 LDC.64 R6, c[0x0][0x380] ;  /* 0x0000e000ff06ab82 */ /* 0x000e220000000a00 */
[C---:B------:R-:W-:Y:S01]  /*15f0*/  @!P2 IMAD.IADD R5, R2.reuse, 0x1, R3 ;  /* 0x000000010205a824 */ /* 0x040fe200078e0203 */
[----:B------:R-:W-:Y:S01]  /*1600*/  LEA.HI.X.SX32 R2, R2, RZ, 0x1, P3 ;  /* 0x000000ff02027211 */ /* 0x000fe200018f0eff */
[----:B---3--:R-:W-:Y:S01]  /*1610*/  @!P2 FMUL R19, R0, R19 ;  /* 0x000000130013a220 */ /* 0x008fe20000400000 */
[----:B----4-:R-:W-:-:S04]  /*1620*/  LEA R4, P3, R9, UR6, 0x2 ;  /* 0x0000000609047c11 */ /* 0x010fc8000f8610ff */
[----:B------:R-:W-:Y:S01]  /*1630*/  @!P0 FMUL R17, R0, R17 ;  /* 0x0000001100118220 */ /* 0x000fe20000400000 */
[----:B0-----:R-:W-:Y:S01]  /*1640*/  @!P2 IMAD.WIDE R6, R5, 0x4, R6 ;  /* 0x000000040506a825 */ /* 0x001fe200078e0206 */
[----:B------:R-:W-:-:S03]  /*1650*/  LEA.HI.X R5, R9, UR7, R2, 0x2, P3 ;  /* 0x0000000709057c11 */ /* 0x000fc600098f1402 */
[----:B------:R-:W-:Y:S01]  /*1660*/  @!P1 FMUL R9, R0, R18 ;  /* 0x0000001200099220 */ /* 0x000fe20000400000 */
[----:B------:R0:W-:Y:S04]  /*1670*/  @!P2 STG.E desc[UR4][R6.64], R19 ;  /* 0x000000130600a986 */ /* 0x0001e8000c101904 */
[----:B------:R0:W-:Y:S04]  /*1680*/  @!P1 STG.E desc[UR4][R4.64+0x80], R9 ;  /* 0x0000800904009986 */ /* 0x0001e8000c101904 */
[----:B------:R0:W-:Y:S01]  /*1690*/  @!P0 STG.E desc[UR4][R4.64+0x100], R17 ;  /* 0x0001001104008986 */ /* 0x0001e2000c101904 */
[----:B------:R-:W-:Y:S05]  /*16a0*/  @!P4 EXIT ;  /* 0x000000000000c94d */ /* 0x000fea0003800000 */
[----:B------:R-:W-:-:S05]  /*16b0*/  VIADD R3, R3, 0x60 ;  /* 0x0000006003037836 */ /* 0x000fca0000000000 */
[----:B------:R-:W-:-:S13]  /*16c0*/  ISETP.GE.AND P0, PT, R3, R8, PT ;  /* 0x000000080300720c */ /* 0x000fda0003f06270 */
[----:B------:R-:W-:Y:S05]  /*16d0*/  @P0 EXIT ;  /* 0x000000000000094d */ /* 0x000fea0003800000 */
[----:B------:R-:W-:-:S05]  /*16e0*/  FMUL R3, R0, R16 ;  /* 0x0000001000037220 */ /* 0x000fca0000400000 */
[----:B------:R-:W-:Y:S01]  /*16f0*/  STG.E desc[UR4][R4.64+0x180], R3 ;  /* 0x0001800304007986 */ /* 0x000fe2000c101904 */
[----:B------:R-:W-:Y:S05]  /*1700*/  EXIT ;  /* 0x000000000000794d */ /* 0x000fea0003800000 */
        .weak           $__internal_6_$__cuda_sm20_rcp_rn_f32_slowpath
        .type           $__internal_6_$__cuda_sm20_rcp_rn_f32_slowpath,@function
        .size           $__internal_6_$__cuda_sm20_rcp_rn_f32_slowpath,(.L_x_486 - $__internal_6_$__cuda_sm20_rcp_rn_f32_slowpath)
$__internal_6_$__cuda_sm20_rcp_rn_f32_slowpath:
[----:B------:R-:W-:Y:S01]  /*1710*/  SHF.L.U32 R0, R20, 0x1, RZ ;  /* 0x0000000114007819 */ /* 0x000fe200000006ff */
[----:B------:R-:W-:Y:S03]  /*1720*/  BSSY.RECONVERGENT B2, `(.L_x_216) ;  /* 0x0000030000027945 */ /* 0x000fe60003800200 */
[----:B------:R-:W-:-:S04]  /*1730*/  SHF.R.U32.HI R9, RZ, 0x18, R0 ;  /* 0x00000018ff097819 */ /* 0x000fc80000011600 */
[----:B------:R-:W-:-:S13]  /*1740*/  ISETP.NE.U32.AND P0, PT, R9, RZ, PT ;  /* 0x000000ff0900720c */ /* 0x000fda0003f05070 */
[----:B------:R-:W-:Y:S05]  /*1750*/  @P0 BRA `(.L_x_217) ;  /* 0x0000000000280947 */ /* 0x000fea0003800000 */
[----:B------:R-:W-:-:S05]  /*1760*/  IMAD.SHL.U32 R0, R20, 0x2, RZ ;  /* 0x0000000214007824 */ /* 0x000fca00078e00ff */
[----:B------:R-:W-:-:S13]  /*1770*/  ISETP.NE.AND P0, PT, R0, RZ, PT ;  /* 0x000000ff0000720c */ /* 0x000fda0003f05270 */
[----:B------:R-:W-:Y:S01]  /*1780*/  @P0 FFMA R6, R20, 1.84467440737095516160e+19, RZ ;  /* 0x5f80000014060823 */ /* 0x000fe200000000ff */
[----:B------:R-:W-:Y:S08]  /*1790*/  @!P0 MUFU.RCP R5, R20 ;  /* 0x0000001400058308 */ /* 0x000ff00000001000 */
[----:B------:R-:W0:Y:S02]  /*17a0*/  @P0 MUFU.RCP R7, R6 ;  /* 0x0000000600070308 */ /* 0x000e240000001000 */
[----:B0-----:R-:W-:-:S04]  /*17b0*/  @P0 FFMA R0, R6, R7, -1 ;  /* 0xbf80000006000423 */ /* 0x001fc80000000007 */
[----:B------:R-:W-:-:S04]  /*17c0*/  @P0 FADD.FTZ R0, -R0, -RZ ;  /* 0x800000ff00000221 */ /* 0x000fc80000010100 */
[----:B------:R-:W-:-:S04]  /*17d0*/  @P0 FFMA R0, R7, R0, R7 ;  /* 0x0000000007000223 */ /* 0x000fc80000000007 */
[----:B------:R-:W-:Y:S01]  /*17e0*/  @P0 FFMA R5, R0, 1.84467440737095516160e+19, RZ ;  /* 0x5f80000000050823 */ /* 0x000fe200000000ff */
[----:B------:R-:W-:Y:S06]  /*17f0*/  BRA `(.L_x_218) ;  /* 0x0000000000887947 */ /* 0x000fec0003800000 */
.L_x_217:
[----:B------:R-:W-:-:S05]  /*1800*/  VIADD R11, R9, 0xffffff03 ;  /* 0xffffff03090b7836 */ /* 0x000fca0000000000 */
        /* <DEDUP_REMOVED lines=15> */
[----:B------:R-:W-:Y:S02]  /*1900*/  LOP3.LUT R8, R8, R5, RZ, 0xc0, !PT ;  /* 0x0000000508087212 */ /* 0x000fe400078ec0ff */
[----:B------:R-:W-:-:S02]  /*1910*/  IADD3 R6, PT, PT, -R6, RZ, RZ ;  /* 0x000000ff06067210 */ /* 0x000fc40007ffe1ff */
[-C--:B------:R-:W-:Y:S02]  /*1920*/  SHF.R.U32.HI R8, RZ, R11.reuse, R8 ;  /* 0x0000000bff087219 */ /* 0x080fe40000011608 */
[----:B------:R-:W-:Y:S02]  /*1930*/  LOP3.LUT P1, RZ, R6, R11, R5, 0xf8, !PT ;  /* 0x0000000b06ff7212 */ /* 0x000fe4000782f805 */
[C---:B------:R-:W-:Y:S02]  /*1940*/  LOP3.LUT P0, RZ, R8.reuse, 0x1, RZ, 0xc0, !PT ;  /* 0x0000000108ff7812 */ /* 0x040fe4000780c0ff */
[----:B------:R-:W-:-:S04]  /*1950*/  LOP3.LUT P2, RZ, R8, 0x2, RZ, 0xc0, !PT ;  /* 0x0000000208ff7812 */ /* 0x000fc8000784c0ff */
[----:B------:R-:W-:Y:S02]  /*1960*/  PLOP3.LUT P0, PT, P0, P1, P2, 0xe0, 0x0 ;  /* 0x000000000000781c */ /* 0x000fe40000703c20 */
[----:B------:R-:W-:Y:S02]  /*1970*/  LOP3.LUT P1, RZ, R20, 0x7fffff, RZ, 0xc0, !PT ;  /* 0x007fffff14ff7812 */ /* 0x000fe4000782c0ff */
[----:B------:R-:W-:-:S05]  /*1980*/  SEL R0, RZ, 0x1, !P0 ;  /* 0x00000001ff007807 */ /* 0x000fca0004000000 */
[----:B------:R-:W-:-:S05]  /*1990*/  IMAD.MOV R0, RZ, RZ, -R0 ;  /* 0x000000ffff007224 */ /* 0x000fca00078e0a00 */
[----:B------:R-:W-:Y:S01]  /*19a0*/  ISETP.GE.AND P0, PT, R0, RZ, PT ;  /* 0x000000ff0000720c */ /* 0x000fe20003f06270 */
[----:B------:R-:W-:-:S05]  /*19b0*/  VIADD R0, R9, 0xffffff04 ;  /* 0xffffff0409007836 */ /* 0x000fca0000000000 */
[----:B------:R-:W-:-:S07]  /*19c0*/  SHF.R.U32.HI R5, RZ, R0, R5 ;  /* 0x00000000ff057219 */ /* 0x000fce0000011605 */
[----:B------:R-:W-:-:S05]  /*19d0*/  @!P0 VIADD R5, R5, 0x1 ;  /* 0x0000000105058836 */ /* 0x000fca0000000000 */
[----:B------:R-:W-:-:S04]  /*19e0*/  @!P1 SHF.L.U32 R5, R5, 0x1, RZ ;  /* 0x0000000105059819 */ /* 0x000fc800000006ff */
[----:B------:R-:W-:Y:S01]  /*19f0*/  LOP3.LUT R5, R5, 0x80000000, R20, 0xf8, !PT ;  /* 0x8000000005057812 */ /* 0x000fe200078ef814 */
[----:B------:R-:W-:Y:S06]  /*1a00*/  BRA `(.L_x_218) ;  /* 0x0000000000047947 */ /* 0x000fec0003800000 */
.L_x_219:
[----:B------:R0:W1:Y:S02]  /*1a10*/  MUFU.RCP R5, R20 ;  /* 0x0000001400057308 */ /* 0x0000640000001000 */
.L_x_218:
[----:B------:R-:W-:Y:S05]  /*1a20*/  BSYNC.RECONVERGENT B2 ;  /* 0x0000000000027941 */ /* 0x000fea0003800200 */
.L_x_216:
[----:B-1----:R-:W-:Y:S02]  /*1a30*/  IMAD.MOV.U32 R0, RZ, RZ, R5 ;  /* 0x000000ffff007224 */ /* 0x002fe400078e0005 */
[----:B------:R-:W-:-:S04]  /*1a40*/  IMAD.MOV.U32 R5, RZ, RZ, 0x0 ;  /* 0x00000000ff057424 */ /* 0x000fc800078e00ff */
[----:B0-----:R-:W-:Y:S05]  /*1a50*/  RET.REL.NODEC R4 `(vox_causal_attn_f32) ;  /* 0xffffffe404687950 */ /* 0x001fea0003c3ffff */
.L_x_220:
        /* <DEDUP_REMOVED lines=10> */
.L_x_486:


//--------------------- .text.vox_attn_q4_kv8_fp16_v3_reduce --------------------------
	.section	.text.vox_attn_q4_kv8_fp16_v3_reduce,"ax",@progbits
	.align	128
        .global         vox_attn_q4_kv8_fp16_v3_reduce
        .type           vox_attn_q4_kv8_fp16_v3_reduce,@function
        .size           vox_attn_q4_kv8_fp16_v3_reduce,(.L_x_487 - vox_attn_q4_kv8_fp16_v3_reduce)
        .other          vox_attn_q4_kv8_fp16_v3_reduce,@"STO_CUDA_ENTRY STV_DEFAULT"
vox_attn_q4_kv8_fp16_v3_reduce:
.text.vox_attn_q4_kv8_fp16_v3_reduce:
[----:B------:R-:W-:Y:S01]  /*0000*/  LDC R1, c[0x0][0x37c] ;  /* 0x0000df00ff017b82 */ /* 0x000fe20000000800 */
[----:B------:R-:W0:Y:S01]  /*0010*/  S2R R3, SR_CTAID.X ;  /* 0x0000000000037919 */ /* 0x000e220000002500 */
[----:B------:R-:W0:Y:S02]  /*0020*/  S2R R2, SR_TID.X ;  /* 0x0000000000027919 */ /* 0x000e240000002100 */
[----:B0-----:R-:W-:-:S13]  /*0030*/  LOP3.LUT P0, RZ, R3, 0x7fffffe0, R2, 0xc8, !PT ;  /* 0x7fffffe003ff7812 */ /* 0x001fda000780c802 */
[----:B------:R-:W-:Y:S05]  /*0040*/  @P0 EXIT ;  /* 0x000000000000094d */ /* 0x000fea0003800000 */
[----:B------:R-:W0:Y:S01]  /*0050*/  LDC R22, c[0x0][0x3a0] ;  /* 0x0000e800ff167b82 */ /* 0x000e220000000800 */
[----:B------:R-:W1:Y:S01]  /*0060*/  LDCU.64 UR6, c[0x0][0x358] ;  /* 0x00006b00ff0677ac */ /* 0x000e620008000a00 */
[----:B------:R-:W-:Y:S01]  /*0070*/  BSSY.RECONVERGENT B0, `(.L_x_221) ;  /* 0x0000097000007945 */ /* 0x000fe20003800200 */
[----:B------:R-:W-:Y:S01]  /*0080*/  IMAD.MOV.U32 R0, RZ, RZ, -0xeb60d36 ;  /* 0xf149f2caff007424 */ /* 0x000fe200078e00ff */
[----:B0-----:R-:W-:-:S04]  /*0090*/  ISETP.GE.AND P0, PT, R22, 0x1, PT ;  /* 0x000000011600780c */ /* 0x001fc80003f06270 */
[----:B------:R-:W-:-:S13]  /*00a0*/  ISETP.NE.OR P1, PT, R2, RZ, !P0 ;  /* 0x000000ff0200720c */ /* 0x000fda0004725670 */
[----:B-1----:R-:W-:Y:S05]  /*00b0*/  @P1 BRA `(.L_x_222) ;  /* 0x0000000800481947 */ /* 0x002fea0003800000 */
[C---:B------:R-:W-:Y:S01]  /*00c0*/  ISETP.GE.U32.AND P2, PT, R22.reuse, 0x10, PT ;  /* 0x000000101600780c */ /* 0x040fe20003f46070 */
[----:B------:R-:W-:Y:S01]  /*00d0*/  IMAD R7, R3, R22, RZ ;  /* 0x0000001603077224 */ /* 0x000fe200078e02ff */
[----:B------:R-:W-:Y:S01]  /*00e0*/  LOP3.LUT R20, R22, 0xf, RZ, 0xc0, !PT ;  /* 0x0000000f16147812 */ /* 0x000fe200078ec0ff */
[----:B------:R-:W-:Y:S02]  /*00f0*/  IMAD.MOV.U32 R0, RZ, RZ, -0xeb60d36 ;  /* 0xf149f2caff007424 */ /* 0x000fe400078e00ff */
[----:B------:R-:W-:Y:S01]  /*0100*/  IMAD.MOV.U32 R6, RZ, RZ, RZ ;  /* 0x000000ffff067224 */ /* 0x000fe200078e00ff */
[----:B------:R-:W-:-:S07]  /*0110*/  ISETP.NE.AND P1, PT, R20, RZ, PT ;  /* 0x000000ff1400720c */ /* 0x000fce0003f25270 */
[----:B------:R-:W-:Y:S06]  /*0120*/  @!P2 BRA `(.L_x_223) ;  /* 0x0000000000f0a947 */ /* 0x000fec0003800000 */
[----:B------:R-:W0:Y:S01]  /*0130*/  LDC.64 R4, c[0x0][0x390] ;  /* 0x0000e400ff047b82 */ /* 0x000e220000000a00 */
[----:B------:R-:W-:Y:S01]  /*0140*/  LOP3.LUT R6, R22, 0x7ffffff0, RZ, 0xc0, !PT ;  /* 0x7ffffff016067812 */ /* 0x000fe200078ec0ff */
[----:B------:R-:W-:-:S04]  /*0150*/  IMAD.MOV.U32 R0, RZ, RZ, -0xeb60d36 ;  /* 0xf149f2caff007424 */ /* 0x000fc800078e00ff */
[----:B------:R-:W-:Y:S02]  /*0160*/  IMAD.MOV R24, RZ, RZ, -R6 ;  /* 0x000000ffff187224 */ /* 0x000fe400078e0a06 */
[----:B0-----:R-:W-:-:S03]  /*0170*/  IMAD.WIDE.U32 R4, R7, 0x4, R4 ;  /* 0x0000000407047825 */ /* 0x001fc600078e0004 */
[----:B------:R-:W-:-:S05]  /*0180*/  IADD3 R4, P2, PT, R4, 0x20, RZ ;  /* 0x0000002004047810 */ /* 0x000fca0007f5e0ff */
[----:B------:R-:W-:-:S08]  /*0190*/  IMAD.X R5, RZ, RZ, R5, P2 ;  /* 0x000000ffff057224 */ /* 0x000fd000010e0605 */
.L_x_224:
[----:B------:R-:W2:Y:S04]  /*01a0*/  LDG.E R21, desc[UR6][R4.64+-0x20] ;  /* 0xffffe00604157981 */ /* 0x000ea8000c1e1900 */
[----:B------:R-:W3:Y:S04]  /*01b0*/  LDG.E R23, desc[UR6][R4.64+-0x1c] ;  /* 0xffffe40604177981 */ /* 0x000ee8000c1e1900 */
[----:B------:R-:W4:Y:S04]  /*01c0*/  LDG.E R25, desc[UR6][R4.64+-0x18] ;  /* 0xffffe80604197981 */ /* 0x000f28000c1e1900 */
[----:B------:R-:W5:Y:S04]  /*01d0*/  LDG.E R27, desc[UR6][R4.64+-0x14] ;  /* 0xffffec06041b7981 */ /* 0x000f68000c1e1900 */
        /* <DEDUP_REMOVED lines=11> */
[----:B------:R0:W5:Y:S01]  /*0290*/  LDG.E R8, desc[UR6][R4.64+0x1c] ;  /* 0x00001c0604087981 */ /* 0x000162000c1e1900 */
[----:B------:R-:W-:-:S04]  /*02a0*/  IADD3 R24, PT, PT, R24, 0x10, RZ ;  /* 0x0000001018187810 */ /* 0x000fc80007ffe0ff */
[----:B------:R-:W-:Y:S02]  /*02b0*/  ISETP.NE.AND P3, PT, R24, RZ, PT ;  /* 0x000000ff1800720c */ /* 0x000fe40003f65270 */
[----:B0-----:R-:W-:-:S05]  /*02c0*/  IADD3 R4, P4, PT, R4, 0x40, RZ ;  /* 0x0000004004047810 */ /* 0x001fca0007f9e0ff */
[----:B------:R-:W-:Y:S01]  /*02d0*/  IMAD.X R5, RZ, RZ, R5, P4 ;  /* 0x000000ffff057224 */ /* 0x000fe200020e0605 */
[----:B--2---:R-:W-:-:S04]  /*02e0*/  FSETP.GT.AND P2, PT, R21, R0, PT ;  /* 0x000000001500720b */ /* 0x004fc80003f44000 */
[----:B------:R-:W-:-:S04]  /*02f0*/  FSEL R0, R21, R0, P2 ;  /* 0x0000000015007208 */ /* 0x000fc80001000000 */
[----:B---3--:R-:W-:-:S04]  /*0300*/  FSETP.GT.AND P2, PT, R23, R0, PT ;  /* 0x000000001700720b */ /* 0x008fc80003f44000 */
[----:B------:R-:W-:-:S04]  /*0310*/  FSEL R0, R23, R0, P2 ;  /* 0x0000000017007208 */ /* 0x000fc80001000000 */
[----:B----4-:R-:W-:-:S04]  /*0320*/  FSETP.GT.AND P2, PT, R25, R0, PT ;  /* 0x000000001900720b */ /* 0x010fc80003f44000 */
[----:B------:R-:W-:-:S04]  /*0330*/  FSEL R0, R25, R0, P2 ;  /* 0x0000000019007208 */ /* 0x000fc80001000000 */
[----:B-----5:R-:W-:-:S04]  /*0340*/  FSETP.GT.AND P2, PT, R27, R0, PT ;  /* 0x000000001b00720b */ /* 0x020fc80003f44000 */
[----:B------:R-:W-:-:S04]  /*0350*/  FSEL R0, R27, R0, P2 ;  /* 0x000000001b007208 */ /* 0x000fc80001000000 */
[----:B------:R-:W-:-:S04]  /*0360*/  FSETP.GT.AND P2, PT, R19, R0, PT ;  /* 0x000000001300720b */ /* 0x000fc80003f44000 */
        /* <DEDUP_REMOVED lines=22> */
[----:B------:R-:W-:Y:S01]  /*04d0*/  FSEL R0, R8, R9, P2 ;  /* 0x0000000908007208 */ /* 0x000fe20001000000 */
[----:B------:R-:W-:Y:S08]  /*04e0*/  @P3 BRA `(.L_x_224) ;  /* 0xfffffffc002c3947 */ /* 0x000ff0000383ffff */
.L_x_223:
[----:B------:R-:W-:Y:S05]  /*04f0*/  @!P1 BRA `(.L_x_222) ;  /* 0x0000000400389947 */ /* 0x000fea0003800000 */
[----:B------:R-:W-:Y:S02]  /*0500*/  ISETP.GE.U32.AND P2, PT, R20, 0x8, PT ;  /* 0x000000081400780c */ /* 0x000fe40003f46070 */
[----:B------:R-:W-:-:S04]  /*0510*/  LOP3.LUT R10, R22, 0x7, RZ, 0xc0, !PT ;  /* 0x00000007160a7812 */ /* 0x000fc800078ec0ff */
[----:B------:R-:W-:-:S07]  /*0520*/  ISETP.NE.AND P1, PT, R10, RZ, PT ;  /* 0x000000ff0a00720c */ /* 0x000fce0003f25270 */
[----:B------:R-:W-:Y:S06]  /*0530*/  @!P2 BRA `(.L_x_225) ;  /* 0x000000000084a947 */ /* 0x000fec0003800000 */
[----:B------:R-:W0:Y:S01]  /*0540*/  LDC.64 R8, c[0x0][0x390] ;  /* 0x0000e400ff087b82 */ /* 0x000e220000000a00 */
[C---:B------:R-:W-:Y:S01]  /*0550*/  IMAD.IADD R11, R7.reuse, 0x1, R6 ;  /* 0x00000001070b7824 */ /* 0x040fe200078e0206 */
[----:B------:R-:W-:-:S06]  /*0560*/  IADD3 R12, P2, PT, R7, R6, RZ ;  /* 0x00000006070c7210 */ /* 0x000fcc0007f5e0ff */
[----:B------:R-:W1:Y:S01]  /*0570*/  LDC.64 R4, c[0x0][0x390] ;  /* 0x0000e400ff047b82 */ /* 0x000e620000000a00 */
[----:B0-----:R-:W-:-:S04]  /*0580*/  IMAD.WIDE.U32 R8, R11, 0x4, R8 ;  /* 0x000000040b087825 */ /* 0x001fc800078e0008 */
[----:B------:R-:W-:Y:S02]  /*0590*/  IMAD.X R11, RZ, RZ, RZ, P2 ;  /* 0x000000ffff0b7224 */ /* 0x000fe400010e06ff */
[----:B------:R-:W2:Y:S01]  /*05a0*/  LDG.E R9, desc[UR6][R8.64] ;  /* 0x0000000608097981 */ /* 0x000ea2000c1e1900 */
[----:B-1----:R-:W-:-:S04]  /*05b0*/  LEA R4, P2, R12, R4, 0x2 ;  /* 0x000000040c047211 */ /* 0x002fc800078410ff */
[----:B------:R-:W-:-:S05]  /*05c0*/  LEA.HI.X R5, R12, R5, R11, 0x2, P2 ;  /* 0x000000050c057211 */ /* 0x000fca00010f140b */
[----:B------:R-:W3:Y:S04]  /*05d0*/  LDG.E R11, desc[UR6][R4.64+0x4] ;  /* 0x00000406040b7981 */ /* 0x000ee8000c1e1900 */
[----:B------:R-:W4:Y:S04]  /*05e0*/  LDG.E R13, desc[UR6][R4.64+0x8] ;  /* 0x00000806040d7981 */ /* 0x000f28000c1e1900 */
[----:B------:R-:W5:Y:S04]  /*05f0*/  LDG.E R15, desc[UR6][R4.64+0xc] ;  /* 0x00000c06040f7981 */ /* 0x000f68000c1e1900 */
[----:B------:R-:W5:Y:S04]  /*0600*/  LDG.E R17, desc[UR6][R4.64+0x10] ;  /* 0x0000100604117981 */ /* 0x000f68000c1e1900 */
[----:B------:R-:W5:Y:S04]  /*0610*/  LDG.E R19, desc[UR6][R4.64+0x14] ;  /* 0x0000140604137981 */ /* 0x000f68000c1e1900 */
[----:B------:R-:W5:Y:S04]  /*0620*/  LDG.E R21, desc[UR6][R4.64+0x18] ;  /* 0x0000180604157981 */ /* 0x000f68000c1e1900 */
[----:B------:R-:W5:Y:S01]  /*0630*/  LDG.E R23, desc[UR6][R4.64+0x1c] ;  /* 0x00001c0604177981 */ /* 0x000f62000c1e1900 */
[----:B------:R-:W-:Y:S01]  /*0640*/  VIADD R6, R6, 0x8 ;  /* 0x0000000806067836 */ /* 0x000fe20000000000 */
        /* <DEDUP_REMOVED lines=15> */
[----:B------:R-:W-:-:S09]  /*0740*/  FSEL R0, R23, R0, P2 ;  /* 0x0000000017007208 */ /* 0x000fd20001000000 */
.L_x_225:
        /* <DEDUP_REMOVED lines=16> */
[----:B------:R-:W5:Y:S01]  /*0850*/  LDG.E R15, desc[UR6][R4.64+0xc] ;  /* 0x00000c06040f7981 */ /* 0x000f62000c1e1900 */
[----:B------:R-:W-:Y:S02]  /*0860*/  IADD3 R6, PT, PT, R6, 0x4, RZ ;  /* 0x0000000406067810 */ /* 0x000fe40007ffe0ff */
[----:B--2---:R-:W-:-:S04]  /*0870*/  FSETP.GT.AND P2, PT, R11, R0, PT ;  /* 0x000000000b00720b */ /* 0x004fc80003f44000 */
[----:B------:R-:W-:-:S04]  /*0880*/  FSEL R0, R11, R0, P2 ;  /* 0x000000000b007208 */ /* 0x000fc80001000000 */
[----:B---3--:R-:W-:-:S04]  /*0890*/  FSETP.GT.AND P2, PT, R9, R0, PT ;  /* 0x000000000900720b */ /* 0x008fc80003f44000 */
[----:B------:R-:W-:-:S04]  /*08a0*/  FSEL R0, R9, R0, P2 ;  /* 0x0000000009007208 */ /* 0x000fc80001000000 */
[----:B----4-:R-:W-:-:S04]  /*08b0*/  FSETP.GT.AND P2, PT, R13, R0, PT ;  /* 0x000000000d00720b */ /* 0x010fc80003f44000 */
[----:B------:R-:W-:-:S04]  /*08c0*/  FSEL R0, R13, R0, P2 ;  /* 0x000000000d007208 */ /* 0x000fc80001000000 */
[----:B-----5:R-:W-:-:S04]  /*08d0*/  FSETP.GT.AND P2, PT, R15, R0, PT ;  /* 0x000000000f00720b */ /* 0x020fc80003f44000 */
[----:B------:R-:W-:-:S09]  /*08e0*/  FSEL R0, R15, R0, P2 ;  /* 0x000000000f007208 */ /* 0x000fd20001000000 */
.L_x_226:
[----:B------:R-:W-:Y:S05]  /*08f0*/  @!P1 BRA `(.L_x_222) ;  /* 0x0000000000389947 */ /* 0x000fea0003800000 */
[----:B------:R-:W0:Y:S01]  /*0900*/  LDC.64 R4, c[0x0][0x390] ;  /* 0x0000e400ff047b82 */ /* 0x000e220000000a00 */
[----:B------:R-:W-:Y:S02]  /*0910*/  IMAD.IADD R7, R7, 0x1, R6 ;  /* 0x0000000107077824 */ /* 0x000fe400078e0206 */
[----:B------:R-:W-:Y:S02]  /*0920*/  IMAD.MOV R8, RZ, RZ, -R8 ;  /* 0x000000ffff087224 */ /* 0x000fe400078e0a08 */
[----:B0-----:R-:W-:-:S04]  /*0930*/  IMAD.WIDE.U32 R4, R7, 0x4, R4 ;  /* 0x0000000407047825 */ /* 0x001fc800078e0004 */
[----:B------:R-:W-:-:S07]  /*0940*/  IMAD.MOV.U32 R7, RZ, RZ, R5 ;  /* 0x000000ffff077224 */ /* 0x000fce00078e0005 */
.L_x_227:
[----:B------:R-:W-:-:S06]  /*0950*/  IMAD.MOV.U32 R5, RZ, RZ, R7 ;  /* 0x000000ffff057224 */ /* 0x000fcc00078e0007 */
[----:B------:R0:W2:Y:S01]  /*0960*/  LDG.E R5, desc[UR6][R4.64] ;  /* 0x0000000604057981 */ /* 0x0000a2000c1e1900 */
[----:B------:R-:W-:-:S05]  /*0970*/  VIADD R8, R8, 0x1 ;  /* 0x0000000108087836 */ /* 0x000fca0000000000 */
[----:B------:R-:W-:Y:S02]  /*0980*/  ISETP.NE.AND P2, PT, R8, RZ, PT ;  /* 0x000000ff0800720c */ /* 0x000fe40003f45270 */
[----:B0-----:R-:W-:-:S04]  /*0990*/  IADD3 R4, P3, PT, R4, 0x4, RZ ;  /* 0x0000000404047810 */ /* 0x001fc80007f7e0ff */
[----:B------:R-:W-:Y:S02]  /*09a0*/  IADD3.X R7, PT, PT, RZ, R7, RZ, P3, !PT ;  /* 0x00000007ff077210 */ /* 0x000fe40001ffe4ff */
[----:B--2---:R-:W-:-:S04]  /*09b0*/  FSETP.GT.AND P1, PT, R5, R0, PT ;  /* 0x000000000500720b */ /* 0x004fc80003f24000 */
[----:B------:R-:W-:Y:S01]  /*09c0*/  FSEL R0, R5, R0, P1 ;  /* 0x0000000005007208 */ /* 0x000fe20000800000 */
[----:B------:R-:W-:Y:S08]  /*09d0*/  @P2 BRA `(.L_x_227) ;  /* 0xfffffffc00dc2947 */ /* 0x000ff0000383ffff */
.L_x_222:
[----:B------:R-:W-:Y:S05]  /*09e0*/  BSYNC.RECONVERGENT B0 ;  /* 0x0000000000007941 */ /* 0x000fea0003800200 */
.L_x_221:
[----:B------:R-:W0:Y:S01]  /*09f0*/  SHFL.IDX PT, R0, R0, RZ, 0x1f ;  /* 0x00001fff00007589 */ /* 0x000e2200000e0000 */
[----:B------:R-:W-:Y:S02]  /*0a00*/  CS2R R6, SRZ ;  /* 0x0000000000067805 */ /* 0x000fe4000001ff00 */
[----:B------:R-:W-:Y:S01]  /*0a10*/  CS2R R16, SRZ ;  /* 0x0000000000107805 */ /* 0x000fe2000001ff00 */
[----:B------:R-:W-:Y:S01]  /*0a20*/  IMAD.MOV.U32 R20, RZ, RZ, RZ ;  /* 0x000000ffff147224 */ /* 0x000fe200078e00ff */
[----:B------:R-:W-:Y:S06]  /*0a30*/  @!P0 BRA `(.L_x_228) ;  /* 0x0000000800808947 */ /* 0x000fec0003800000 */
[----:B------:R-:W1:Y:S01]  /*0a40*/  LDC.64 R24, c[0x0][0x388] ;  /* 0x0000e200ff187b82 */ /* 0x000e620000000a00 */
[C---:B------:R-:W-:Y:S01]  /*0a50*/  ISETP.GE.U32.AND P1, PT, R22.reuse, 0x4, PT ;  /* 0x000000041600780c */ /* 0x040fe20003f26070 */
[----:B------:R-:W-:Y:S01]  /*0a60*/  IMAD R4, R3, R22, RZ ;  /* 0x0000001603047224 */ /* 0x000fe200078e02ff */
[----:B------:R-:W-:Y:S02]  /*0a70*/  LOP3.LUT R18, R22, 0x3, RZ, 0xc0, !PT ;  /* 0x0000000316127812 */ /* 0x000fe400078ec0ff */
[----:B------:R-:W-:Y:S01]  /*0a80*/  CS2R R6, SRZ ;  /* 0x0000000000067805 */ /* 0x000fe2000001ff00 */
[----:B------:R-:W-:Y:S01]  /*0a90*/  IMAD.MOV.U32 R5, RZ, RZ, RZ ;  /* 0x000000ffff057224 */ /* 0x000fe200078e00ff */
[----:B------:R-:W-:Y:S02]  /*0aa0*/  CS2R R16, SRZ ;  /* 0x0000000000107805 */ /* 0x000fe4000001ff00 */
[----:B------:R-:W-:Y:S01]  /*0ab0*/  ISETP.NE.AND P0, PT, R18, RZ, PT ;  /* 0x000000ff1200720c */ /* 0x000fe20003f05270 */
[----:B------:R-:W-:-:S02]  /*0ac0*/  IMAD.MOV.U32 R20, RZ, RZ, RZ ;  /* 0x000000ffff147224 */ /* 0x000fc400078e00ff */
[----:B-1----:R-:W-:Y:S02]  /*0ad0*/  IMAD.WIDE.U32 R24, R2, 0x10, R24 ;  /* 0x0000001002187825 */ /* 0x002fe400078e0018 */
[----:B------:R-:W-:Y:S08]  /*0ae0*/  @!P1 BRA `(.L_x_229) ;  /* 0x00000004002c9947 */ /* 0x000ff00003800000 */
[----:B------:R-:W-:Y:S01]  /*0af0*/  LOP3.LUT R5, R22, 0x7ffffffc, RZ, 0xc0, !PT ;  /* 0x7ffffffc16057812 */ /* 0x000fe200078ec0ff */
[----:B------:R-:W-:Y:S01]  /*0b00*/  IMAD.MOV.U32 R6, RZ, RZ, RZ ;  /* 0x000000ffff067224 */ /* 0x000fe200078e00ff */
[----:B------:R-:W-:-:S06]  /*0b10*/  UMOV UR4, URZ ;  /* 0x000000ff00047c82 */ /* 0x000fcc0008000000 */
.L_x_230:
[----:B------:R-:W1:Y:S01]  /*0b20*/  LDC.64 R30, c[0x0][0x390] ;  /* 0x0000e400ff1e7b82 */ /* 0x000e620000000a00 */
[----:B------:R-:W-:-:S07]  /*0b30*/  VIADD R13, R4, UR4 ;  /* 0x00000004040d7c36 */ /* 0x000fce0008000000 */
[----:B------:R-:W2:Y:S01]  /*0b40*/  LDC.64 R32, c[0x0][0x398] ;  /* 0x0000e600ff207b82 */ /* 0x000ea20000000a00 */
[----:B-1----:R-:W-:-:S05]  /*0b50*/  IMAD.WIDE.U32 R30, R13, 0x4, R30 ;  /* 0x000000040d1e7825 */ /* 0x002fca00078e001e */
[----:B------:R-:W0:Y:S01]  /*0b60*/  LDG.E R15, desc[UR6][R30.64] ;  /* 0x000000061e0f7981 */ /* 0x000e22000c1e1900 */
[----:B------:R-:W-:-:S03]  /*0b70*/  IMAD.WIDE.U32 R8, R13, 0x200, R24 ;  /* 0x000002000d087825 */ /* 0x000fc600078e0018 */
[----:B------:R-:W3:Y:S04]  /*0b80*/  LDG.E R23, desc[UR6][R30.64+0x8] ;  /* 0x000008061e177981 */ /* 0x000ee8000c1e1900 */
[----:B------:R-:W4:Y:S01]  /*0b90*/  LDG.E.128 R8, desc[UR6][R8.64] ;  /* 0x0000000608087981 */ /* 0x000f22000c1e1d00 */
[----:B--2---:R-:W-:-:S05]  /*0ba0*/  IMAD.WIDE.U32 R32, R13, 0x4, R32 ;  /* 0x000000040d207825 */ /* 0x004fca00078e0020 */
[----:B------:R-:W2:Y:S04]  /*0bb0*/  LDG.E R27, desc[UR6][R32.64] ;  /* 0x00000006201b7981 */ /* 0x000ea8000c1e1900 */
[----:B------:R-:W5:Y:S01]  /*0bc0*/  LDG.E R29, desc[UR6][R32.64+0x4] ;  /* 0x00000406201d7981 */ /* 0x000f62000c1e1900 */
[----:B0-----:R-:W-:-:S03]  /*0bd0*/  FADD R12, -R0, R15 ;  /* 0x0000000f000c7221 */ /* 0x001fc60000000100 */
[----:B------:R-:W2:Y:S01]  /*0be0*/  LDG.E R15, desc[UR6][R30.64+0x4] ;  /* 0x000004061e0f7981 */ /* 0x000ea2000c1e1900 */
[----:B------:R-:W-:-:S05]  /*0bf0*/  FMUL R12, R12, 1.4426950216293334961 ;  /* 0x3fb8aa3b0c0c7820 */ /* 0x000fca0000400000 */
[----:B------:R-:W-:-:S13]  /*0c00*/  FSETP.GEU.AND P1, PT, R12, -126, PT ;  /* 0xc2fc00000c00780b */ /* 0x000fda0003f2e000 */
[----:B------:R-:W-:-:S04]  /*0c10*/  @!P1 FMUL R12, R12, 0.5 ;  /* 0x3f0000000c0c9820 */ /* 0x000fc80000400000 */
[----:B------:R-:W0:Y:S02]  /*0c20*/  MUFU.EX2 R14, R12 ;  /* 0x0000000c000e7308 */ /* 0x000e240000000800 */
[----:B0-----:R-:W-:-:S04]  /*0c30*/  @!P1 FMUL R14, R14, R14 ;  /* 0x0000000e0e0e9220 */ /* 0x001fc80000400000 */
[C---:B----4-:R-:W-:Y:S01]  /*0c40*/  FFMA R26, R14.reuse, R9, R16 ;  /* 0x000000090e1a7223 */ /* 0x050fe20000000010 */
[----:B------:R-:W-:Y:S01]  /*0c50*/  IADD3 R9, PT, PT, R13, 0x1, RZ ;  /* 0x000000010d097810 */ /* 0x000fe20007ffe0ff */
[C---:B------:R-:W-:Y:S01]  /*0c60*/  FFMA R19, R14.reuse, R8, R7 ;  /* 0x000000080e137223 */ /* 0x040fe20000000007 */
[C---:B------:R-:W-:Y:S01]  /*0c70*/  FFMA R21, R14.reuse, R10, R17 ;  /* 0x0000000a0e157223 */ /* 0x040fe20000000011 */
[----:B------:R-:W-:Y:S01]  /*0c80*/  FFMA R28, R14, R11, R20 ;  /* 0x0000000b0e1c7223 */ /* 0x000fe20000000014 */
[----:B------:R0:W4:Y:S01]  /*0c90*/  LDG.E R17, desc[UR6][R30.64+0xc] ;  /* 0x00000c061e117981 */ /* 0x000122000c1e1900 */
[----:B------:R-:W-:-:S04]  /*0ca0*/  IMAD.WIDE.U32 R8, R9, 0x200, R24 ;  /* 0x0000020009087825 */ /* 0x000fc800078e0018 */
[C---:B---3--:R-:W-:Y:S01]  /*0cb0*/  FADD R23, -R0.reuse, R23 ;  /* 0x0000001700177221 */ /* 0x048fe20000000100 */
[----:B------:R-:W3:Y:S04]  /*0cc0*/  LDG.E R7, desc[UR6][R32.64+0xc] ;  /* 0x00000c0620077981 */ /* 0x000ee8000c1e1900 */
[----:B------:R-:W5:Y:S01]  /*0cd0*/  LDG.E.128 R8, desc[UR6][R8.64] ;  /* 0x0000000608087981 */ /* 0x000f62000c1e1d00 */
[----:B--2---:R-:W-:-:S04]  /*0ce0*/  FADD R15, -R0, R15 ;  /* 0x0000000f000f7221 */ /* 0x004fc80000000100 */
[----:B------:R-:W-:Y:S02]  /*0cf0*/  FMUL R34, R15, 1.4426950216293334961 ;  /* 0x3fb8aa3b0f227820 */ /* 0x000fe40000400000 */
[----:B------:R-:W0:Y:S03]  /*0d00*/  LDG.E R15, desc[UR6][R32.64+0x8] ;  /* 0x00000806200f7981 */ /* 0x000e26000c1e1900 */
[----:B------:R-:W-:-:S13]  /*0d10*/  FSETP.GEU.AND P1, PT, R34, -126, PT ;  /* 0xc2fc00002200780b */ /* 0x000fda0003f2e000 */
[----:B------:R-:W-:-:S04]  /*0d20*/  @!P1 FMUL R34, R34, 0.5 ;  /* 0x3f00000022229820 */ /* 0x000fc80000400000 */
[----:B------:R-:W1:Y:S01]  /*0d30*/  MUFU.EX2 R12, R34 ;  /* 0x00000022000c7308 */ /* 0x000e620000000800 */
[----:B------:R-:W-:Y:S01]  /*0d40*/  FFMA R14, R27, R14, R6 ;  /* 0x0000000e1b0e7223 */ /* 0x000fe20000000006 */
[----:B------:R-:W-:Y:S01]  /*0d50*/  FMUL R27, R23, 1.4426950216293334961 ;  /* 0x3fb8aa3b171b7820 */ /* 0x000fe20000400000 */
[----:B-1----:R-:W-:-:S04]  /*0d60*/  @!P1 FMUL R12, R12, R12 ;  /* 0x0000000c0c0c9220 */ /* 0x002fc80000400000 */
[----:B------:R-:W-:Y:S01]  /*0d70*/  FSETP.GEU.AND P1, PT, R27, -126, PT ;  /* 0xc2fc00001b00780b */ /* 0x000fe20003f2e000 */
[----:B------:R-:W-:-:S12]  /*0d80*/  VIADD R23, R13, 0x2 ;  /* 0x000000020d177836 */ /* 0x000fd80000000000 */
[----:B------:R-:W-:-:S04]  /*0d90*/  @!P1 FMUL R27, R27, 0.5 ;  /* 0x3f0000001b1b9820 */ /* 0x000fc80000400000 */
[----:B------:R-:W1:Y:S01]  /*0da0*/  MUFU.EX2 R16, R27 ;  /* 0x0000001b00107308 */ /* 0x000e620000000800 */
[C---:B-----5:R-:W-:Y:S01]  /*0db0*/  FFMA R19, R12.reuse, R8, R19 ;  /* 0x000000080c137223 */ /* 0x060fe20000000013 */
[----:B------:R-:W-:Y:S01]  /*0dc0*/  FFMA R20, R12, R9, R26 ;  /* 0x000000090c147223 */ /* 0x000fe2000000001a */
[----:B------:R-:W-:Y:S02]  /*0dd0*/  VIADD R13, R13, 0x3 ;  /* 0x000000030d0d7836 */ /* 0x000fe40000000000 */
[----:B------:R-:W-:-:S04]  /*0de0*/  IMAD.WIDE.U32 R8, R23, 0x200, R24 ;  /* 0x0000020017087825 */ /* 0x000fc800078e0018 */
[----:B------:R-:W-:Y:S01]  /*0df0*/  FFMA R14, R29, R12, R14 ;  /* 0x0000000c1d0e7223 */ /* 0x000fe2000000000e */
[C---:B------:R-:W-:Y:S01]  /*0e00*/  FFMA R21, R12.reuse, R10, R21 ;  /* 0x0000000a0c157223 */ /* 0x040fe20000000015 */
[----:B------:R-:W-:Y:S01]  /*0e10*/  FFMA R28, R12, R11, R28 ;  /* 0x0000000b0c1c7223 */ /* 0x000fe2000000001c */
[----:B------:R-:W-:Y:S01]  /*0e20*/  IMAD.WIDE.U32 R12, R13, 0x200, R24 ;  /* 0x000002000d0c7825 */ /* 0x000fe200078e0018 */
[----:B------:R-:W2:Y:S03]  /*0e30*/  LDG.E.128 R8, desc[UR6][R8.64] ;  /* 0x0000000608087981 */ /* 0x000ea6000c1e1d00 */
[----:B-1----:R-:W-:-:S04]  /*0e40*/  @!P1 FMUL R16, R16, R16 ;  /* 0x0000001010109220 */ /* 0x002fc80000400000 */
[----:B0-----:R-:W-:Y:S02]  /*0e50*/  FFMA R30, R15, R16, R14 ;  /* 0x000000100f1e7223 */ /* 0x001fe4000000000e */
[----:B------:R-:W5:Y:S01]  /*0e60*/  LDG.E.128 R12, desc[UR6][R12.64] ;  /* 0x000000060c0c7981 */ /* 0x000f62000c1e1d00 */
[----:B----4-:R-:W-:-:S04]  /*0e70*/  FADD R17, -R0, R17 ;  /* 0x0000001100117221 */ /* 0x010fc80000000100 */
[----:B------:R-:W-:-:S05]  /*0e80*/  FMUL R17, R17, 1.4426950216293334961 ;  /* 0x3fb8aa3b11117820 */ /* 0x000fca0000400000 */
[----:B------:R-:W-:-:S13]  /*0e90*/  FSETP.GEU.AND P2, PT, R17, -126, PT ;  /* 0xc2fc00001100780b */ /* 0x000fda0003f4e000 */
[----:B------:R-:W-:-:S04]  /*0ea0*/  @!P2 FMUL R17, R17, 0.5 ;  /* 0x3f0000001111a820 */ /* 0x000fc80000400000 */
[----:B------:R-:W0:Y:S01]  /*0eb0*/  MUFU.EX2 R26, R17 ;  /* 0x00000011001a7308 */ /* 0x000e220000000800 */
[----:B------:R-:W-:Y:S01]  /*0ec0*/  ISETP.NE.AND P1, PT, R2, RZ, PT ;  /* 0x000000ff0200720c */ /* 0x000fe20003f25270 */
[----:B------:R-:W-:Y:S01]  /*0ed0*/  UIADD3 UR4, UPT, UPT, UR4, 0x4, URZ ;  /* 0x0000000404047890 */ /* 0x000fe2000fffe0ff */
[----:B0-----:R-:W-:-:S11]  /*0ee0*/  @!P2 FMUL R26, R26, R26 ;  /* 0x0000001a1a1aa220 */ /* 0x001fd60000400000 */
[----:B---3--:R-:W-:Y:S01]  /*0ef0*/  @!P1 FFMA R6, R7, R26, R30 ;  /* 0x0000001a07069223 */ /* 0x008fe2000000001e */
[----:B------:R-:W-:Y:S01]  /*0f00*/  ISETP.NE.AND P1, PT, R5, UR4, PT ;  /* 0x0000000405007c0c */ /* 0x000fe2000bf25270 */
[C---:B--2---:R-:W-:Y:S01]  /*0f10*/  FFMA R20, R16.reuse, R9, R20 ;  /* 0x0000000910147223 */ /* 0x044fe20000000014 */
[C---:B------:R-:W-:Y:S01]  /*0f20*/  FFMA R19, R16.reuse, R8, R19 ;  /* 0x0000000810137223 */ /* 0x040fe20000000013 */
[C---:B------:R-:W-:Y:S01]  /*0f30*/  FFMA R21, R16.reuse, R10, R21 ;  /* 0x0000000a10157223 */ /* 0x040fe20000000015 */
[----:B------:R-:W-:Y:S01]  /*0f40*/  FFMA R28, R16, R11, R28 ;  /* 0x0000000b101c7223 */ /* 0x000fe2000000001c */
[C---:B-----5:R-:W-:Y:S01]  /*0f50*/  FFMA R16, R26.reuse, R13, R20 ;  /* 0x0000000d1a107223 */ /* 0x060fe20000000014 */
[C---:B------:R-:W-:Y:S01]  /*0f60*/  FFMA R7, R26.reuse, R12, R19 ;  /* 0x0000000c1a077223 */ /* 0x040fe20000000013 */
[C---:B------:R-:W-:Y:S01]  /*0f70*/  FFMA R17, R26.reuse, R14, R21 ;  /* 0x0000000e1a117223 */ /* 0x040fe20000000015 */
[----:B------:R-:W-:-:S05]  /*0f80*/  FFMA R20, R26, R15, R28 ;  /* 0x0000000f1a147223 */ /* 0x000fca000000001c */
[----:B------:R-:W-:Y:S05]  /*0f90*/  @P1 BRA `(.L_x_230) ;  /* 0xfffffff800e01947 */ /* 0x000fea000383ffff */
.L_x_229:
[----:B------:R-:W-:Y:S05]  /*0fa0*/  @!P0 BRA `(.L_x_228) ;  /* 0x0000000400248947 */ /* 0x000fea0003800000 */
[----:B------:R-:W-:Y:S02]  /*0fb0*/  ISETP.NE.AND P1, PT, R18, 0x1, PT ;  /* 0x000000011200780c */ /* 0x000fe40003f25270 */
[----:B------:R-:W-:-:S04]  /*0fc0*/  LOP3.LUT R22, R22, 0x1, RZ, 0xc0, !PT ;  /* 0x0000000116167812 */ /* 0x000fc800078ec0ff */
[----:B------:R-:W-:-:S07]  /*0fd0*/  ISETP.NE.U32.AND P0, PT, R22, 0x1, PT ;  /* 0x000000011600780c */ /* 0x000fce0003f05070 */
[----:B------:R-:W-:Y:S06]  /*0fe0*/  @!P1 BRA `(.L_x_231) ;  /* 0x0000000000bc9947 */ /* 0x000fec0003800000 */
[----:B------:R-:W1:Y:S01]  /*0ff0*/  LDC.64 R12, c[0x0][0x390] ;  /* 0x0000e400ff0c7b82 */ /* 0x000e620000000a00 */
[----:B------:R-:W2:Y:S01]  /*1000*/  LDCU.128 UR8, c[0x0][0x390] ;  /* 0x00007200ff0877ac */ /* 0x000ea20008000c00 */
[C---:B------:R-:W-:Y:S01]  /*1010*/  IADD3 R10, P1, PT, R4.reuse, R5, RZ ;  /* 0x00000005040a7210 */ /* 0x040fe20007f3e0ff */
[----:B------:R-:W-:-:S04]  /*1020*/  IMAD.IADD R11, R4, 0x1, R5 ;  /* 0x00000001040b7824 */ /* 0x000fc800078e0205 */
[----:B------:R-:W-:Y:S01]  /*1030*/  IMAD.X R9, RZ, RZ, RZ, P1 ;  /* 0x000000ffff097224 */ /* 0x000fe200008e06ff */
[----:B------:R-:W3:Y:S01]  /*1040*/  LDC.64 R22, c[0x0][0x398] ;  /* 0x0000e600ff167b82 */ /* 0x000ee20000000a00 */
[----:B------:R-:W-:-:S03]  /*1050*/  IMAD.SHL.U32 R18, R10, 0x4, RZ ;  /* 0x000000040a127824 */ /* 0x000fc600078e00ff */
[----:B------:R-:W-:Y:S02]  /*1060*/  SHF.L.U64.HI R10, R10, 0x2, R9 ;  /* 0x000000020a0a7819 */ /* 0x000fe40000010209 */
[----:B--2---:R-:W-:Y:S01]  /*1070*/  IADD3 R14, P1, PT, R18, UR8, RZ ;  /* 0x00000008120e7c10 */ /* 0x004fe2000ff3e0ff */
[----:B-1----:R-:W-:-:S03]  /*1080*/  IMAD.WIDE.U32 R12, R11, 0x4, R12 ;  /* 0x000000040b0c7825 */ /* 0x002fc600078e000c */
[----:B------:R-:W-:Y:S02]  /*1090*/  IADD3.X R15, PT, PT, R10, UR9, RZ, P1, !PT ;  /* 0x000000090a0f7c10 */ /* 0x000fe40008ffe4ff */
[----:B------:R1:W0:Y:S04]  /*10a0*/  LDG.E R27, desc[UR6][R12.64] ;  /* 0x000000060c1b7981 */ /* 0x000228000c1e1900 */
[----:B------:R-:W2:Y:S01]  /*10b0*/  LDG.E R21, desc[UR6][R14.64+0x4] ;  /* 0x000004060e157981 */ /* 0x000ea2000c1e1900 */
[C---:B------:R-:W-:Y:S01]  /*10c0*/  IADD3 R29, PT, PT, R11.reuse, 0x1, RZ ;  /* 0x000000010b1d7810 */ /* 0x040fe20007ffe0ff */
[----:B------:R-:W-:Y:S01]  /*10d0*/  IMAD.WIDE.U32 R8, R11, 0x200, R24 ;  /* 0x000002000b087825 */ /* 0x000fe200078e0018 */
[----:B------:R-:W-:-:S03]  /*10e0*/  IADD3 R18, P1, PT, R18, UR10, RZ ;  /* 0x0000000a12127c10 */ /* 0x000fc6000ff3e0ff */
[----:B---3--:R-:W-:Y:S01]  /*10f0*/  IMAD.WIDE.U32 R22, R11, 0x4, R22 ;  /* 0x000000040b167825 */ /* 0x008fe200078e0016 */
[----:B------:R-:W-:Y:S02]  /*1100*/  IADD3.X R19, PT, PT, R10, UR11, RZ, P1, !PT ;  /* 0x0000000b0a137c10 */ /* 0x000fe40008ffe4ff */
[----:B------:R-:W3:Y:S01]  /*1110*/  LDG.E.128 R8, desc[UR6][R8.64] ;  /* 0x0000000608087981 */ /* 0x000ee2000c1e1d00 */
[----:B-1----:R-:W-:-:S03]  /*1120*/  IMAD.WIDE.U32 R12, R29, 0x200, R24 ;  /* 0x000002001d0c7825 */ /* 0x002fc600078e0018 */
[----:B------:R1:W4:Y:S04]  /*1130*/  LDG.E R23, desc[UR6][R22.64] ;  /* 0x0000000616177981 */ /* 0x000328000c1e1900 */
[----:B------:R-:W5:Y:S04]  /*1140*/  LDG.E R18, desc[UR6][R18.64+0x4] ;  /* 0x0000040612127981 */ /* 0x000f68000c1e1900 */
[----:B------:R-:W5:Y:S01]  /*1150*/  LDG.E.128 R12, desc[UR6][R12.64] ;  /* 0x000000060c0c7981 */ /* 0x000f62000c1e1d00 */
[----:B------:R-:W-:Y:S01]  /*1160*/  ISETP.NE.AND P3, PT, R2, RZ, PT ;  /* 0x000000ff0200720c */ /* 0x000fe20003f65270 */
[----:B------:R-:W-:-:S02]  /*1170*/  VIADD R5, R5, 0x2 ;  /* 0x0000000205057836 */ /* 0x000fc40000000000 */
[----:B0-----:R-:W-:-:S04]  /*1180*/  FADD R27, -R0, R27 ;  /* 0x0000001b001b7221 */ /* 0x001fc80000000100 */
[----:B------:R-:W-:Y:S01]  /*1190*/  FMUL R27, R27, 1.4426950216293334961 ;  /* 0x3fb8aa3b1b1b7820 */ /* 0x000fe20000400000 */
[----:B--2---:R-:W-:-:S04]  /*11a0*/  FADD R21, -R0, R21 ;  /* 0x0000001500157221 */ /* 0x004fc80000000100 */
[----:B------:R-:W-:Y:S01]  /*11b0*/  FMUL R21, R21, 1.4426950216293334961 ;  /* 0x3fb8aa3b15157820 */ /* 0x000fe20000400000 */
[----:B------:R-:W-:-:S04]  /*11c0*/  FSETP.GEU.AND P1, PT, R27, -126, PT ;  /* 0xc2fc00001b00780b */ /* 0x000fc80003f2e000 */
[----:B------:R-:W-:-:S09]  /*11d0*/  FSETP.GEU.AND P2, PT, R21, -126, PT ;  /* 0xc2fc00001500780b */ /* 0x000fd20003f4e000 */
[----:B------:R-:W-:-:S04]  /*11e0*/  @!P1 FMUL R27, R27, 0.5 ;  /* 0x3f0000001b1b9820 */ /* 0x000fc80000400000 */
[----:B-1----:R-:W0:Y:S01]  /*11f0*/  MUFU.EX2 R22, R27 ;  /* 0x0000001b00167308 */ /* 0x002e220000000800 */
[----:B------:R-:W-:-:S07]  /*1200*/  @!P2 FMUL R21, R21, 0.5 ;  /* 0x3f0000001515a820 */ /* 0x000fce0000400000 */
[----:B------:R-:W1:Y:S01]  /*1210*/  MUFU.EX2 R26, R21 ;  /* 0x00000015001a7308 */ /* 0x000e620000000800 */
[----:B0-----:R-:W-:-:S04]  /*1220*/  @!P1 FMUL R22, R22, R22 ;  /* 0x0000001616169220 */ /* 0x001fc80000400000 */
[C---:B---3--:R-:W-:Y:S01]  /*1230*/  FFMA R7, R22.reuse, R8, R7 ;  /* 0x0000000816077223 */ /* 0x048fe20000000007 */
[----:B----4-:R-:W-:Y:S01]  /*1240*/  FFMA R23, R23, R22, R6 ;  /* 0x0000001617177223 */ /* 0x010fe20000000006 */
[C---:B------:R-:W-:Y:S01]  /*1250*/  FFMA R16, R22.reuse, R9, R16 ;  /* 0x0000000916107223 */ /* 0x040fe20000000010 */
[----:B------:R-:W-:Y:S01]  /*1260*/  FFMA R17, R22, R10, R17 ;  /* 0x0000000a16117223 */ /* 0x000fe20000000011 */
[----:B-1----:R-:W-:Y:S01]  /*1270*/  @!P2 FMUL R26, R26, R26 ;  /* 0x0000001a1a1aa220 */ /* 0x002fe20000400000 */
[----:B------:R-:W-:-:S03]  /*1280*/  FFMA R20, R22, R11, R20 ;  /* 0x0000000b16147223 */ /* 0x000fc60000000014 */
[----:B-----5:R-:W-:Y:S01]  /*1290*/  @!P3 FFMA R6, R18, R26, R23 ;  /* 0x0000001a1206b223 */ /* 0x020fe20000000017 */
[C---:B------:R-:W-:Y:S01]  /*12a0*/  FFMA R7, R26.reuse, R12, R7 ;  /* 0x0000000c1a077223 */ /* 0x040fe20000000007 */
[C---:B------:R-:W-:Y:S01]  /*12b0*/  FFMA R16, R26.reuse, R13, R16 ;  /* 0x0000000d1a107223 */ /* 0x040fe20000000010 */
[C---:B------:R-:W-:Y:S01]  /*12c0*/  FFMA R17, R26.reuse, R14, R17 ;  /* 0x0000000e1a117223 */ /* 0x040fe20000000011 */
[----:B------:R-:W-:-:S07]  /*12d0*/  FFMA R20, R26, R15, R20 ;  /* 0x0000000f1a147223 */ /* 0x000fce0000000014 */
.L_x_231:
[----:B------:R-:W-:Y:S05]  /*12e0*/  @P0 BRA `(.L_x_228) ;  /* 0x0000000000540947 */ /* 0x000fea0003800000 */
[----:B------:R-:W1:Y:S01]  /*12f0*/  LDC.64 R8, c[0x0][0x390] ;  /* 0x0000e400ff087b82 */ /* 0x000e620000000a00 */
[----:B------:R-:W-:-:S07]  /*1300*/  IMAD.IADD R11, R4, 0x1, R5 ;  /* 0x00000001040b7824 */ /* 0x000fce00078e0205 */
[----:B------:R-:W2:Y:S01]  /*1310*/  LDC.64 R12, c[0x0][0x398] ;  /* 0x0000e600ff0c7b82 */ /* 0x000ea20000000a00 */
[----:B-1----:R-:W-:-:S06]  /*1320*/  IMAD.WIDE.U32 R4, R11, 0x4, R8 ;  /* 0x000000040b047825 */ /* 0x002fcc00078e0008 */
[----:B------:R-:W0:Y:S01]  /*1330*/  LDG.E R5, desc[UR6][R4.64] ;  /* 0x0000000604057981 */ /* 0x000e22000c1e1900 */
[----:B------:R-:W-:-:S04]  /*1340*/  IMAD.WIDE.U32 R8, R11, 0x200, R24 ;  /* 0x000002000b087825 */ /* 0x000fc800078e0018 */
[----:B--2---:R-:W-:Y:S02]  /*1350*/  IMAD.WIDE.U32 R12, R11, 0x4, R12 ;  /* 0x000000040b0c7825 */ /* 0x004fe400078e000c */
[----:B------:R-:W2:Y:S04]  /*1360*/  LDG.E.128 R8, desc[UR6][R8.64] ;  /* 0x0000000608087981 */ /* 0x000ea8000c1e1d00 */
[----:B------:R-:W3:Y:S01]  /*1370*/  LDG.E R13, desc[UR6][R12.64] ;  /* 0x000000060c0d7981 */ /* 0x000ee2000c1e1900 */
[----:B------:R-:W-:Y:S01]  /*1380*/  ISETP.NE.AND P1, PT, R2, RZ, PT ;  /* 0x000000ff0200720c */ /* 0x000fe20003f25270 */
[----:B0-----:R-:W-:-:S04]  /*1390*/  FADD R0, -R0, R5 ;  /* 0x0000000500007221 */ /* 0x001fc80000000100 */
[----:B------:R-:W-:-:S05]  /*13a0*/  FMUL R0, R0, 1.4426950216293334961 ;  /* 0x3fb8aa3b00007820 */ /* 0x000fca0000400000 */
[----:B------:R-:W-:-:S13]  /*13b0*/  FSETP.GEU.AND P0, PT, R0, -126, PT ;  /* 0xc2fc00000000780b */ /* 0x000fda0003f0e000 */
[----:B------:R-:W-:-:S04]  /*13c0*/  @!P0 FMUL R0, R0, 0.5 ;  /* 0x3f00000000008820 */ /* 0x000fc80000400000 */
[----:B------:R-:W0:Y:S02]  /*13d0*/  MUFU.EX2 R14, R0 ;  /* 0x00000000000e7308 */ /* 0x000e240000000800 */
[----:B0-----:R-:W-:-:S04]  /*13e0*/  @!P0 FMUL R14, R14, R14 ;  /* 0x0000000e0e0e8220 */ /* 0x001fc80000400000 */
[----:B---3--:R-:W-:Y:S01]  /*13f0*/  @!P1 FFMA R6, R13, R14, R6 ;  /* 0x0000000e0d069223 */ /* 0x008fe20000000006 */
[C---:B--2---:R-:W-:Y:S01]  /*1400*/  FFMA R7, R14.reuse, R8, R7 ;  /* 0x000000080e077223 */ /* 0x044fe20000000007 */
[C---:B------:R-:W-:Y:S01]  /*1410*/  FFMA R16, R14.reuse, R9, R16 ;  /* 0x000000090e107223 */ /* 0x040fe20000000010 */
[C---:B------:R-:W-:Y:S01]  /*1420*/  FFMA R17, R14.reuse, R10, R17 ;  /* 0x0000000a0e117223 */ /* 0x040fe20000000011 */
[----:B------:R-:W-:-:S07]  /*1430*/  FFMA R20, R14, R11, R20 ;  /* 0x0000000b0e147223 */ /* 0x000fce0000000014 */
.L_x_228:
[----:B------:R-:W-:Y:S01]  /*1440*/  ISETP.NE.AND P0, PT, R2, RZ, PT ;  /* 0x000000ff0200720c */ /* 0x000fe20003f05270 */
[----:B------:R-:W-:Y:S01]  /*1450*/  BSSY.RECONVERGENT B0, `(.L_x_232) ;  /* 0x0000012000007945 */ /* 0x000fe20003800200 */
[----:B0-----:R-:W-:-:S11]  /*1460*/  IMAD.MOV.U32 R0, RZ, RZ, RZ ;  /* 0x000000ffff007224 */ /* 0x001fd600078e00ff */
[----:B------:R-:W-:Y:S05]  /*1470*/  @P0 BRA `(.L_x_233) ;  /* 0x00000000003c0947 */ /* 0x000fea0003800000 */
[C---:B------:R-:W-:Y:S01]  /*1480*/  VIADD R0, R6.reuse, 0x1800000 ;  /* 0x0180000006007836 */ /* 0x040fe20000000000 */
[----:B------:R-:W-:Y:S01]  /*1490*/  BSSY.RECONVERGENT B1, `(.L_x_234) ;  /* 0x000000c000017945 */ /* 0x000fe20003800200 */
[----:B------:R-:W-:-:S03]  /*14a0*/  FSETP.GT.AND P3, PT, R6, RZ, PT ;  /* 0x000000ff0600720b */ /* 0x000fc60003f64000 */
[----:B------:R-:W-:-:S04]  /*14b0*/  LOP3.LUT R0, R0, 0x7f800000, RZ, 0xc0, !PT ;  /* 0x7f80000000007812 */ /* 0x000fc800078ec0ff */
[----:B------:R-:W-:-:S13]  /*14c0*/  ISETP.GT.U32.AND P0, PT, R0, 0x1ffffff, PT ;  /* 0x01ffffff0000780c */ /* 0x000fda0003f04070 */
[----:B------:R-:W-:Y:S05]  /*14d0*/  @P0 BRA `(.L_x_235) ;  /* 0x00000000000c0947 */ /* 0x000fea0003800000 */
[----:B------:R-:W-:-:S07]  /*14e0*/  MOV R4, 0x1500 ;  /* 0x0000150000047802 */ /* 0x000fce0000000f00 */
[----:B------:R-:W-:Y:S05]  /*14f0*/  CALL.REL.NOINC `($__internal_7_$__cuda_sm20_rcp_rn_f32_slowpath) ;  /* 0x00000000004c7944 */ /* 0x000fea0003c00000 */
[----:B------:R-:W-:Y:S05]  /*1500*/  BRA `(.L_x_236) ;  /* 0x0000000000107947 */ /* 0x000fea0003800000 */
.L_x_235:
[----:B------:R-:W0:Y:S02]  /*1510*/  MUFU.RCP R5, R6 ;  /* 0x0000000600057308 */ /* 0x000e240000001000 */
[----:B0-----:R-:W-:-:S04]  /*1520*/  FFMA R0, R5, R6, -1 ;  /* 0xbf80000005007423 */ /* 0x001fc80000000006 */
[----:B------:R-:W-:-:S04]  /*1530*/  FADD.FTZ R0, -R0, -RZ ;  /* 0x800000ff00007221 */ /* 0x000fc80000010100 */
[----:B------:R-:W-:-:S07]  /*1540*/  FFMA R0, R5, R0, R5 ;  /* 0x0000000005007223 */ /* 0x000fce0000000005 */
.L_x_236:
[----:B------:R-:W-:Y:S05]  /*1550*/  BSYNC.RECONVERGENT B1 ;  /* 0x0000000000017941 */ /* 0x000fea0003800200 */
.L_x_234:
[----:B------:R-:W-:-:S07]  /*1560*/  FSEL R0, R0, RZ, P3 ;  /* 0x000000ff00007208 */ /* 0x000fce0001800000 */
.L_x_233:
[----:B------:R-:W-:Y:S05]  /*1570*/  BSYNC.RECONVERGENT B0 ;  /* 0x0000000000007941 */ /* 0x000fea0003800200 */
.L_x_232:
[----:B------:R-:W0:Y:S01]  /*1580*/  LDC.64 R8, c[0x0][0x380] ;  /* 0x0000e000ff087b82 */ /* 0x000e220000000a00 */
[----:B------:R-:W1:Y:S01]  /*1590*/  SHFL.IDX PT, R0, R0, RZ, 0x1f ;  /* 0x00001fff00007589 */ /* 0x000e6200000e0000 */
[----:B------:R-:W-:-:S04]  /*15a0*/  IMAD.SHL.U32 R3, R3, 0x80, RZ ;  /* 0x0000008003037824 */ /* 0x000fc800078e00ff */
[----:B0-----:R-:W-:-:S04]  /*15b0*/  IMAD.WIDE.U32 R8, R3, 0x4, R8 ;  /* 0x0000000403087825 */ /* 0x001fc800078e0008 */
[C---:B-1----:R-:W-:Y:S01]  /*15c0*/  FMUL R4, R0.reuse, R7 ;  /* 0x0000000700047220 */ /* 0x042fe20000400000 */
[C---:B------:R-:W-:Y:S01]  /*15d0*/  FMUL R5, R0.reuse, R16 ;  /* 0x0000001000057220 */ /* 0x040fe20000400000 */
[C---:B------:R-:W-:Y:S01]  /*15e0*/  FMUL R6, R0.reuse, R17 ;  /* 0x0000001100067220 */ /* 0x040fe20000400000 */
[----:B------:R-:W-:Y:S01]  /*15f0*/  FMUL R7, R0, R20 ;  /* 0x0000001400077220 */ /* 0x000fe20000400000 */
[----:B------:R-:W-:-:S05]  /*1600*/  IMAD.WIDE.U32 R8, R2, 0x10, R8 ;  /* 0x0000001002087825 */ /* 0x000fca00078e0008 */
[----:B------:R-:W-:Y:S01]  /*1610*/  STG.E.128 desc[UR6][R8.64], R4 ;  /* 0x0000000408007986 */ /* 0x000fe2000c101d06 */
[----:B------:R-:W-:Y:S05]  /*1620*/  EXIT ;  /* 0x000000000000794d */ /* 0x000fea0003800000 */
        .weak           $__internal_7_$__cuda_sm20_rcp_rn_f32_slowpath
        .type           $__internal_7_$__cuda_sm20_rcp_rn_f32_slowpath,@function
        .size           $__internal_7_$__cuda_sm20_rcp_rn_f32_slowpath,(.L_x_487 - $__internal_7_$__cuda_sm20_rcp_rn_f32_slowpath)
$__internal_7_$__cuda_sm20_rcp_rn_f32_slowpath:
        /* <DEDUP_REMOVED lines=15> */
.L_x_238:
        /* <DEDUP_REMOVED lines=33> */
.L_x_240:
[----:B------:R0:W1:Y:S02]  /*1930*/  MUFU.RCP R5, R6 ;  /* 0x0000000600057308 */ /* 0x0000640000001000 */
.L_x_239:
[----:B------:R-:W-:Y:S05]  /*1940*/  BSYNC.RECONVERGENT B2 ;  /* 0x0000000000027941 */ /* 0x000fea0003800200 */
.L_x_237:
[----:B-1----:R-:W-:Y:S02]  /*1950*/  IMAD.MOV.U32 R0, RZ, RZ, R5 ;  /* 0x000000ffff007224 */ /* 0x002fe400078e0005 */
[----:B------:R-:W-:-:S04]  /*1960*/  IMAD.MOV.U32 R5, RZ, RZ, 0x0 ;  /* 0x00000000ff057424 */ /* 0x000fc800078e00ff */
[----:B0-----:R-:W-:Y:S05]  /*1970*/  RET.REL.NODEC R4 `(vox_attn_q4_kv8_fp16_v3_reduce) ;  /* 0xffffffe404a07950 */ /* 0x001fea0003c3ffff */
.L_x_241:
        /* <DEDUP_REMOVED lines=16> */
.L_x_487:


//--------------------- .text.vox_attn_q4_kv8_fp16_dyn_v4_partial --------------------------
	.section	.text.vox_attn_q4_kv8_fp16_dyn_v4_partial,"ax",@progbits
	.align	128
        .global         vox_attn_q4_kv8_fp16_dyn_v4_partial
        .type           vox_attn_q4_kv8_fp16_dyn_v4_partial,@function
        .size           vox_attn_q4_kv8_fp16_dyn_v4_partial,(.L_x_527 - vox_attn_q4_kv8_fp16_dyn_v4_partial)
        .other          vox_attn_q4_kv8_fp16_dyn_v4_partial,@"STO_CUDA_ENTRY STV_DEFAULT"
vox_attn_q4_kv8_fp16_dyn_v4_partial:
.text.vox_attn_q4_kv8_fp16_dyn_v4_partial:
[----:B------:R-:W-:Y:S01]  /*0000*/  LDC R1, c[0x0][0x37c] ;  /* 0x0000df00ff017b82 */ /* 0x000fe20000000800 */
[----:B------:R-:W0:Y:S01]  /*0010*/  S2R R0, SR_TID.X ;  /* 0x0000000000007919 */ /* 0x000e220000002100 */
[----:B------:R-:W1:Y:S01]  /*0020*/  S2R R17, SR_CTAID.X ;  /* 0x0000000000117919 */ /* 0x000e620000002500 */
[----:B0-----:R-:W-:-:S04]  /*0030*/  ISETP.GT.U32.AND P0, PT, R0, 0x7f, PT ;  /* 0x0000007f0000780c */ /* 0x001fc80003f04070 */
[----:B-1----:R-:W-:-:S13]  /*0040*/  ISETP.GT.U32.OR P0, PT, R17, 0x7, P0 ;  /* 0x000000071100780c */ /* 0x002fda0000704470 */
[----:B------:R-:W-:Y:S05]  /*0050*/  @P0 EXIT ;  /* 0x000000000000094d */ /* 0x000fea0003800000 */
[----:B------:R-:W-:Y:S01]  /*0060*/  LOP3.LUT R2, R0, 0x1f, RZ, 0xc0, !PT ;  /* 0x0000001f00027812 */ /* 0x000fe200078ec0ff */
[----:B------:R-:W0:Y:S01]  /*0070*/  LDCU.64 UR8, c[0x0][0x358] ;  /* 0x00006b00ff0877ac */ /* 0x000e220008000a00 */
[----:B------:R-:W-:Y:S01]  /*0080*/  HFMA2 R3, -RZ, RZ, 0, 0 ;  /* 0x00000000ff037431 */ /* 0x000fe200000001ff */
[----:B------:R-:W1:Y:S01]  /*0090*/  LDC R6, c[0x0][0x3c8] ;  /* 0x0000f200ff067b82 */ /* 0x000e620000000800 */
[----:B------:R-:W-:Y:S01]  /*00a0*/  ISETP.NE.AND P1, PT, R2, RZ, PT ;  /* 0x000000ff0200720c */ /* 0x000fe20003f25270 */
[----:B------:R-:W2:Y:S01]  /*00b0*/  S2R R7, SR_CTAID.Y ;  /* 0x0000000000077919 */ /* 0x000ea20000002600 */
[----:B------:R-:W3:Y:S11]  /*00c0*/  LDCU UR4, c[0x0][0x3d0] ;  /* 0x00007a00ff0477ac */ /* 0x000ef60008000800 */
[----:B------:R-:W0:Y:S02]  /*00d0*/  @!P1 LDC.64 R4, c[0x0][0x3c0] ;  /* 0x0000f000ff049b82 */ /* 0x000e240000000a00 */
[----:B0-----:R-:W4:Y:S01]  /*00e0*/  @!P1 LDG.E R3, desc[UR8][R4.64] ;  /* 0x0000000804039981 */ /* 0x001f22000c1e1900 */
[----:B-1----:R-:W-:-:S03]  /*00f0*/  ISETP.GT.AND P0, PT, R6, RZ, PT ;  /* 0x000000ff0600720c */ /* 0x002fc60003f04270 */
[----:B----4-:R-:W0:Y:S02]  /*0100*/  SHFL.IDX PT, R3, R3, RZ, 0x1f ;  /* 0x00001fff03037589 */ /* 0x010e2400000e0000 */
[----:B0-----:R-:W-:-:S04]  /*0110*/  IADD3 R13, PT, PT, R3, 0x1, RZ ;  /* 0x00000001030d7810 */ /* 0x001fc80007ffe0ff */
[----:B------:R-:W-:-:S04]  /*0120*/  VIADDMNMX R6, R13, -R6, RZ, !PT ;  /* 0x800000060d067246 */ /* 0x000fc800078001ff */
[----:B------:R-:W-:Y:S02]  /*0130*/  SEL R14, R6, RZ, P0 ;  /* 0x000000ff060e7207 */ /* 0x000fe40000000000 */
[----:B------:R-:W-:Y:S02]  /*0140*/  SHF.R.U32.HI R6, RZ, 0x5, R0 ;  /* 0x00000005ff067819 */ /* 0x000fe40000011600 */
[----:B--2---:R-:W-:Y:S02]  /*0150*/  LEA R12, R7, R14, 0x8 ;  /* 0x0000000e070c7211 */ /* 0x004fe400078e40ff */
[----:B------:R-:W-:Y:S02]  /*0160*/  LEA R5, R17, R6, 0x2 ;  /* 0x0000000611057211 */ /* 0x000fe400078e10ff */
[----:B------:R-:W-:-:S03]  /*0170*/  ISETP.GE.AND P0, PT, R3, R12, PT ;  /* 0x0000000c0300720c */ /* 0x000fc60003f06270 */
[----:B---3--:R-:W-:-:S10]  /*0180*/  IMAD R4, R5, UR4, R7 ;  /* 0x0000000405047c24 */ /* 0x008fd4000f8e0207 */
[----:B------:R-:W-:Y:S05]  /*0190*/  @P0 BRA `(.L_x_242) ;  /* 0x0000000000300947 */ /* 0x000fea0003800000 */
[----:B------:R-:W0:Y:S01]  /*01a0*/  LDC.64 R8, c[0x0][0x380] ;  /* 0x0000e000ff087b82 */ /* 0x000e220000000a00 */
[----:B------:R-:W-:-:S07]  /*01b0*/  @!P1 MOV R3, 0xf149f2ca ;  /* 0xf149f2ca00039802 */ /* 0x000fce0000000f00 */
[----:B------:R-:W1:Y:S08]  /*01c0*/  @!P1 LDC.64 R6, c[0x0][0x388] ;  /* 0x0000e200ff069b82 */ /* 0x000e700000000a00 */
[----:B------:R-:W2:Y:S01]  /*01d0*/  @!P1 LDC.64 R10, c[0x0][0x390] ;  /* 0x0000e400ff0a9b82 */ /* 0x000ea20000000a00 */
[----:B0-----:R-:W-:-:S04]  /*01e0*/  IMAD.WIDE R8, R4, 0x200, R8 ;  /* 0x0000020004087825 */ /* 0x001fc800078e0208 */
[----:B------:R-:W-:-:S04]  /*01f0*/  IMAD.WIDE.U32 R8, R2, 0x10, R8 ;  /* 0x0000001002087825 */ /* 0x000fc800078e0008 */
[----:B-1----:R-:W-:-:S05]  /*0200*/  @!P1 IMAD.WIDE R6, R4, 0x4, R6 ;  /* 0x0000000404069825 */ /* 0x002fca00078e0206 */
[----:B------:R-:W-:Y:S01]  /*0210*/  @!P1 STG.E desc[UR8][R6.64], R3 ;  /* 0x0000000306009986 */ /* 0x000fe2000c101908 */
[----:B--2---:R-:W-:-:S05]  /*0220*/  @!P1 IMAD.WIDE R4, R4, 0x4, R10 ;  /* 0x0000000404049825 */ /* 0x004fca00078e020a */
[----:B------:R-:W-:Y:S04]  /*0230*/  @!P1 STG.E desc[UR8][R4.64], RZ ;  /* 0x000000ff04009986 */ /* 0x000fe8000c101908 */
[----:B------:R-:W-:Y:S01]  /*0240*/  STG.E.128 desc[UR8][R8.64], RZ ;  /* 0x000000ff08007986 */ /* 0x000fe2000c101d08 */
[----:B------:R-:W-:Y:S05]  /*0250*/  EXIT ;  /* 0x000000000000794d */ /* 0x000fea0003800000 */
.L_x_242:
[----:B------:R-:W0:Y:S01]  /*0260*/  LDC.64 R6, c[0x0][0x398] ;  /* 0x0000e600ff067b82 */ /* 0x000e220000000a00 */
[----:B------:R-:W-:Y:S01]  /*0270*/  SHF.L.U32 R5, R5, 0x7, RZ ;  /* 0x0000000705057819 */ /* 0x000fe200000006ff */
[----:B------:R-:W1:Y:S01]  /*0280*/  LDCU.64 UR4, c[0x0][0x3a8] ;  /* 0x00007500ff0477ac */ /* 0x000e620008000a00 */
[----:B------:R-:W-:-:S05]  /*0290*/  IADD3 R16, PT, PT, R0, -0x40, RZ ;  /* 0xffffffc000107810 */ /* 0x000fca0007ffe0ff */
[----:B------:R-:W2:Y:S01]  /*02a0*/  LDC.64 R32, c[0x0][0x3a0] ;  /* 0x0000e800ff207b82 */ /* 0x000ea20000000a00 */
[----:B------:R-:W-:Y:S01]  /*02b0*/  SHF.L.U32 R15, R17, 0x6, RZ ;  /* 0x00000006110f7819 */ /* 0x000fe200000006ff */
[----:B------:R-:W3:Y:S06]  /*02c0*/  LDCU UR7, c[0x0][0x3cc] ;  /* 0x00007980ff0777ac */ /* 0x000eec0008000800 */
[----:B------:R-:W4:Y:S01]  /*02d0*/  S2UR UR6, SR_CgaCtaId ;  /* 0x00000000000679c3 */ /* 0x000f220000008800 */
[----:B0-----:R-:W-:-:S07]  /*02e0*/  IMAD.WIDE.U32 R6, R5, 0x4, R6 ;  /* 0x0000000405067825 */ /* 0x001fce00078e0006 */
[----:B------:R-:W0:Y:S01]  /*02f0*/  LDC.64 R30, c[0x0][0x3b8] ;  /* 0x0000ee00ff1e7b82 */ /* 0x000e220000000a00 */
[----:B------:R-:W-:Y:S01]  /*0300*/  LEA R17, R17, R16, 0x6 ;  /* 0x0000001011117211 */ /* 0x000fe200078e30ff */
[----:B------:R-:W-:-:S06]  /*0310*/  IMAD.WIDE.U32 R6, R2, 0x10, R6 ;  /* 0x0000001002067825 */ /* 0x000fcc00078e0006 */
[----:B------:R-:W3:Y:S01]  /*0320*/  LDC.64 R28, c[0x0][0x3b0] ;  /* 0x0000ec00ff1c7b82 */ /* 0x000ee20000000a00 */
[C---:B------:R-:W-:Y:S01]  /*0330*/  IADD3 R16, P0, PT, R15.reuse, R16, RZ ;  /* 0x000000100f107210 */ /* 0x040fe20007f1e0ff */
[----:B------:R1:W5:Y:S01]  /*0340*/  LDG.E.128 R8, desc[UR8][R6.64] ;  /* 0x0000000806087981 */ /* 0x000362000c1e1d00 */
[----:B------:R-:W-:Y:S02]  /*0350*/  IADD3 R15, PT, PT, R15, R0, RZ ;  /* 0x000000000f0f7210 */ /* 0x000fe40007ffe0ff */
[----:B------:R-:W-:-:S03]  /*0360*/  VIMNMX R5, PT, PT, R13, R14, !PT ;  /* 0x0000000e0d057248 */ /* 0x000fc60007fe0100 */
[----:B--2---:R-:W-:Y:S01]  /*0370*/  IMAD.WIDE.U32 R32, R15, 0x4, R32 ;  /* 0x000000040f207825 */ /* 0x004fe200078e0020 */
[----:B------:R-:W-:Y:S02]  /*0380*/  CS2R R14, SRZ ;  /* 0x00000000000e7805 */ /* 0x000fe4000001ff00 */
[----:B-1----:R-:W-:Y:S02]  /*0390*/  SHF.L.U32 R7, R17, 0x1, RZ ;  /* 0x0000000111077819 */ /* 0x002fe400000006ff */
[----:B------:R-:W-:Y:S01]  /*03a0*/  IADD3.X R17, PT, PT, RZ, RZ, RZ, P0, !PT ;  /* 0x000000ffff117210 */ /* 0x000fe200007fe4ff */
[----:B------:R-:W-:Y:S01]  /*03b0*/  IMAD.WIDE.U32 R22, R3, 0x800, R32 ;  /* 0x0000080003167825 */ /* 0x000fe200078e0020 */
[C---:B------:R-:W-:Y:S01]  /*03c0*/  LEA R34, P0, R16.reuse, UR4, 0x2 ;  /* 0x0000000410227c11 */ /* 0x040fe2000f8010ff */
[----:B------:R-:W-:Y:S01]  /*03d0*/  UMOV UR4, 0x400 ;  /* 0x0000040000047882 */ /* 0x000fe20000000000 */
[C---:B------:R-:W-:Y:S01]  /*03e0*/  IADD3 R13, PT, PT, R7.reuse, 0x80, RZ ;  /* 0x00000080070d7810 */ /* 0x040fe20007ffe0ff */
[----:B0-----:R-:W-:Y:S01]  /*03f0*/  IMAD.WIDE.U32 R30, R7, 0x4, R30 ;  /* 0x00000004071e7825 */ /* 0x001fe200078e001e */
[----:B------:R-:W-:Y:S01]  /*0400*/  LEA.HI.X R35, R16, UR5, R17, 0x2, P0 ;  /* 0x0000000510237c11 */ /* 0x000fe200080f1411 */
[----:B------:R-:W-:Y:S01]  /*0410*/  UIADD3 UR5, UPT, UPT, UR4, 0x400, URZ ;  /* 0x0000040004057890 */ /* 0x000fe2000fffe0ff */
[----:B------:R-:W-:Y:S01]  /*0420*/  VIMNMX.U32 R6, PT, PT, R5, R12, PT ;  /* 0x0000000c05067248 */ /* 0x000fe20003fe0000 */
[----:B----4-:R-:W-:Y:S01]  /*0430*/  ULEA UR4, UR6, UR4, 0x18 ;  /* 0x0000000406047291 */ /* 0x010fe2000f8ec0ff */
[----:B------:R-:W-:Y:S01]  /*0440*/  VIADDMNMX.U32 R5, R12, 0x100, R5, PT ;  /* 0x000001000c057846 */ /* 0x000fe20003800005 */
[----:B------:R-:W-:Y:S01]  /*0450*/  ULEA UR5, UR6, UR5, 0x18 ;  /* 0x0000000506057291 */ /* 0x000fe2000f8ec0ff */
[----:B---3--:R-:W-:Y:S01]  /*0460*/  IMAD.WIDE.U32 R28, R13, 0x4, R28 ;  /* 0x000000040d1c7825 */ /* 0x008fe200078e001c */
[----:B------:R-:W-:-:S02]  /*0470*/  MOV R7, 0xf149f2ca ;  /* 0xf149f2ca00077802 */ /* 0x000fc40000000f00 */
[----:B------:R-:W-:Y:S02]  /*0480*/  CS2R R12, SRZ ;  /* 0x00000000000c7805 */ /* 0x000fe4000001ff00 */
[----:B------:R-:W-:Y:S01]  /*0490*/  MOV R16, RZ ;  /* 0x000000ff00107202 */ /* 0x000fe20000000f00 */
[----:B------:R-:W-:Y:S01]  /*04a0*/  IMAD.WIDE.U32 R26, R3, 0x800, R34 ;  /* 0x00000800031a7825 */ /* 0x000fe200078e0022 */
[----:B------:R-:W-:Y:S02]  /*04b0*/  LEA R17, R0, UR4, 0x2 ;  /* 0x0000000400117c11 */ /* 0x000fe4000f8e10ff */
[----:B------:R-:W-:Y:S02]  /*04c0*/  LEA R18, R2, UR4, 0x3 ;  /* 0x0000000402127c11 */ /* 0x000fe4000f8e18ff */
[----:B------:R-:W-:Y:S02]  /*04d0*/  LEA R19, R0, UR5, 0x2 ;  /* 0x0000000500137c11 */ /* 0x000fe4000f8e10ff */
[----:B------:R-:W-:-:S07]  /*04e0*/  LEA R20, R2, UR5, 0x3 ;  /* 0x0000000502147c11 */ /* 0x000fce000f8e18ff */
.L_x_264:
[----:B------:R-:W-:-:S13]  /*04f0*/  ISETP.GE.U32.AND P0, PT, R6, R5, PT ;  /* 0x000000050600720c */ /* 0x000fda0003f06070 */
[----:B01----:R-:W-:Y:S05]  /*0500*/  @P0 BRA `(.L_x_243) ;  /* 0x0000000000540947 */ /* 0x003fea0003800000 */
[----:B------:R-:W-:-:S13]  /*0510*/  ISETP.NE.AND P1, PT, R6, R3, PT ;  /* 0x000000030600720c */ /* 0x000fda0003f25270 */
[----:B------:R-:W-:Y:S05]  /*0520*/  @P1 BRA `(.L_x_244) ;  /* 0x0000000000301947 */ /* 0x000fea0003800000 */
[----:B------:R-:W-:-:S13]  /*0530*/  ISETP.GT.U32.AND P1, PT, R0, 0x3f, PT ;  /* 0x0000003f0000780c */ /* 0x000fda0003f24070 */
[----:B------:R-:W2:Y:S04]  /*0540*/  @!P1 LDG.E R21, desc[UR8][R28.64] ;  /* 0x000000081c159981 */ /* 0x000ea8000c1e1900 */
[----:B------:R-:W2:Y:S02]  /*0550*/  @!P1 LDG.E R24, desc[UR8][R28.64+0x4] ;  /* 0x000004081c189981 */ /* 0x000ea4000c1e1900 */
[----:B--2---:R-:W-:-:S05]  /*0560*/  @!P1 F2FP.F16.F32.PACK_AB R21, R24, R21 ;  /* 0x000000151815923e */ /* 0x004fca00000000ff */
[----:B------:R0:W-:Y:S04]  /*0570*/  @!P1 STG.E desc[UR8][R22.64], R21 ;  /* 0x0000001516009986 */ /* 0x0001e8000c101908 */
[----:B------:R-:W2:Y:S04]  /*0580*/  @P1 LDG.E R24, desc[UR8][R30.64] ;  /* 0x000000081e181981 */ /* 0x000ea8000c1e1900 */
[----:B------:R-:W2:Y:S04]  /*0590*/  @P1 LDG.E R25, desc[UR8][R30.64+0x4] ;  /* 0x000004081e191981 */ /* 0x000ea8000c1e1900 */
[----:B------:R0:W-:Y:S01]  /*05a0*/  @!P1 STS [R17], R21 ;  /* 0x0000001511009388 */ /* 0x0001e20000000800 */
[----:B--2---:R-:W-:-:S05]  /*05b0*/  @P1 F2FP.F16.F32.PACK_AB R24, R25, R24 ;  /* 0x000000181918123e */ /* 0x004fca00000000ff */
[----:B------:R0:W-:Y:S04]  /*05c0*/  @P1 STS [R19+-0x100], R24 ;  /* 0xffff001813001388 */ /* 0x0001e80000000800 */
[----:B------:R0:W-:Y:S01]  /*05d0*/  @P1 STG.E desc[UR8][R26.64], R24 ;  /* 0x000000181a001986 */ /* 0x0001e2000c101908 */
[----:B------:R-:W-:Y:S05]  /*05e0*/  BRA `(.L_x_243) ;  /* 0x00000000001c7947 */ /* 0x000fea0003800000 */
.L_x_244:
[----:B------:R-:W-:-:S13]  /*05f0*/  ISETP.GT.U32.AND P1, PT, R0, 0x3f, PT ;  /* 0x0000003f0000780c */ /* 0x000fda0003f24070 */
[----:B------:R-:W-:-:S04]  /*0600*/  @!P1 IMAD.WIDE.U32 R36, R6, 0x800, R32 ;  /* 0x0000080006249825 */ /* 0x000fc800078e0020 */
[----:B------:R-:W-:Y:S02]  /*0610*/  @P1 IMAD.WIDE.U32 R24, R6, 0x800, R34 ;  /* 0x0000080006181825 */ /* 0x000fe400078e0022 */
[----:B------:R-:W2:Y:S04]  /*0620*/  @!P1 LDG.E R36, desc[UR8][R36.64] ;  /* 0x0000000824249981 */ /* 0x000ea8000c1e1900 */
[----:B------:R-:W3:Y:S04]  /*0630*/  @P1 LDG.E R24, desc[UR8][R24.64] ;  /* 0x0000000818181981 */ /* 0x000ee8000c1e1900 */
[----:B--2---:R1:W-:Y:S04]  /*0640*/  @!P1 STS [R17], R36 ;  /* 0x0000002411009388 */ /* 0x0043e80000000800 */
[----:B---3--:R1:W-:Y:S02]  /*0650*/  @P1 STS [R19+-0x100], R24 ;  /* 0xffff001813001388 */ /* 0x0083e40000000800 */
.L_x_243:
[----:B01----:R-:W-:-:S04]  /*0660*/  IADD3 R24, PT, PT, R6, 0x1, RZ ;  /* 0x0000000106187810 */ /* 0x003fc80007ffe0ff */
[----:B------:R-:W-:-:S13]  /*0670*/  ISETP.GE.U32.AND P1, PT, R24, R5, PT ;  /* 0x000000051800720c */ /* 0x000fda0003f26070 */
[----:B------:R-:W-:Y:S05]  /*0680*/  @P1 BRA `(.L_x_245) ;  /* 0x0000000000541947 */ /* 0x000fea0003800000 */
[----:B------:R-:W-:-:S13]  /*0690*/  ISETP.NE.AND P2, PT, R24, R3, PT ;  /* 0x000000031800720c */ /* 0x000fda0003f45270 */
[----:B------:R-:W-:Y:S05]  /*06a0*/  @!P2 BRA `(.L_x_246) ;  /* 0x000000000020a947 */ /* 0x000fea0003800000 */
[----:B------:R-:W-:-:S13]  /*06b0*/  ISETP.GE.U32.AND P2, PT, R0, 0x40, PT ;  /* 0x000000400000780c */ /* 0x000fda0003f46070 */
[----:B------:R-:W-:-:S04]  /*06c0*/  @P2 IMAD.WIDE.U32 R36, R24, 0x800, R34 ;  /* 0x0000080018242825 */ /* 0x000fc800078e0022 */
[----:B------:R-:W-:Y:S02]  /*06d0*/  @!P2 IMAD.WIDE.U32 R24, R24, 0x800, R32 ;  /* 0x000008001818a825 */ /* 0x000fe400078e0020 */
[----:B------:R-:W2:Y:S04]  /*06e0*/  @P2 LDG.E R36, desc[UR8][R36.64] ;  /* 0x0000000824242981 */ /* 0x000ea8000c1e1900 */
[----:B------:R-:W3:Y:S04]  /*06f0*/  @!P2 LDG.E R24, desc[UR8][R24.64] ;  /* 0x000000081818a981 */ /* 0x000ee8000c1e1900 */
[----:B--2---:R0:W-:Y:S04]  /*0700*/  @P2 STS [R19], R36 ;  /* 0x0000002413002388 */ /* 0x0041e80000000800 */
[----:B---3--:R0:W-:Y:S01]  /*0710*/  @!P2 STS [R17+0x100], R24 ;  /* 0x000100181100a388 */ /* 0x0081e20000000800 */
[----:B------:R-:W-:Y:S05]  /*0720*/  BRA `(.L_x_245) ;  /* 0x00000000002c7947 */ /* 0x000fea0003800000 */
.L_x_246:
[----:B------:R-:W-:-:S13]  /*0730*/  ISETP.GE.U32.AND P2, PT, R0, 0x40, PT ;  /* 0x000000400000780c */ /* 0x000fda0003f46070 */
[----:B------:R-:W2:Y:S04]  /*0740*/  @P2 LDG.E R21, desc[UR8][R30.64] ;  /* 0x000000081e152981 */ /* 0x000ea8000c1e1900 */
[----:B------:R-:W2:Y:S02]  /*0750*/  @P2 LDG.E R24, desc[UR8][R30.64+0x4] ;  /* 0x000004081e182981 */ /* 0x000ea4000c1e1900 */
[----:B--2---:R-:W-:-:S05]  /*0760*/  @P2 F2FP.F16.F32.PACK_AB R21, R24, R21 ;  /* 0x000000151815223e */ /* 0x004fca00000000ff */
[----:B------:R1:W-:Y:S04]  /*0770*/  @P2 STG.E desc[UR8][R26.64], R21 ;  /* 0x000000151a002986 */ /* 0x0003e8000c101908 */
[----:B------:R-:W2:Y:S04]  /*0780*/  @!P2 LDG.E R24, desc[UR8][R28.64] ;  /* 0x000000081c18a981 */ /* 0x000ea8000c1e1900 */
[----:B------:R-:W2:Y:S04]  /*0790*/  @!P2 LDG.E R25, desc[UR8][R28.64+0x4] ;  /* 0x000004081c19a981 */ /* 0x000ea8000c1e1900 */
[----:B------:R1:W-:Y:S01]  /*07a0*/  @P2 STS [R19], R21 ;  /* 0x0000001513002388 */ /* 0x0003e20000000800 */
[----:B--2---:R-:W-:-:S05]  /*07b0*/  @!P2 F2FP.F16.F32.PACK_AB R24, R25, R24 ;  /* 0x000000181918a23e */ /* 0x004fca00000000ff */
[----:B------:R1:W-:Y:S04]  /*07c0*/  @!P2 STS [R17+0x100], R24 ;  /* 0x000100181100a388 */ /* 0x0003e80000000800 */
[----:B------:R1:W-:Y:S02]  /*07d0*/  @!P2 STG.E desc[UR8][R22.64], R24 ;  /* 0x000000181600a986 */ /* 0x0003e4000c101908 */
.L_x_245:
        /* <DEDUP_REMOVED lines=10> */
[----:B--2---:R0:W-:Y:S04]  /*0880*/  @P3 STS [R19+0x100], R36 ;  /* 0x0001002413003388 */ /* 0x0041e80000000800 */
[----:B---3--:R0:W-:Y:S01]  /*0890*/  @!P3 STS [R17+0x200], R24 ;  /* 0x000200181100b388 */ /* 0x0081e20000000800 */
[----:B------:R-:W-:Y:S05]  /*08a0*/  BRA `(.L_x_247) ;  /* 0x00000000002c7947 */ /* 0x000fea0003800000 */
.L_x_248:
[----:B------:R-:W-:-:S13]  /*08b0*/  ISETP.GE.U32.AND P3, PT, R0, 0x40, PT ;  /* 0x000000400000780c */ /* 0x000fda0003f66070 */
[----:B------:R-:W2:Y:S04]  /*08c0*/  @P3 LDG.E R21, desc[UR8][R30.64] ;  /* 0x000000081e153981 */ /* 0x000ea8000c1e1900 */
[----:B------:R-:W2:Y:S02]  /*08d0*/  @P3 LDG.E R24, desc[UR8][R30.64+0x4] ;  /* 0x000004081e183981 */ /* 0x000ea4000c1e1900 */
[----:B--2---:R-:W-:-:S05]  /*08e0*/  @P3 F2FP.F16.F32.PACK_AB R21, R24, R21 ;  /* 0x000000151815323e */ /* 0x004fca00000000ff */
[----:B------:R1:W-:Y:S04]  /*08f0*/  @P3 STG.E desc[UR8][R26.64], R21 ;  /* 0x000000151a003986 */ /* 0x0003e8000c101908 */
[----:B------:R-:W2:Y:S04]  /*0900*/  @!P3 LDG.E R24, desc[UR8][R28.64] ;  /* 0x000000081c18b981 */ /* 0x000ea8000c1e1900 */
[----:B------:R-:W2:Y:S04]  /*0910*/  @!P3 LDG.E R25, desc[UR8][R28.64+0x4] ;  /* 0x000004081c19b981 */ /* 0x000ea8000c1e1900 */
[----:B------:R1:W-:Y:S01]  /*0920*/  @P3 STS [R19+0x100], R21 ;  /* 0x0001001513003388 */ /* 0x0003e20000000800 */
[----:B--2---:R-:W-:-:S05]  /*0930*/  @!P3 F2FP.F16.F32.PACK_AB R24, R25, R24 ;  /* 0x000000181918b23e */ /* 0x004fca00000000ff */
[----:B------:R1:W-:Y:S04]  /*0940*/  @!P3 STS [R17+0x200], R24 ;  /* 0x000200181100b388 */ /* 0x0003e80000000800 */
[----:B------:R1:W-:Y:S02]  /*0950*/  @!P3 STG.E desc[UR8][R22.64], R24 ;  /* 0x000000181600b986 */ /* 0x0003e4000c101908 */
.L_x_247:
        /* <DEDUP_REMOVED lines=13> */
.L_x_250:
        /* <DEDUP_REMOVED lines=11> */
.L_x_249:
[----:B------:R-:W-:Y:S06]  /*0ae0*/  BAR.SYNC.DEFER_BLOCKING 0x0 ;  /* 0x0000000000007b1d */ /* 0x000fec0000010000 */
[----:B------:R-:W-:Y:S05]  /*0af0*/  @P0 BRA `(.L_x_251) ;  /* 0x00000010000c0947 */ /* 0x000fea0003800000 */
[----:B01----:R-:W0:Y:S01]  /*0b00*/  LDS.64 R24, [R18] ;  /* 0x0000000012187984 */ /* 0x003e220000000a00 */
[----:B------:R-:W-:Y:S01]  /*0b10*/  ISETP.NE.AND P0, PT, R2, RZ, PT ;  /* 0x000000ff0200720c */ /* 0x000fe20003f05270 */
[----:B------:R-:W-:Y:S01]  /*0b20*/  BSSY.RECONVERGENT B0, `(.L_x_252) ;  /* 0x000002d000007945 */ /* 0x000fe20003800200 */
[--C-:B0-----:R-:W-:Y:S02]  /*0b30*/  HADD2.F32 R36, -RZ, R24.reuse.H1_H1 ;  /* 0x30000018ff247230 */ /* 0x101fe40000004100 */
[----:B------:R-:W-:Y:S02]  /*0b40*/  HADD2.F32 R21, -RZ, R24.H0_H0 ;  /* 0x20000018ff157230 */ /* 0x000fe40000004100 */
[----:B------:R-:W-:Y:S02]  /*0b50*/  HADD2.F32 R24, -RZ, R25.H1_H1 ;  /* 0x30000019ff187230 */ /* 0x000fe40000004100 */
[----:B-----5:R-:W-:-:S04]  /*0b60*/  FMUL R37, R9, R36 ;  /* 0x0000002409257220 */ /* 0x020fc80000400000 */
[----:B------:R-:W-:Y:S01]  /*0b70*/  FFMA R37, R8, R21, R37 ;  /* 0x0000001508257223 */ /* 0x000fe20000000025 */
[----:B------:R-:W-:-:S05]  /*0b80*/  HADD2.F32 R21, -RZ, R25.H0_H0 ;  /* 0x20000019ff157230 */ /* 0x000fca0000004100 */
[----:B------:R-:W-:-:S04]  /*0b90*/  FFMA R36, R10, R21, R37 ;  /* 0x000000150a247223 */ /* 0x000fc80000000025 */
[----:B------:R-:W-:-:S05]  /*0ba0*/  FFMA R24, R11, R24, R36 ;  /* 0x000000180b187223 */ /* 0x000fca0000000024 */
[----:B------:R-:W0:Y:S02]  /*0bb0*/  SHFL.DOWN PT, R21, R24, 0x10, 0x1f ;  /* 0x0a001f0018157f89 */ /* 0x000e2400000e0000 */
[----:B0-----:R-:W-:-:S05]  /*0bc0*/  FADD R21, R24, R21 ;  /* 0x0000001518157221 */ /* 0x001fca0000000000 */
[----:B------:R-:W0:Y:S02]  /*0bd0*/  SHFL.DOWN PT, R36, R21, 0x8, 0x1f ;  /* 0x09001f0015247f89 */ /* 0x000e2400000e0000 */
[----:B0-----:R-:W-:Y:S01]  /*0be0*/  FADD R25, R21, R36 ;  /* 0x0000002415197221 */ /* 0x001fe20000000000 */
[----:B------:R-:W-:-:S04]  /*0bf0*/  MOV R21, RZ ;  /* 0x000000ff00157202 */ /* 0x000fc80000000f00 */
[----:B------:R-:W0:Y:S02]  /*0c00*/  SHFL.DOWN PT, R36, R25, 0x4, 0x1f ;  /* 0x08801f0019247f89 */ /* 0x000e2400000e0000 */
[----:B0-----:R-:W-:-:S05]  /*0c10*/  FADD R36, R25, R36 ;  /* 0x0000002419247221 */ /* 0x001fca0000000000 */
[----:B------:R-:W0:Y:S02]  /*0c20*/  SHFL.DOWN PT, R37, R36, 0x2, 0x1f ;  /* 0x08401f0024257f89 */ /* 0x000e2400000e0000 */
[----:B0-----:R-:W-:Y:S01]  /*0c30*/  FADD R37, R36, R37 ;  /* 0x0000002524257221 */ /* 0x001fe20000000000 */
[----:B------:R-:W-:-:S04]  /*0c40*/  HFMA2 R36, -RZ, RZ, 0, 0 ;  /* 0x00000000ff247431 */ /* 0x000fc800000001ff */
[----:B------:R-:W0:Y:S02]  /*0c50*/  SHFL.DOWN PT, R24, R37, 0x1, 0x1f ;  /* 0x08201f0025187f89 */ /* 0x000e2400000e0000 */
[----:B0-----:R-:W-:Y:S01]  /*0c60*/  FADD R24, R37, R24 ;  /* 0x0000001825187221 */ /* 0x001fe20000000000 */
[----:B------:R-:W-:-:S05]  /*0c70*/  MOV R37, 0x3f800000 ;  /* 0x3f80000000257802 */ /* 0x000fca0000000f00 */
[----:B------:R-:W0:Y:S01]  /*0c80*/  SHFL.IDX PT, R24, R24, RZ, 0x1f ;  /* 0x00001fff18187589 */ /* 0x000e2200000e0000 */
[----:B------:R-:W-:Y:S05]  /*0c90*/  @P0 BRA `(.L_x_253) ;  /* 0x0000000000540947 */ /* 0x000fea0003800000 */
[----:B0-----:R-:W-:-:S05]  /*0ca0*/  FMUL R24, R24, UR7 ;  /* 0x0000000718187c20 */ /* 0x001fca0008400000 */
[----:B------:R-:W-:-:S13]  /*0cb0*/  FSETP.GT.AND P4, PT, R24, R7, PT ;  /* 0x000000071800720b */ /* 0x000fda0003f84000 */
[----:B------:R-:W-:Y:S05]  /*0cc0*/  @!P4 BRA `(.L_x_254) ;  /* 0x00000000002cc947 */ /* 0x000fea0003800000 */
[----:B------:R-:W-:Y:S01]  /*0cd0*/  FADD R7, R7, -R24 ;  /* 0x8000001807077221 */ /* 0x000fe20000000000 */
[----:B------:R-:W-:Y:S01]  /*0ce0*/  HFMA2 R36, -RZ, RZ, 0, 5.9604644775390625e-08 ;  /* 0x00000001ff247431 */ /* 0x000fe200000001ff */
[----:B------:R-:W-:Y:S02]  /*0cf0*/  MOV R21, 0x3f800000 ;  /* 0x3f80000000157802 */ /* 0x000fe40000000f00 */
[----:B------:R-:W-:Y:S01]  /*0d00*/  FMUL R25, R7, 1.4426950216293334961 ;  /* 0x3fb8aa3b07197820 */ /* 0x000fe20000400000 */
[----:B------:R-:W-:-:S04]  /*0d10*/  MOV R7, R24 ;  /* 0x0000001800077202 */ /* 0x000fc80000000f00 */
[----:B------:R-:W-:-:S13]  /*0d20*/  FSETP.GEU.AND P4, PT, R25, -126, PT ;  /* 0xc2fc00001900780b */ /* 0x000fda0003f8e000 */
[----:B------:R-:W-:-:S04]  /*0d30*/  @!P4 FMUL R25, R25, 0.5 ;  /* 0x3f0000001919c820 */ /* 0x000fc80000400000 */
[----:B------:R-:W0:Y:S02]  /*0d40*/  MUFU.EX2 R37, R25 ;  /* 0x0000001900257308 */ /* 0x000e240000000800 */
[----:B0-----:R-:W-:-:S04]  /*0d50*/  @!P4 FMUL R37, R37, R37 ;  /* 0x000000252525c220 */ /* 0x001fc80000400000 */
[----:B------:R-:W-:Y:S01]  /*0d60*/  FFMA R16, R16, R37, 1 ;  /* 0x3f80000010107423 */ /* 0x000fe20000000025 */
[----:B------:R-:W-:Y:S06]  /*0d70*/  BRA `(.L_x_253) ;  /* 0x00000000001c7947 */ /* 0x000fec0003800000 */
.L_x_254:
[----:B------:R-:W-:-:S04]  /*0d80*/  FADD R21, -R7, R24 ;  /* 0x0000001807157221 */ /* 0x000fc80000000100 */
[----:B------:R-:W-:-:S05]  /*0d90*/  FMUL R24, R21, 1.4426950216293334961 ;  /* 0x3fb8aa3b15187820 */ /* 0x000fca0000400000 */
[----:B------:R-:W-:-:S13]  /*0da0*/  FSETP.GEU.AND P4, PT, R24, -126, PT ;  /* 0xc2fc00001800780b */ /* 0x000fda0003f8e000 */
[----:B------:R-:W-:-:S04]  /*0db0*/  @!P4 FMUL R24, R24, 0.5 ;  /* 0x3f0000001818c820 */ /* 0x000fc80000400000 */
[----:B------:R-:W0:Y:S02]  /*0dc0*/  MUFU.EX2 R21, R24 ;  /* 0x0000001800157308 */ /* 0x000e240000000800 */
[----:B0-----:R-:W-:-:S04]  /*0dd0*/  @!P4 FMUL R21, R21, R21 ;  /* 0x000000151515c220 */ /* 0x001fc80000400000 */
[----:B------:R-:W-:-:S07]  /*0de0*/  FADD R16, R16, R21 ;  /* 0x0000001510107221 */ /* 0x000fce0000000000 */
.L_x_253:
[----:B------:R-:W-:Y:S05]  /*0df0*/  BSYNC.RECONVERGENT B0 ;  /* 0x0000000000007941 */ /* 0x000fea0003800200 */
.L_x_252:
[----:B0-----:R-:W-:Y:S04]  /*0e00*/  LDS.64 R24, [R20] ;  /* 0x0000000014187984 */ /* 0x001fe80000000a00 */
[----:B------:R-:W0:Y:S04]  /*0e10*/  SHFL.IDX PT, R36, R36, RZ, 0x1f ;  /* 0x00001fff24247589 */ /* 0x000e2800000e0000 */
[----:B------:R-:W1:Y:S04]  /*0e20*/  SHFL.IDX PT, R37, R37, RZ, 0x1f ;  /* 0x00001fff25257589 */ /* 0x000e6800000e0000 */
[----:B------:R-:W2:Y:S01]  /*0e30*/  SHFL.IDX PT, R21, R21, RZ, 0x1f ;  /* 0x00001fff15157589 */ /* 0x000ea200000e0000 */
[----:B0-----:R-:W-:Y:S01]  /*0e40*/  ISETP.NE.AND P4, PT, R36, RZ, PT ;  /* 0x000000ff2400720c */ /* 0x001fe20003f85270 */
[----:B------:R-:W-:-:S02]  /*0e50*/  HADD2.F32 R36, -RZ, R24.H0_H0 ;  /* 0x20000018ff247230 */ /* 0x000fc40000004100 */
[----:B------:R-:W-:-:S10]  /*0e60*/  HADD2.F32 R24, -RZ, R24.H1_H1 ;  /* 0x30000018ff187230 */ /* 0x000fd40000004100 */
[-C--:B-1----:R-:W-:Y:S01]  /*0e70*/  @P4 FFMA R12, R12, R37.reuse, R36 ;  /* 0x000000250c0c4223 */ /* 0x082fe20000000024 */
[----:B------:R-:W-:-:S03]  /*0e80*/  @P4 FFMA R13, R13, R37, R24 ;  /* 0x000000250d0d4223 */ /* 0x000fc60000000018 */
[C---:B--2---:R-:W-:Y:S01]  /*0e90*/  @!P4 FFMA R12, R21.reuse, R36, R12 ;  /* 0x00000024150cc223 */ /* 0x044fe2000000000c */
[--C-:B------:R-:W-:Y:S02]  /*0ea0*/  HADD2.F32 R36, -RZ, R25.reuse.H1_H1 ;  /* 0x30000019ff247230 */ /* 0x100fe40000004100 */
[----:B------:R-:W-:Y:S01]  /*0eb0*/  @!P4 FFMA R13, R21, R24, R13 ;  /* 0x00000018150dc223 */ /* 0x000fe2000000000d */
[----:B------:R-:W-:Y:S02]  /*0ec0*/  HADD2.F32 R24, -RZ, R25.H0_H0 ;  /* 0x20000019ff187230 */ /* 0x000fe40000004100 */
[----:B------:R-:W-:-:S03]  /*0ed0*/  @P4 FFMA R15, R15, R37, R36 ;  /* 0x000000250f0f4223 */ /* 0x000fc60000000024 */
[----:B------:R-:W-:Y:S01]  /*0ee0*/  @P4 FFMA R14, R14, R37, R24 ;  /* 0x000000250e0e4223 */ /* 0x000fe20000000018 */
[----:B------:R-:W-:-:S03]  /*0ef0*/  @!P4 FFMA R15, R21, R36, R15 ;  /* 0x00000024150fc223 */ /* 0x000fc6000000000f */
[----:B------:R-:W-:Y:S01]  /*0f00*/  @!P4 FFMA R14, R21, R24, R14 ;  /* 0x00000018150ec223 */ /* 0x000fe2000000000e */
[----:B------:R-:W-:Y:S06]  /*0f10*/  @P1 BRA `(.L_x_251) ;  /* 0x0000000c00041947 */ /* 0x000fec0003800000 */
[----:B------:R-:W0:Y:S01]  /*0f20*/  LDS.64 R24, [R18+0x100] ;  /* 0x0001000012187984 */ /* 0x000e220000000a00 */
[----:B------:R-:W-:Y:S01]  /*0f30*/  BSSY.RECONVERGENT B0, `(.L_x_255) ;  /* 0x000002d000007945 */ /* 0x000fe20003800200 */
[--C-:B0-----:R-:W-:Y:S02]  /*0f40*/  HADD2.F32 R36, -RZ, R24.reuse.H1_H1 ;  /* 0x30000018ff247230 */ /* 0x101fe40000004100 */
[----:B------:R-:W-:Y:S02]  /*0f50*/  HADD2.F32 R21, -RZ, R24.H0_H0 ;  /* 0x20000018ff157230 */ /* 0x000fe40000004100 */
[----:B------:R-:W-:Y:S02]  /*0f60*/  HADD2.F32 R24, -RZ, R25.H1_H1 ;  /* 0x30000019ff187230 */ /* 0x000fe40000004100 */
[----:B------:R-:W-:-:S04]  /*0f70*/  FMUL R37, R9, R36 ;  /* 0x0000002409257220 */ /* 0x000fc80000400000 */
        /* <DEDUP_REMOVED lines=8> */
[----:B------:R-:W-:-:S04]  /*1000*/  HFMA2 R21, -RZ, RZ, 0, 0 ;  /* 0x00000000ff157431 */ /* 0x000fc800000001ff */
[----:B------:R-:W0:Y:S02]  /*1010*/  SHFL.DOWN PT, R36, R25, 0x4, 0x1f ;  /* 0x08801f0019247f89 */ /* 0x000e2400000e0000 */
[----:B0-----:R-:W-:-:S05]  /*1020*/  FADD R36, R25, R36 ;  /* 0x0000002419247221 */ /* 0x001fca0000000000 */
[----:B------:R-:W0:Y:S02]  /*1030*/  SHFL.DOWN PT, R37, R36, 0x2, 0x1f ;  /* 0x08401f0024257f89 */ /* 0x000e2400000e0000 */
[----:B0-----:R-:W-:Y:S01]  /*1040*/  FADD R37, R36, R37 ;  /* 0x0000002524257221 */ /* 0x001fe20000000000 */
[----:B------:R-:W-:-:S04]  /*1050*/  MOV R36, RZ ;  /* 0x000000ff00247202 */ /* 0x000fc80000000f00 */
[----:B------:R-:W0:Y:S02]  /*1060*/  SHFL.DOWN PT, R24, R37, 0x1, 0x1f ;  /* 0x08201f0025187f89 */ /* 0x000e2400000e0000 */
[----:B0-----:R-:W-:Y:S01]  /*1070*/  FADD R24, R37, R24 ;  /* 0x0000001825187221 */ /* 0x001fe20000000000 */
[----:B------:R-:W-:-:S05]  /*1080*/  HFMA2 R37, -RZ, RZ, 1.875, 0 ;  /* 0x3f800000ff257431 */ /* 0x000fca00000001ff */
[----:B------:R-:W0:Y:S01]  /*1090*/  SHFL.IDX PT, R24, R24, RZ, 0x1f ;  /* 0x00001fff18187589 */ /* 0x000e2200000e0000 */
[----:B------:R-:W-:Y:S05]  /*10a0*/  @P0 BRA `(.L_x_256) ;  /* 0x0000000000540947 */ /* 0x000fea0003800000 */
[----:B0-----:R-:W-:-:S05]  /*10b0*/  FMUL R24, R24, UR7 ;  /* 0x0000000718187c20 */ /* 0x001fca0008400000 */
[----:B------:R-:W-:-:S13]  /*10c0*/  FSETP.GT.AND P1, PT, R24, R7, PT ;  /* 0x000000071800720b */ /* 0x000fda0003f24000 */
[----:B------:R-:W-:Y:S05]  /*10d0*/  @P1 BRA `(.L_x_257) ;  /* 0x0000000000201947 */ /* 0x000fea0003800000 */
[----:B------:R-:W-:-:S04]  /*10e0*/  FADD R21, -R7, R24 ;  /* 0x0000001807157221 */ /* 0x000fc80000000100 */
[----:B------:R-:W-:-:S05]  /*10f0*/  FMUL R24, R21, 1.4426950216293334961 ;  /* 0x3fb8aa3b15187820 */ /* 0x000fca0000400000 */
[----:B------:R-:W-:-:S13]  /*1100*/  FSETP.GEU.AND P1, PT, R24, -126, PT ;  /* 0xc2fc00001800780b */ /* 0x000fda0003f2e000 */
[----:B------:R-:W-:-:S04]  /*1110*/  @!P1 FMUL R24, R24, 0.5 ;  /* 0x3f00000018189820 */ /* 0x000fc80000400000 */
[----:B------:R-:W0:Y:S02]  /*1120*/  MUFU.EX2 R21, R24 ;  /* 0x0000001800157308 */ /* 0x000e240000000800 */
[----:B0-----:R-:W-:-:S04]  /*1130*/  @!P1 FMUL R21, R21, R21 ;  /* 0x0000001515159220 */ /* 0x001fc80000400000 */
[----:B------:R-:W-:Y:S01]  /*1140*/  FADD R16, R16, R21 ;  /* 0x0000001510107221 */ /* 0x000fe20000000000 */
[----:B------:R-:W-:Y:S06]  /*1150*/  BRA `(.L_x_256) ;  /* 0x0000000000287947 */ /* 0x000fec0003800000 */
.L_x_257:
        /* <DEDUP_REMOVED lines=9> */
[----:B------:R-:W-:-:S07]  /*11f0*/  FFMA R16, R16, R37, 1 ;  /* 0x3f80000010107423 */ /* 0x000fce0000000025 */
.L_x_256:
[----:B------:R-:W-:Y:S05]  /*1200*/  BSYNC.RECONVERGENT B0 ;  /* 0x0000000000007941 */ /* 0x000fea0003800200 */
.L_x_255:
[----:B0-----:R-:W-:Y:S04]  /*1210*/  LDS.64 R24, [R20+0x100] ;  /* 0x0001000014187984 */ /* 0x001fe80000000a00 */
        /* <DEDUP_REMOVED lines=53> */
.L_x_260:
        /* <DEDUP_REMOVED lines=10> */
.L_x_259:
[----:B------:R-:W-:Y:S05]  /*1610*/  BSYNC.RECONVERGENT B0 ;  /* 0x0000000000007941 */ /* 0x000fea0003800200 */
.L_x_258:
        /* <DEDUP_REMOVED lines=31> */
[----:B0-----:R-:W-:-:S05]  /*1810*/  FADD R36, R25, R36 ;  /* 0x0000002419247221 */ /* 0x001fca0000000000 */
[----:B------:R-:W0:Y:S02]  /*1820*/  SHFL.DOWN PT, R21, R36, 0x4, 0x1f ;  /* 0x08801f0024157f89 */ /* 0x000e2400000e0000 */
[----:B0-----:R-:W-:-:S05]  /*1830*/  FADD R21, R36, R21 ;  /* 0x0000001524157221 */ /* 0x001fca0000000000 */
[----:B------:R-:W0:Y:S02]  /*1840*/  SHFL.DOWN PT, R37, R21, 0x2, 0x1f ;  /* 0x08401f0015257f89 */ /* 0x000e2400000e0000 */
[----:B0-----:R-:W-:Y:S01]  /*1850*/  FADD R37, R21, R37 ;  /* 0x0000002515257221 */ /* 0x001fe20000000000 */
[----:B------:R-:W-:-:S04]  /*1860*/  HFMA2 R21, -RZ, RZ, 1.875, 0 ;  /* 0x3f800000ff157431 */ /* 0x000fc800000001ff */
[----:B------:R-:W0:Y:S02]  /*1870*/  SHFL.DOWN PT, R24, R37, 0x1, 0x1f ;  /* 0x08201f0025187f89 */ /* 0x000e2400000e0000 */
[----:B0-----:R-:W-:Y:S01]  /*1880*/  FADD R25, R37, R24 ;  /* 0x0000001825197221 */ /* 0x001fe20000000000 */
[----:B------:R-:W-:-:S04]  /*1890*/  CS2R R36, SRZ ;  /* 0x0000000000247805 */ /* 0x000fc8000001ff00 */
[----:B------:R-:W0:Y:S02]  /*18a0*/  SHFL.IDX PT, R24, R25, RZ, 0x1f ;  /* 0x00001fff19187589 */ /* 0x000e2400000e0000 */
[----:B0-----:R-:W-:Y:S01]  /*18b0*/  FMUL R24, R24, UR7 ;  /* 0x0000000718187c20 */ /* 0x001fe20008400000 */
[----:B------:R-:W-:Y:S06]  /*18c0*/  @P0 BRA `(.L_x_262) ;  /* 0x0000000000500947 */ /* 0x000fec0003800000 */
        /* <DEDUP_REMOVED lines=10> */
.L_x_263:
        /* <DEDUP_REMOVED lines=10> */
.L_x_262:
[----:B------:R-:W-:Y:S05]  /*1a10*/  BSYNC.RECONVERGENT B0 ;  /* 0x0000000000007941 */ /* 0x000fea0003800200 */
.L_x_261:
[----:B------:R-:W-:Y:S04]  /*1a20*/  LDS.64 R24, [R20+0x300] ;  /* 0x0003000014187984 */ /* 0x000fe80000000a00 */
        /* <DEDUP_REMOVED lines=15> */
[----:B------:R-:W-:-:S07]  /*1b20*/  @!P0 FFMA R14, R37, R24, R14 ;  /* 0x00000018250e8223 */ /* 0x000fce000000000e */
.L_x_251:
[----:B------:R-:W-:Y:S01]  /*1b30*/  IADD3 R6, PT, PT, R6, 0x4, RZ ;  /* 0x0000000406067810 */ /* 0x000fe20007ffe0ff */
[----:B------:R-:W-:Y:S03]  /*1b40*/  BAR.SYNC.DEFER_BLOCKING 0x0 ;  /* 0x0000000000007b1d */ /* 0x000fe60000010000 */
[----:B------:R-:W-:-:S13]  /*1b50*/  ISETP.GE.U32.AND P0, PT, R6, R5, PT ;  /* 0x000000050600720c */ /* 0x000fda0003f06070 */
[----:B------:R-:W-:Y:S05]  /*1b60*/  @!P0 BRA `(.L_x_264) ;  /* 0xffffffe800608947 */ /* 0x000fea000383ffff */
[----:B------:R-:W-:Y:S01]  /*1b70*/  ISETP.NE.AND P0, PT, R2, RZ, PT ;  /* 0x000000ff0200720c */ /* 0x000fe20003f05270 */
[----:B01----:R-:W0:-:S12]  /*1b80*/  LDC.64 R18, c[0x0][0x380] ;  /* 0x0000e000ff127b82 */ /* 0x003e180000000a00 */
[----:B-----5:R-:W1:Y:S08]  /*1b90*/  @!P0 LDC.64 R8, c[0x0][0x388] ;  /* 0x0000e200ff088b82 */ /* 0x020e700000000a00 */
[----:B------:R-:W2:Y:S01]  /*1ba0*/  @!P0 LDC.64 R10, c[0x0][0x390] ;  /* 0x0000e400ff0a8b82 */ /* 0x000ea20000000a00 */
[----:B0-----:R-:W-:-:S04]  /*1bb0*/  IMAD.WIDE R18, R4, 0x200, R18 ;  /* 0x0000020004127825 */ /* 0x001fc800078e0212 */
[----:B------:R-:W-:-:S04]  /*1bc0*/  IMAD.WIDE.U32 R18, R2, 0x10, R18 ;  /* 0x0000001002127825 */ /* 0x000fc800078e0012 */
[----:B-1----:R-:W-:-:S05]  /*1bd0*/  @!P0 IMAD.WIDE R8, R4, 0x4, R8 ;  /* 0x0000000404088825 */ /* 0x002fca00078e0208 */
[----:B------:R-:W-:Y:S01]  /*1be0*/  @!P0 STG.E desc[UR8][R8.64], R7 ;  /* 0x0000000708008986 */ /* 0x000fe2000c101908 */
[----:B--2---:R-:W-:-:S05]  /*1bf0*/  @!P0 IMAD.WIDE R10, R4, 0x4, R10 ;  /* 0x00000004040a8825 */ /* 0x004fca00078e020a */
[----:B------:R-:W-:Y:S04]  /*1c00*/  @!P0 STG.E desc[UR8][R10.64], R16 ;  /* 0x000000100a008986 */ /* 0x000fe8000c101908 */
[----:B------:R-:W-:Y:S01]  /*1c10*/  STG.E.128 desc[UR8][R18.64], R12 ;  /* 0x0000000c12007986 */ /* 0x000fe2000c101d08 */
[----:B------:R-:W-:Y:S05]  /*1c20*/  EXIT ;  /* 0x000000000000794d */ /* 0x000fea0003800000 */
.L_x_265:
        /* <DEDUP_REMOVED lines=13> */
.L_x_527:


//--------------------- .text.vox_attn_q4_kv8_fp16_v4_partial --------------------------
	.section	.text.vox_attn_q4_kv8_fp16_v4_partial,"ax",@progbits
	.align	128
        .global         vox_attn_q4_kv8_fp16_v4_partial
        .type           vox_attn_q4_kv8_fp16_v4_partial,@function
        .size           vox_attn_q4_kv8_fp16_v4_partial,(.L_x_528 - vox_attn_q4_kv8_fp16_v4_partial)
        .other          vox_attn_q4_kv8_fp16_v4_partial,@"STO_CUDA_ENTRY STV_DEFAULT"
vox_attn_q4_kv8_fp16_v4_partial:
.text.vox_attn_q4_kv8_fp16_v4_partial:
[----:B------:R-:W-:Y:S01]  /*0000*/  LDC R1, c[0x0][0x37c] ;  /* 0x0000df00ff017b82 */ /* 0x000fe20000000800 */
[----:B------:R-:W0:Y:S01]  /*0010*/  S2R R0, SR_TID.X ;  /* 0x0000000000007919 */ /* 0x000e220000002100 */
[----:B------:R-:W1:Y:S01]  /*0020*/  S2R R15, SR_CTAID.X ;  /* 0x00000000000f7919 */ /* 0x000e620000002500 */
[----:B0-----:R-:W-:-:S04]  /*0030*/  ISETP.GT.U32.AND P0, PT, R0, 0x7f, PT ;  /* 0x0000007f0000780c */ /* 0x001fc80003f04070 */
[----:B-1----:R-:W-:-:S13]  /*0040*/  ISETP.GT.U32.OR P0, PT, R15, 0x7, P0 ;  /* 0x000000070f00780c */ /* 0x002fda0000704470 */
[----:B------:R-:W-:Y:S05]  /*0050*/  @P0 EXIT ;  /* 0x000000000000094d */ /* 0x000fea0003800000 */
[----:B------:R-:W0:Y:S01]  /*0060*/  LDC.64 R6, c[0x0][0x3c0] ;  /* 0x0000f000ff067b82 */ /* 0x000e220000000a00 */
[----:B------:R-:W1:Y:S01]  /*0070*/  S2R R3, SR_CTAID.Y ;  /* 0x0000000000037919 */ /* 0x000e620000002600 */
[----:B------:R-:W2:Y:S01]  /*0080*/  LDCU UR4, c[0x0][0x3cc] ;  /* 0x00007980ff0477ac */ /* 0x000ea20008000800 */
[----:B------:R-:W-:Y:S01]  /*0090*/  SHF.R.U32.HI R2, RZ, 0x5, R0 ;  /* 0x00000005ff027819 */ /* 0x000fe20000011600 */
[----:B------:R-:W3:Y:S03]  /*00a0*/  LDCU.64 UR8, c[0x0][0x358] ;  /* 0x00006b00ff0877ac */ /* 0x000ee60008000a00 */
[----:B------:R-:W-:Y:S02]  /*00b0*/  LEA R4, R15, R2, 0x2 ;  /* 0x000000020f047211 */ /* 0x000fe400078e10ff */
[----:B------:R-:W-:Y:S02]  /*00c0*/  LOP3.LUT R2, R0, 0x1f, RZ, 0xc0, !PT ;  /* 0x0000001f00027812 */ /* 0x000fe400078ec0ff */
[----:B0-----:R-:W-:-:S02]  /*00d0*/  ISETP.GT.AND P0, PT, R7, RZ, PT ;  /* 0x000000ff0700720c */ /* 0x001fc40003f04270 */
[----:B------:R-:W-:-:S04]  /*00e0*/  VIADDMNMX R7, R6, -R7, RZ, !PT ;  /* 0x8000000706077246 */ /* 0x000fc800078001ff */
[----:B------:R-:W-:-:S04]  /*00f0*/  SEL R7, R7, RZ, P0 ;  /* 0x000000ff07077207 */ /* 0x000fc80000000000 */
[----:B-1----:R-:W-:Y:S01]  /*0100*/  LEA R5, R3, R7, 0x8 ;  /* 0x0000000703057211 */ /* 0x002fe200078e40ff */
[----:B--2---:R-:W-:-:S03]  /*0110*/  IMAD R3, R4, UR4, R3 ;  /* 0x0000000404037c24 */ /* 0x004fc6000f8e0203 */
[----:B------:R-:W-:-:S13]  /*0120*/  ISETP.GE.AND P0, PT, R5, R6, PT ;  /* 0x000000060500720c */ /* 0x000fda0003f06270 */
[----:B---3--:R-:W-:Y:S05]  /*0130*/  @!P0 BRA `(.L_x_266) ;  /* 0x0000000000348947 */ /* 0x008fea0003800000 */
[----:B------:R-:W-:Y:S01]  /*0140*/  ISETP.NE.AND P0, PT, R2, RZ, PT ;  /* 0x000000ff0200720c */ /* 0x000fe20003f05270 */
[----:B------:R-:W0:-:S12]  /*0150*/  LDC.64 R8, c[0x0][0x380] ;  /* 0x0000e000ff087b82 */ /* 0x000e180000000a00 */
[----:B------:R-:W1:Y:S01]  /*0160*/  @!P0 LDC.64 R4, c[0x0][0x388] ;  /* 0x0000e200ff048b82 */ /* 0x000e620000000a00 */
[----:B------:R-:W-:-:S07]  /*0170*/  @!P0 MOV R11, 0xf149f2ca ;  /* 0xf149f2ca000b8802 */ /* 0x000fce0000000f00 */
        /* <DEDUP_REMOVED lines=9> */
.L_x_266:
[----:B------:R-:W0:Y:S01]  /*0210*/  LDC.64 R8, c[0x0][0x398] ;  /* 0x0000e600ff087b82 */ /* 0x000e220000000a00 */
[----:B------:R-:W-:Y:S01]  /*0220*/  SHF.L.U32 R11, R4, 0x7, RZ ;  /* 0x00000007040b7819 */ /* 0x000fe200000006ff */
[----:B------:R-:W1:Y:S06]  /*0230*/  LDCU.64 UR4, c[0x0][0x3a8] ;  /* 0x00007500ff0477ac */ /* 0x000e6c0008000a00 */
[----:B------:R-:W2:Y:S01]  /*0240*/  S2UR UR6, SR_CgaCtaId ;  /* 0x00000000000679c3 */ /* 0x000ea20000008800 */
[----:B------:R-:W-:Y:S01]  /*0250*/  SHF.L.U32 R13, R15, 0x6, RZ ;  /* 0x000000060f0d7819 */ /* 0x000fe200000006ff */
[----:B------:R-:W3:Y:S06]  /*0260*/  LDCU UR7, c[0x0][0x3c8] ;  /* 0x00007900ff0777ac */ /* 0x000eec0008000800 */
[----:B------:R-:W4:Y:S01]  /*0270*/  LDC.64 R28, c[0x0][0x3a0] ;  /* 0x0000e800ff1c7b82 */ /* 0x000f220000000a00 */
[----:B0-----:R-:W-:-:S07]  /*0280*/  IMAD.WIDE.U32 R8, R11, 0x4, R8 ;  /* 0x000000040b087825 */ /* 0x001fce00078e0008 */
[----:B------:R-:W0:Y:S01]  /*0290*/  LDC.64 R26, c[0x0][0x3b8] ;  /* 0x0000ee00ff1a7b82 */ /* 0x000e220000000a00 */
[----:B------:R-:W-:-:S07]  /*02a0*/  IMAD.WIDE.U32 R8, R2, 0x10, R8 ;  /* 0x0000001002087825 */ /* 0x000fce00078e0008 */
[----:B------:R-:W3:Y:S01]  /*02b0*/  LDC.64 R22, c[0x0][0x3b0] ;  /* 0x0000ec00ff167b82 */ /* 0x000ee20000000a00 */
[----:B------:R-:W5:Y:S01]  /*02c0*/  LDG.E.128 R8, desc[UR8][R8.64] ;  /* 0x0000000808087981 */ /* 0x000f62000c1e1d00 */
[----:B------:R-:W-:Y:S02]  /*02d0*/  IADD3 R4, PT, PT, R0, -0x40, RZ ;  /* 0xffffffc000047810 */ /* 0x000fe40007ffe0ff */
[----:B------:R-:W-:Y:S02]  /*02e0*/  VIMNMX R12, PT, PT, R7, R6, !PT ;  /* 0x00000006070c7248 */ /* 0x000fe40007fe0100 */
[-C--:B------:R-:W-:Y:S02]  /*02f0*/  IADD3 R14, P0, PT, R13, R4.reuse, RZ ;  /* 0x000000040d0e7210 */ /* 0x080fe40007f1e0ff */
[----:B------:R-:W-:Y:S02]  /*0300*/  LEA R15, R15, R4, 0x6 ;  /* 0x000000040f0f7211 */ /* 0x000fe400078e30ff */
[----:B------:R-:W-:-:S02]  /*0310*/  IADD3.X R7, PT, PT, RZ, RZ, RZ, P0, !PT ;  /* 0x000000ffff077210 */ /* 0x000fc400007fe4ff */
[C---:B-1----:R-:W-:Y:S01]  /*0320*/  LEA R30, P0, R14.reuse, UR4, 0x2 ;  /* 0x000000040e1e7c11 */ /* 0x042fe2000f8010ff */
[----:B------:R-:W-:Y:S01]  /*0330*/  UMOV UR4, 0x400 ;  /* 0x0000040000047882 */ /* 0x000fe20000000000 */
[----:B------:R-:W-:Y:S02]  /*0340*/  SHF.L.U32 R15, R15, 0x1, RZ ;  /* 0x000000010f0f7819 */ /* 0x000fe400000006ff */
[----:B------:R-:W-:Y:S01]  /*0350*/  LEA.HI.X R31, R14, UR5, R7, 0x2, P0 ;  /* 0x000000050e1f7c11 */ /* 0x000fe200080f1407 */
[----:B------:R-:W-:Y:S01]  /*0360*/  UIADD3 UR5, UPT, UPT, UR4, 0x400, URZ ;  /* 0x0000040004057890 */ /* 0x000fe2000fffe0ff */
[----:B------:R-:W-:Y:S01]  /*0370*/  IADD3 R13, PT, PT, R13, R0, RZ ;  /* 0x000000000d0d7210 */ /* 0x000fe20007ffe0ff */
[----:B--2---:R-:W-:Y:S01]  /*0380*/  ULEA UR4, UR6, UR4, 0x18 ;  /* 0x0000000406047291 */ /* 0x004fe2000f8ec0ff */
[----:B------:R-:W-:Y:S01]  /*0390*/  IADD3 R17, PT, PT, R15, 0x80, RZ ;  /* 0x000000800f117810 */ /* 0x000fe20007ffe0ff */
[----:B------:R-:W-:Y:S01]  /*03a0*/  ULEA UR5, UR6, UR5, 0x18 ;  /* 0x0000000506057291 */ /* 0x000fe2000f8ec0ff */
[----:B------:R-:W-:Y:S01]  /*03b0*/  VIMNMX R7, PT, PT, R6, 0x1, !PT ;  /* 0x0000000106077848 */ /* 0x000fe20007fe0100 */
[----:B------:R-:W-:Y:S01]  /*03c0*/  HFMA2 R6, -RZ, RZ, -10824, -13904 ;  /* 0xf149f2caff067431 */ /* 0x000fe200000001ff */
[----:B------:R-:W-:Y:S01]  /*03d0*/  VIMNMX.U32 R4, PT, PT, R12, R5, PT ;  /* 0x000000050c047248 */ /* 0x000fe20003fe0000 */
[----:B----4-:R-:W-:Y:S01]  /*03e0*/  IMAD.WIDE.U32 R28, R13, 0x4, R28 ;  /* 0x000000040d1c7825 */ /* 0x010fe200078e001c */
[----:B------:R-:W-:-:S02]  /*03f0*/  VIADDMNMX.U32 R5, R5, 0x100, R12, PT ;  /* 0x0000010005057846 */ /* 0x000fc4000380000c */
[----:B------:R-:W-:Y:S02]  /*0400*/  CS2R R12, SRZ ;  /* 0x00000000000c7805 */ /* 0x000fe4000001ff00 */
[----:B------:R-:W-:Y:S01]  /*0410*/  IADD3 R7, PT, PT, R7, -0x1, RZ ;  /* 0xffffffff07077810 */ /* 0x000fe20007ffe0ff */
[----:B0-----:R-:W-:Y:S01]  /*0420*/  IMAD.WIDE.U32 R26, R15, 0x4, R26 ;  /* 0x000000040f1a7825 */ /* 0x001fe200078e001a */
[----:B------:R-:W-:Y:S02]  /*0430*/  MOV R16, RZ ;  /* 0x000000ff00107202 */ /* 0x000fe40000000f00 */
[----:B------:R-:W-:Y:S02]  /*0440*/  CS2R R14, SRZ ;  /* 0x00000000000e7805 */ /* 0x000fe4000001ff00 */
[----:B------:R-:W-:Y:S01]  /*0450*/  LEA R18, R2, UR4, 0x3 ;  /* 0x0000000402127c11 */ /* 0x000fe2000f8e18ff */
[----:B---3--:R-:W-:Y:S01]  /*0460*/  IMAD.WIDE.U32 R22, R17, 0x4, R22 ;  /* 0x0000000411167825 */ /* 0x008fe200078e0016 */
[----:B------:R-:W-:-:S02]  /*0470*/  LEA R17, R0, UR4, 0x2 ;  /* 0x0000000400117c11 */ /* 0x000fc4000f8e10ff */
[----:B------:R-:W-:Y:S02]  /*0480*/  LEA R19, R0, UR5, 0x2 ;  /* 0x0000000500137c11 */ /* 0x000fe4000f8e10ff */
[----:B------:R-:W-:-:S07]  /*0490*/  LEA R20, R2, UR5, 0x3 ;  /* 0x0000000502147c11 */ /* 0x000fce000f8e18ff */
.L_x_288:
[----:B------:R-:W-:Y:S01]  /*04a0*/  ISETP.GE.U32.AND P0, PT, R4, R5, PT ;  /* 0x000000050400720c */ /* 0x000fe20003f06070 */
[----:B-12---:R-:W-:-:S04]  /*04b0*/  IMAD.WIDE.U32 R32, R7, 0x800, R30 ;  /* 0x0000080007207825 */ /* 0x006fc800078e001e */
[----:B------:R-:W-:-:S08]  /*04c0*/  IMAD.WIDE.U32 R24, R7, 0x800, R28 ;  /* 0x0000080007187825 */ /* 0x000fd000078e001c */
[----:B0-----:R-:W-:Y:S05]  /*04d0*/  @P0 BRA `(.L_x_267) ;  /* 0x0000000000540947 */ /* 0x001fea0003800000 */
        /* <DEDUP_REMOVED lines=14> */
.L_x_268:
[----:B------:R-:W-:-:S13]  /*05c0*/  ISETP.GT.U32.AND P1, PT, R0, 0x3f, PT ;  /* 0x0000003f0000780c */ /* 0x000fda0003f24070 */
[----:B------:R-:W-:-:S04]  /*05d0*/  @!P1 IMAD.WIDE.U32 R36, R4, 0x800, R28 ;  /* 0x0000080004249825 */ /* 0x000fc800078e001c */
[----:B------:R-:W-:Y:S02]  /*05e0*/  @P1 IMAD.WIDE.U32 R34, R4, 0x800, R30 ;  /* 0x0000080004221825 */ /* 0x000fe400078e001e */
[----:B------:R-:W2:Y:S04]  /*05f0*/  @!P1 LDG.E R36, desc[UR8][R36.64] ;  /* 0x0000000824249981 */ /* 0x000ea8000c1e1900 */
[----:B------:R-:W3:Y:S04]  /*0600*/  @P1 LDG.E R34, desc[UR8][R34.64] ;  /* 0x0000000822221981 */ /* 0x000ee8000c1e1900 */
[----:B--2---:R1:W-:Y:S04]  /*0610*/  @!P1 STS [R17], R36 ;  /* 0x0000002411009388 */ /* 0x0043e80000000800 */
[----:B---3--:R1:W-:Y:S02]  /*0620*/  @P1 STS [R19+-0x100], R34 ;  /* 0xffff002213001388 */ /* 0x0083e40000000800 */
.L_x_267:
        /* <DEDUP_REMOVED lines=13> */
.L_x_270:
        /* <DEDUP_REMOVED lines=11> */
.L_x_269:
        /* <DEDUP_REMOVED lines=13> */
.L_x_272:
        /* <DEDUP_REMOVED lines=11> */
.L_x_271:
[----:B-1----:R-:W-:-:S04]  /*0930*/  IADD3 R21, PT, PT, R4, 0x3, RZ ;  /* 0x0000000304157810 */ /* 0x002fc80007ffe0ff */
        /* <DEDUP_REMOVED lines=12> */
.L_x_274:
[----:B------:R-:W-:-:S13]  /*0a00*/  ISETP.GE.U32.AND P4, PT, R0, 0x40, PT ;  /* 0x000000400000780c */ /* 0x000fda0003f86070 */
[----:B------:R-:W2:Y:S04]  /*0a10*/  @P4 LDG.E R21, desc[UR8][R26.64] ;  /* 0x000000081a154981 */ /* 0x000ea8000c1e1900 */
[----:B0-----:R-:W2:Y:S02]  /*0a20*/  @P4 LDG.E R34, desc[UR8][R26.64+0x4] ;  /* 0x000004081a224981 */ /* 0x001ea4000c1e1900 */
[----:B--2---:R-:W-:-:S05]  /*0a30*/  @P4 F2FP.F16.F32.PACK_AB R21, R34, R21 ;  /* 0x000000152215423e */ /* 0x004fca00000000ff */
[----:B------:R2:W-:Y:S04]  /*0a40*/  @P4 STG.E desc[UR8][R32.64], R21 ;  /* 0x0000001520004986 */ /* 0x0005e8000c101908 */
[----:B------:R-:W3:Y:S04]  /*0a50*/  @!P4 LDG.E R34, desc[UR8][R22.64] ;  /* 0x000000081622c981 */ /* 0x000ee8000c1e1900 */
[----:B------:R-:W3:Y:S04]  /*0a60*/  @!P4 LDG.E R35, desc[UR8][R22.64+0x4] ;  /* 0x000004081623c981 */ /* 0x000ee8000c1e1900 */
[----:B------:R2:W-:Y:S01]  /*0a70*/  @P4 STS [R19+0x200], R21 ;  /* 0x0002001513004388 */ /* 0x0005e20000000800 */
[----:B---3--:R-:W-:-:S05]  /*0a80*/  @!P4 F2FP.F16.F32.PACK_AB R34, R35, R34 ;  /* 0x000000222322c23e */ /* 0x008fca00000000ff */
[----:B------:R2:W-:Y:S04]  /*0a90*/  @!P4 STG.E desc[UR8][R24.64], R34 ;  /* 0x000000221800c986 */ /* 0x0005e8000c101908 */
[----:B------:R2:W-:Y:S02]  /*0aa0*/  @!P4 STS [R17+0x300], R34 ;  /* 0x000300221100c388 */ /* 0x0005e40000000800 */
.L_x_273:
[----:B------:R-:W-:Y:S06]  /*0ab0*/  BAR.SYNC.DEFER_BLOCKING 0x0 ;  /* 0x0000000000007b1d */ /* 0x000fec0000010000 */
[----:B------:R-:W-:Y:S05]  /*0ac0*/  @P0 BRA `(.L_x_275) ;  /* 0x0000001000000947 */ /* 0x000fea0003800000 */
[----:B-12---:R-:W1:Y:S01]  /*0ad0*/  LDS.64 R24, [R18] ;  /* 0x0000000012187984 */ /* 0x006e620000000a00 */
[----:B------:R-:W-:Y:S01]  /*0ae0*/  ISETP.NE.AND P0, PT, R2, RZ, PT ;  /* 0x000000ff0200720c */ /* 0x000fe20003f05270 */
[----:B------:R-:W-:Y:S01]  /*0af0*/  BSSY.RECONVERGENT B0, `(.L_x_276) ;  /* 0x000002c000007945 */ /* 0x000fe20003800200 */
[----:B0-----:R-:W-:Y:S01]  /*0b00*/  CS2R R36, SRZ ;  /* 0x0000000000247805 */ /* 0x001fe2000001ff00 */
[--C-:B-1----:R-:W-:Y:S02]  /*0b10*/  HADD2.F32 R32, -RZ, R24.reuse.H1_H1 ;  /* 0x30000018ff207230 */ /* 0x102fe40000004100 */
        /* <DEDUP_REMOVED lines=17> */
[----:B------:R-:W-:-:S05]  /*0c30*/  HFMA2 R21, -RZ, RZ, 1.875, 0 ;  /* 0x3f800000ff157431 */ /* 0x000fca00000001ff */
[----:B------:R-:W0:Y:S01]  /*0c40*/  SHFL.IDX PT, R35, R35, RZ, 0x1f ;  /* 0x00001fff23237589 */ /* 0x000e2200000e0000 */
[----:B------:R-:W-:Y:S05]  /*0c50*/  @P0 BRA `(.L_x_277) ;  /* 0x0000000000540947 */ /* 0x000fea0003800000 */
[----:B0-----:R-:W-:-:S05]  /*0c60*/  FMUL R35, R35, UR7 ;  /* 0x0000000723237c20 */ /* 0x001fca0008400000 */
[----:B------:R-:W-:-:S13]  /*0c70*/  FSETP.GT.AND P4, PT, R35, R6, PT ;  /* 0x000000062300720b */ /* 0x000fda0003f84000 */
[----:B------:R-:W-:Y:S05]  /*0c80*/  @!P4 BRA `(.L_x_278) ;  /* 0x00000000002cc947 */ /* 0x000fea0003800000 */
[----:B------:R-:W-:Y:S01]  /*0c90*/  FADD R6, R6, -R35 ;  /* 0x8000002306067221 */ /* 0x000fe20000000000 */
[----:B------:R-:W-:Y:S01]  /*0ca0*/  HFMA2 R37, -RZ, RZ, 1.875, 0 ;  /* 0x3f800000ff257431 */ /* 0x000fe200000001ff */
        /* <DEDUP_REMOVED lines=9> */
.L_x_278:
[----:B------:R-:W-:-:S04]  /*0d40*/  FADD R24, -R6, R35 ;  /* 0x0000002306187221 */ /* 0x000fc80000000100 */
[----:B------:R-:W-:-:S05]  /*0d50*/  FMUL R24, R24, 1.4426950216293334961 ;  /* 0x3fb8aa3b18187820 */ /* 0x000fca0000400000 */
[----:B------:R-:W-:-:S13]  /*0d60*/  FSETP.GEU.AND P4, PT, R24, -126, PT ;  /* 0xc2fc00001800780b */ /* 0x000fda0003f8e000 */
[----:B------:R-:W-:-:S04]  /*0d70*/  @!P4 FMUL R24, R24, 0.5 ;  /* 0x3f0000001818c820 */ /* 0x000fc80000400000 */
[----:B------:R-:W0:Y:S02]  /*0d80*/  MUFU.EX2 R37, R24 ;  /* 0x0000001800257308 */ /* 0x000e240000000800 */
[----:B0-----:R-:W-:-:S04]  /*0d90*/  @!P4 FMUL R37, R37, R37 ;  /* 0x000000252525c220 */ /* 0x001fc80000400000 */
[----:B------:R-:W-:-:S07]  /*0da0*/  FADD R16, R16, R37 ;  /* 0x0000002510107221 */ /* 0x000fce0000000000 */
.L_x_277:
[----:B------:R-:W-:Y:S05]  /*0db0*/  BSYNC.RECONVERGENT B0 ;  /* 0x0000000000007941 */ /* 0x000fea0003800200 */
.L_x_276:
[----:B------:R-:W-:Y:S04]  /*0dc0*/  LDS.64 R24, [R20] ;  /* 0x0000000014187984 */ /* 0x000fe80000000a00 */
[----:B------:R-:W1:Y:S04]  /*0dd0*/  SHFL.IDX PT, R36, R36, RZ, 0x1f ;  /* 0x00001fff24247589 */ /* 0x000e6800000e0000 */
[----:B------:R-:W2:Y:S04]  /*0de0*/  SHFL.IDX PT, R21, R21, RZ, 0x1f ;  /* 0x00001fff15157589 */ /* 0x000ea800000e0000 */
[----:B------:R-:W3:Y:S01]  /*0df0*/  SHFL.IDX PT, R37, R37, RZ, 0x1f ;  /* 0x00001fff25257589 */ /* 0x000ee200000e0000 */
[----:B-1----:R-:W-:Y:S01]  /*0e00*/  ISETP.NE.AND P4, PT, R36, RZ, PT ;  /* 0x000000ff2400720c */ /* 0x002fe20003f85270 */
[----:B------:R-:W-:-:S02]  /*0e10*/  HADD2.F32 R33, -RZ, R24.H0_H0 ;  /* 0x20000018ff217230 */ /* 0x000fc40000004100 */
[----:B------:R-:W-:Y:S02]  /*0e20*/  HADD2.F32 R24, -RZ, R24.H1_H1 ;  /* 0x30000018ff187230 */ /* 0x000fe40000004100 */
[----:B0-----:R-:W-:-:S08]  /*0e30*/  HADD2.F32 R35, -RZ, R25.H0_H0 ;  /* 0x20000019ff237230 */ /* 0x001fd00000004100 */
[-C--:B--2---:R-:W-:Y:S01]  /*0e40*/  @P4 FFMA R12, R12, R21.reuse, R33 ;  /* 0x000000150c0c4223 */ /* 0x084fe20000000021 */
[----:B------:R-:W-:Y:S02]  /*0e50*/  HADD2.F32 R32, -RZ, R25.H1_H1 ;  /* 0x30000019ff207230 */ /* 0x000fe40000004100 */
[-C--:B------:R-:W-:Y:S01]  /*0e60*/  @P4 FFMA R13, R13, R21.reuse, R24 ;  /* 0x000000150d0d4223 */ /* 0x080fe20000000018 */
[----:B------:R-:W-:Y:S01]  /*0e70*/  @P4 FFMA R14, R14, R21, R35 ;  /* 0x000000150e0e4223 */ /* 0x000fe20000000023 */
[----:B---3--:R-:W-:Y:S01]  /*0e80*/  @!P4 FFMA R12, R37, R33, R12 ;  /* 0x00000021250cc223 */ /* 0x008fe2000000000c */
[----:B------:R-:W-:Y:S01]  /*0e90*/  @P4 FFMA R15, R15, R21, R32 ;  /* 0x000000150f0f4223 */ /* 0x000fe20000000020 */
[C---:B------:R-:W-:Y:S01]  /*0ea0*/  @!P4 FFMA R13, R37.reuse, R24, R13 ;  /* 0x00000018250dc223 */ /* 0x040fe2000000000d */
[C---:B------:R-:W-:Y:S02]  /*0eb0*/  @!P4 FFMA R14, R37.reuse, R35, R14 ;  /* 0x00000023250ec223 */ /* 0x040fe4000000000e */
[----:B------:R-:W-:Y:S01]  /*0ec0*/  @!P4 FFMA R15, R37, R32, R15 ;  /* 0x00000020250fc223 */ /* 0x000fe2000000000f */
[----:B------:R-:W-:Y:S06]  /*0ed0*/  @P1 BRA `(.L_x_275) ;  /* 0x0000000800fc1947 */ /* 0x000fec0003800000 */
[----:B------:R-:W0:Y:S01]  /*0ee0*/  LDS.64 R24, [R18+0x100] ;  /* 0x0001000012187984 */ /* 0x000e220000000a00 */
[----:B------:R-:W-:Y:S01]  /*0ef0*/  BSSY.RECONVERGENT B0, `(.L_x_279) ;  /* 0x000002c000007945 */ /* 0x000fe20003800200 */
[----:B------:R-:W-:Y:S01]  /*0f00*/  CS2R R36, SRZ ;  /* 0x0000000000247805 */ /* 0x000fe2000001ff00 */
        /* <DEDUP_REMOVED lines=32> */
.L_x_281:
        /* <DEDUP_REMOVED lines=10> */
.L_x_280:
[----:B------:R-:W-:Y:S05]  /*11b0*/  BSYNC.RECONVERGENT B0 ;  /* 0x0000000000007941 */ /* 0x000fea0003800200 */
.L_x_279:
[----:B------:R-:W-:Y:S04]  /*11c0*/  LDS.64 R24, [R20+0x100] ;  /* 0x0001000014187984 */ /* 0x000fe80000000a00 */
        /* <DEDUP_REMOVED lines=52> */
.L_x_284:
        /* <DEDUP_REMOVED lines=10> */
.L_x_283:
[----:B------:R-:W-:Y:S05]  /*15b0*/  BSYNC.RECONVERGENT B0 ;  /* 0x0000000000007941 */ /* 0x000fea0003800200 */
.L_x_282:
        /* <DEDUP_REMOVED lines=53> */
.L_x_287:
        /* <DEDUP_REMOVED lines=10> */
.L_x_286:
[----:B------:R-:W-:Y:S05]  /*19b0*/  BSYNC.RECONVERGENT B0 ;  /* 0x0000000000007941 */ /* 0x000fea0003800200 */
.L_x_285:
[----:B------:R-:W-:Y:S04]  /*19c0*/  LDS.64 R24, [R20+0x300] ;  /* 0x0003000014187984 */ /* 0x000fe80000000a00 */
[----:B------:R-:W0:Y:S04]  /*19d0*/  SHFL.IDX PT, R36, R36, RZ, 0x1f ;  /* 0x00001fff24247589 */ /* 0x000e2800000e0000 */
[----:B------:R-:W1:Y:S04]  /*19e0*/  SHFL.IDX PT, R21, R21, RZ, 0x1f ;  /* 0x00001fff15157589 */ /* 0x000e6800000e0000 */
[----:B------:R-:W2:Y:S01]  /*19f0*/  SHFL.IDX PT, R37, R37, RZ, 0x1f ;  /* 0x00001fff25257589 */ /* 0x000ea200000e0000 */
[----:B0-----:R-:W-:Y:S01]  /*1a00*/  ISETP.NE.AND P0, PT, R36, RZ, PT ;  /* 0x000000ff2400720c */ /* 0x001fe20003f05270 */
[----:B------:R-:W-:-:S02]  /*1a10*/  HADD2.F32 R33, -RZ, R24.H0_H0 ;  /* 0x20000018ff217230 */ /* 0x000fc40000004100 */
[----:B------:R-:W-:Y:S02]  /*1a20*/  HADD2.F32 R24, -RZ, R24.H1_H1 ;  /* 0x30000018ff187230 */ /* 0x000fe40000004100 */
[----:B------:R-:W-:-:S08]  /*1a30*/  HADD2.F32 R35, -RZ, R25.H0_H0 ;  /* 0x20000019ff237230 */ /* 0x000fd00000004100 */
[-C--:B-1----:R-:W-:Y:S01]  /*1a40*/  @P0 FFMA R12, R12, R21.reuse, R33 ;  /* 0x000000150c0c0223 */ /* 0x082fe20000000021 */
[----:B------:R-:W-:Y:S02]  /*1a50*/  HADD2.F32 R32, -RZ, R25.H1_H1 ;  /* 0x30000019ff207230 */ /* 0x000fe40000004100 */
[-C--:B------:R-:W-:Y:S01]  /*1a60*/  @P0 FFMA R13, R13, R21.reuse, R24 ;  /* 0x000000150d0d0223 */ /* 0x080fe20000000018 */
[----:B------:R-:W-:Y:S01]  /*1a70*/  @P0 FFMA R14, R14, R21, R35 ;  /* 0x000000150e0e0223 */ /* 0x000fe20000000023 */
[----:B--2---:R-:W-:Y:S01]  /*1a80*/  @!P0 FFMA R12, R37, R33, R12 ;  /* 0x00000021250c8223 */ /* 0x004fe2000000000c */
[----:B------:R-:W-:Y:S01]  /*1a90*/  @P0 FFMA R15, R15, R21, R32 ;  /* 0x000000150f0f0223 */ /* 0x000fe20000000020 */
[C---:B------:R-:W-:Y:S01]  /*1aa0*/  @!P0 FFMA R13, R37.reuse, R24, R13 ;  /* 0x00000018250d8223 */ /* 0x040fe2000000000d */
[C---:B------:R-:W-:Y:S02]  /*1ab0*/  @!P0 FFMA R14, R37.reuse, R35, R14 ;  /* 0x00000023250e8223 */ /* 0x040fe4000000000e */
[----:B------:R-:W-:-:S07]  /*1ac0*/  @!P0 FFMA R15, R37, R32, R15 ;  /* 0x00000020250f8223 */ /* 0x000fce000000000f */
.L_x_275:
[----:B------:R-:W-:Y:S01]  /*1ad0*/  IADD3 R4, PT, PT, R4, 0x4, RZ ;  /* 0x0000000404047810 */ /* 0x000fe20007ffe0ff */
[----:B------:R-:W-:Y:S03]  /*1ae0*/  BAR.SYNC.DEFER_BLOCKING 0x0 ;  /* 0x0000000000007b1d */ /* 0x000fe60000010000 */
[----:B------:R-:W-:-:S13]  /*1af0*/  ISETP.GE.U32.AND P0, PT, R4, R5, PT ;  /* 0x000000050400720c */ /* 0x000fda0003f06070 */
[----:B------:R-:W-:Y:S05]  /*1b00*/  @!P0 BRA `(.L_x_288) ;  /* 0xffffffe800648947 */ /* 0x000fea000383ffff */
[----:B------:R-:W-:Y:S01]  /*1b10*/  ISETP.NE.AND P0, PT, R2, RZ, PT ;  /* 0x000000ff0200720c */ /* 0x000fe20003f05270 */
[----:B-----5:R-:W3:-:S12]  /*1b20*/  LDC.64 R10, c[0x0][0x380] ;  /* 0x0000e000ff0a7b82 */ /* 0x020ed80000000a00 */
[----:B------:R-:W4:Y:S08]  /*1b30*/  @!P0 LDC.64 R4, c[0x0][0x388] ;  /* 0x0000e200ff048b82 */ /* 0x000f300000000a00 */
[----:B------:R-:W0:Y:S01]  /*1b40*/  @!P0 LDC.64 R8, c[0x0][0x390] ;  /* 0x0000e400ff088b82 */ /* 0x000e220000000a00 */
[----:B---3--:R-:W-:-:S04]  /*1b50*/  IMAD.WIDE R10, R3, 0x200, R10 ;  /* 0x00000200030a7825 */ /* 0x008fc800078e020a */
[----:B------:R-:W-:-:S04]  /*1b60*/  IMAD.WIDE.U32 R10, R2, 0x10, R10 ;  /* 0x00000010020a7825 */ /* 0x000fc800078e000a */
[----:B----4-:R-:W-:-:S05]  /*1b70*/  @!P0 IMAD.WIDE R4, R3, 0x4, R4 ;  /* 0x0000000403048825 */ /* 0x010fca00078e0204 */
[----:B------:R-:W-:Y:S01]  /*1b80*/  @!P0 STG.E desc[UR8][R4.64], R6 ;  /* 0x0000000604008986 */ /* 0x000fe2000c101908 */
[----:B0-----:R-:W-:-:S05]  /*1b90*/  @!P0 IMAD.WIDE R8, R3, 0x4, R8 ;  /* 0x0000000403088825 */ /* 0x001fca00078e0208 */
[----:B------:R-:W-:Y:S04]  /*1ba0*/  @!P0 STG.E desc[UR8][R8.64], R16 ;  /* 0x0000001008008986 */ /* 0x000fe8000c101908 */
[----:B------:R-:W-:Y:S01]  /*1bb0*/  STG.E.128 desc[UR8][R10.64], R12 ;  /* 0x0000000c0a007986 */ /* 0x000fe2000c101d08 */
[----:B------:R-:W-:Y:S05]  /*1bc0*/  EXIT ;  /* 0x000000000000794d */ /* 0x000fea0003800000 */
.L_x_289:
        /* <DEDUP_REMOVED lines=11> */
.L_x_528:


//--------------------- .text.vox_attn_q4_kv8_fp16_dyn_v3_partial --------------------------
	.section	.text.vox_attn_q4_kv8_fp16_dyn_v3_partial,"ax",@progbits
	.align	128
        .global         vox_attn_q4_kv8_fp16_dyn_v3_partial
        .type           vox_attn_q4_kv8_fp16_dyn_v3_partial,@function
        .size           vox_attn_q4_kv8_fp16_dyn_v3_partial,(.L_x_529 - vox_attn_q4_kv8_fp16_dyn_v3_partial)
        .other          vox_attn_q4_kv8_fp16_dyn_v3_partial,@"STO_CUDA_ENTRY STV_DEFAULT"
vox_attn_q4_kv8_fp16_dyn_v3_partial:
.text.vox_attn_q4_kv8_fp16_dyn_v3_partial:
        /* <DEDUP_REMOVED lines=12> */
[----:B------:R-:W2:Y:S11]  /*00c0*/  LDCU UR4, c[0x0][0x3c0] ;  /* 0x00007800ff0477ac */ /* 0x000eb60008000800 */
[----:B------:R-:W0:Y:S02]  /*00d0*/  @!P1 LDC.64 R6, c[0x0][0x3b0] ;  /* 0x0000ec00ff069b82 */ /* 0x000e240000000a00 */
[----:B0-----:R-:W3:Y:S01]  /*00e0*/  @!P1 LDG.E R8, desc[UR8][R6.64] ;  /* 0x0000000806089981 */ /* 0x001ee2000c1e1900 */
[----:B-1----:R-:W-:-:S02]  /*00f0*/  ISETP.GT.AND P0, PT, R4, RZ, PT ;  /* 0x000000ff0400720c */ /* 0x002fc40003f04270 */
[----:B------:R-:W-:-:S04]  /*0100*/  SHF.R.U32.HI R9, RZ, 0x5, R0 ;  /* 0x00000005ff097819 */ /* 0x000fc80000011600 */
[----:B------:R-:W-:-:S05]  /*0110*/  LEA R9, R2, R9, 0x2 ;  /* 0x0000000902097211 */ /* 0x000fca00078e10ff */
[----:B--2---:R-:W-:Y:S01]  /*0120*/  IMAD R20, R9, UR4, R15 ;  /* 0x0000000409147c24 */ /* 0x004fe2000f8e020f */
[----:B---3--:R-:W0:Y:S02]  /*0130*/  SHFL.IDX PT, R8, R8, RZ, 0x1f ;  /* 0x00001fff08087589 */ /* 0x008e2400000e0000 */
[----:B0-----:R-:W-:-:S04]  /*0140*/  IADD3 R13, PT, PT, R8, 0x1, RZ ;  /* 0x00000001080d7810 */ /* 0x001fc80007ffe0ff */
[----:B------:R-:W-:-:S04]  /*0150*/  VIADDMNMX R4, R13, -R4, RZ, !PT ;  /* 0x800000040d047246 */ /* 0x000fc800078001ff */
[----:B------:R-:W-:-:S04]  /*0160*/  SEL R4, R4, RZ, P0 ;  /* 0x000000ff04047207 */ /* 0x000fc80000000000 */
[----:B------:R-:W-:-:S04]  /*0170*/  LEA R3, R15, R4, 0x8 ;  /* 0x000000040f037211 */ /* 0x000fc800078e40ff */
[----:B------:R-:W-:-:S13]  /*0180*/  ISETP.GE.AND P0, PT, R8, R3, PT ;  /* 0x000000030800720c */ /* 0x000fda0003f06270 */
        /* <DEDUP_REMOVED lines=13> */
.L_x_290:
[----:B------:R-:W0:Y:S01]  /*0260*/  LDC.64 R6, c[0x0][0x398] ;  /* 0x0000e600ff067b82 */ /* 0x000e220000000a00 */
[----:B------:R-:W-:Y:S01]  /*0270*/  MOV R5, RZ ;  /* 0x000000ff00057202 */ /* 0x000fe20000000f00 */
[----:B------:R-:W1:Y:S01]  /*0280*/  LDCU.128 UR12, c[0x0][0x3a0] ;  /* 0x00007400ff0c77ac */ /* 0x000e620008000c00 */
[----:B------:R-:W-:Y:S02]  /*0290*/  SHF.L.U32 R9, R9, 0x7, RZ ;  /* 0x0000000709097819 */ /* 0x000fe400000006ff */
[----:B------:R-:W-:Y:S01]  /*02a0*/  VIMNMX R12, PT, PT, R13, R4, !PT ;  /* 0x000000040d0c7248 */ /* 0x000fe20007fe0100 */
[----:B------:R-:W-:Y:S02]  /*02b0*/  IMAD.WIDE.U32 R14, R15, 0x100, R4 ;  /* 0x000001000f0e7825 */ /* 0x000fe400078e0004 */
[----:B------:R-:W2:Y:S01]  /*02c0*/  S2UR UR6, SR_CgaCtaId ;  /* 0x00000000000679c3 */ /* 0x000ea20000008800 */
[----:B------:R-:W-:Y:S01]  /*02d0*/  UMOV UR4, 0x400 ;  /* 0x0000040000047882 */ /* 0x000fe20000000000 */
[----:B------:R-:W3:Y:S01]  /*02e0*/  LDCU UR7, c[0x0][0x3bc] ;  /* 0x00007780ff0777ac */ /* 0x000ee20008000800 */
[----:B------:R-:W-:-:S04]  /*02f0*/  ISETP.LT.U32.AND P0, PT, R14, R12, PT ;  /* 0x0000000c0e00720c */ /* 0x000fc80003f01070 */
[----:B------:R-:W-:Y:S01]  /*0300*/  ISETP.LT.U32.AND.EX P0, PT, R15, RZ, PT, P0 ;  /* 0x000000ff0f00720c */ /* 0x000fe20003f01100 */
[----:B0-----:R-:W-:-:S03]  /*0310*/  IMAD.WIDE.U32 R6, R9, 0x4, R6 ;  /* 0x0000000409067825 */ /* 0x001fc600078e0006 */
[----:B------:R-:W-:Y:S02]  /*0320*/  SEL R4, R14, R12, P0 ;  /* 0x0000000c0e047207 */ /* 0x000fe40000000000 */
[----:B------:R-:W-:Y:S01]  /*0330*/  SEL R15, R15, RZ, P0 ;  /* 0x000000ff0f0f7207 */ /* 0x000fe20000000000 */
[----:B------:R-:W-:Y:S01]  /*0340*/  IMAD.WIDE.U32 R6, R21, 0x10, R6 ;  /* 0x0000001015067825 */ /* 0x000fe200078e0006 */
[----:B------:R-:W-:Y:S02]  /*0350*/  SHF.L.U32 R5, R2, 0x6, RZ ;  /* 0x0000000602057819 */ /* 0x000fe400000006ff */
[----:B------:R-:W-:Y:S02]  /*0360*/  IADD3 R2, PT, PT, R0, -0x40, RZ ;  /* 0xffffffc000027810 */ /* 0x000fe40007ffe0ff */
[----:B------:R0:W5:Y:S01]  /*0370*/  LDG.E.128 R8, desc[UR8][R6.64] ;  /* 0x0000000806087981 */ /* 0x000162000c1e1d00 */
[----:B------:R-:W-:Y:S01]  /*0380*/  IADD3 R13, PT, PT, R5, R0, RZ ;  /* 0x00000000050d7210 */ /* 0x000fe20007ffe0ff */
[----:B------:R-:W-:-:S02]  /*0390*/  UIADD3 UR5, UPT, UPT, UR4, 0x400, URZ ;  /* 0x0000040004057890 */ /* 0x000fc4000fffe0ff */
[----:B--2---:R-:W-:Y:S02]  /*03a0*/  ULEA UR4, UR6, UR4, 0x18 ;  /* 0x0000000406047291 */ /* 0x004fe4000f8ec0ff */
[----:B------:R-:W-:Y:S01]  /*03b0*/  ULEA UR5, UR6, UR5, 0x18 ;  /* 0x0000000506057291 */ /* 0x000fe2000f8ec0ff */
[C---:B0-----:R-:W-:Y:S02]  /*03c0*/  SHF.L.U64.HI R7, R4.reuse, 0xb, R15 ;  /* 0x0000000b04077819 */ /* 0x041fe4000001020f */
[----:B------:R-:W-:Y:S02]  /*03d0*/  SHF.L.U32 R6, R4, 0xb, RZ ;  /* 0x0000000b04067819 */ /* 0x000fe400000006ff */
[----:B------:R-:W-:Y:S02]  /*03e0*/  IADD3 R15, P0, PT, R5, R2, RZ ;  /* 0x00000002050f7210 */ /* 0x000fe40007f1e0ff */
[----:B------:R-:W-:Y:S01]  /*03f0*/  VIADDMNMX.U32 R2, R3, 0x100, R12, PT ;  /* 0x0000010003027846 */ /* 0x000fe2000380000c */
[----:B------:R-:W-:Y:S01]  /*0400*/  IMAD.WIDE.U32 R4, R13, 0x4, R6 ;  /* 0x000000040d047825 */ /* 0x000fe200078e0006 */
[----:B------:R-:W-:-:S02]  /*0410*/  LEA R24, P1, R15, R6, 0x2 ;  /* 0x000000060f187211 */ /* 0x000fc400078210ff */
[----:B------:R-:W-:Y:S02]  /*0420*/  IADD3.X R6, PT, PT, RZ, RZ, RZ, P0, !PT ;  /* 0x000000ffff067210 */ /* 0x000fe400007fe4ff */
[----:B-1----:R-:W-:Y:S02]  /*0430*/  IADD3 R22, P2, PT, R4, UR12, RZ ;  /* 0x0000000c04167c10 */ /* 0x002fe4000ff5e0ff */
[----:B------:R-:W-:Y:S02]  /*0440*/  IADD3 R24, P0, PT, R24, UR14, RZ ;  /* 0x0000000e18187c10 */ /* 0x000fe4000ff1e0ff */
[----:B------:R-:W-:Y:S02]  /*0450*/  LEA.HI.X R6, R15, R7, R6, 0x2, P1 ;  /* 0x000000070f067211 */ /* 0x000fe400008f1406 */
[----:B------:R-:W-:Y:S02]  /*0460*/  CS2R R14, SRZ ;  /* 0x00000000000e7805 */ /* 0x000fe4000001ff00 */
[----:B------:R-:W-:-:S02]  /*0470*/  IADD3 R22, P3, PT, R22, 0x1000, RZ ;  /* 0x0000100016167810 */ /* 0x000fc40007f7e0ff */
[----:B------:R-:W-:Y:S02]  /*0480*/  IADD3 R24, P1, PT, R24, 0x1000, RZ ;  /* 0x0000100018187810 */ /* 0x000fe40007f3e0ff */
[----:B------:R-:W-:Y:S02]  /*0490*/  VIMNMX.U32 R3, PT, PT, R12, R3, PT ;  /* 0x000000030c037248 */ /* 0x000fe40003fe0000 */
[----:B------:R-:W-:Y:S02]  /*04a0*/  CS2R R12, SRZ ;  /* 0x00000000000c7805 */ /* 0x000fe4000001ff00 */
[----:B------:R-:W-:Y:S02]  /*04b0*/  IADD3.X R23, PT, PT, RZ, UR13, R5, P3, P2 ;  /* 0x0000000dff177c10 */ /* 0x000fe40009fe4405 */
[----:B------:R-:W-:Y:S02]  /*04c0*/  IADD3.X R25, PT, PT, RZ, UR15, R6, P1, P0 ;  /* 0x0000000fff197c10 */ /* 0x000fe40008fe0406 */
[----:B------:R-:W-:-:S02]  /*04d0*/  MOV R4, 0xf149f2ca ;  /* 0xf149f2ca00047802 */ /* 0x000fc40000000f00 */
[----:B------:R-:W-:Y:S02]  /*04e0*/  MOV R5, RZ ;  /* 0x000000ff00057202 */ /* 0x000fe40000000f00 */
[C---:B------:R-:W-:Y:S02]  /*04f0*/  LEA R6, R0.reuse, UR4, 0x2 ;  /* 0x0000000400067c11 */ /* 0x040fe4000f8e10ff */
[C---:B------:R-:W-:Y:S02]  /*0500*/  LEA R7, R21.reuse, UR4, 0x3 ;  /* 0x0000000415077c11 */ /* 0x040fe4000f8e18ff */
[----:B------:R-:W-:Y:S02]  /*0510*/  LEA R16, R0, UR5, 0x2 ;  /* 0x0000000500107c11 */ /* 0x000fe4000f8e10ff */
[----:B---3--:R-:W-:-:S07]  /*0520*/  LEA R17, R21, UR5, 0x3 ;  /* 0x0000000515117c11 */ /* 0x008fce000f8e18ff */
.L_x_308:
[CC--:B------:R-:W-:Y:S02]  /*0530*/  ISETP.GE.U32.AND P3, PT, R3.reuse, R2.reuse, PT ;  /* 0x000000020300720c */ /* 0x0c0fe40003f66070 */
[C---:B012-4-:R-:W-:Y:S02]  /*0540*/  IADD3 R19, PT, PT, R3.reuse, 0x1, RZ ;  /* 0x0000000103137810 */ /* 0x057fe40007ffe0ff */
[----:B------:R-:W-:Y:S02]  /*0550*/  IADD3 R27, PT, PT, R3, 0x2, RZ ;  /* 0x00000002031b7810 */ /* 0x000fe40007ffe0ff */
[-C--:B------:R-:W-:Y:S02]  /*0560*/  ISETP.GE.U32.AND P0, PT, R19, R2.reuse, PT ;  /* 0x000000021300720c */ /* 0x080fe40003f06070 */
[----:B------:R-:W-:Y:S02]  /*0570*/  IADD3 R19, PT, PT, R3, 0x3, RZ ;  /* 0x0000000303137810 */ /* 0x000fe40007ffe0ff */
[----:B------:R-:W-:-:S02]  /*0580*/  ISETP.GE.U32.AND P1, PT, R27, R2, PT ;  /* 0x000000021b00720c */ /* 0x000fc40003f26070 */
[----:B------:R-:W-:Y:S01]  /*0590*/  ISETP.GE.U32.AND P2, PT, R19, R2, PT ;  /* 0x000000021300720c */ /* 0x000fe20003f46070 */
[----:B------:R-:W-:-:S12]  /*05a0*/  @P3 BRA `(.L_x_291) ;  /* 0x0000000000143947 */ /* 0x000fd80003800000 */
[----:B------:R-:W-:-:S13]  /*05b0*/  ISETP.GT.U32.AND P4, PT, R0, 0x3f, PT ;  /* 0x0000003f0000780c */ /* 0x000fda0003f84070 */
[----:B------:R-:W2:Y:S04]  /*05c0*/  @!P4 LDG.E R19, desc[UR8][R22.64+-0x1000] ;  /* 0xfff000081613c981 */ /* 0x000ea8000c1e1900 */
[----:B------:R-:W3:Y:S04]  /*05d0*/  @P4 LDG.E R27, desc[UR8][R24.64+-0x1000] ;  /* 0xfff00008181b4981 */ /* 0x000ee8000c1e1900 */
[----:B--2---:R0:W-:Y:S04]  /*05e0*/  @!P4 STS [R6], R19 ;  /* 0x000000130600c388 */ /* 0x0041e80000000800 */
[----:B---3--:R0:W-:Y:S02]  /*05f0*/  @P4 STS [R16+-0x100], R27 ;  /* 0xffff001b10004388 */ /* 0x0081e40000000800 */
.L_x_291:
[----:B------:R-:W-:Y:S05]  /*0600*/  @P0 BRA `(.L_x_292) ;  /* 0x0000000000140947 */ /* 0x000fea0003800000 */
[----:B------:R-:W-:-:S13]  /*0610*/  ISETP.GE.U32.AND P4, PT, R0, 0x40, PT ;  /* 0x000000400000780c */ /* 0x000fda0003f86070 */
[----:B0-----:R-:W2:Y:S04]  /*0620*/  @P4 LDG.E R19, desc[UR8][R24.64+-0x800] ;  /* 0xfff8000818134981 */ /* 0x001ea8000c1e1900 */
[----:B------:R-:W3:Y:S04]  /*0630*/  @!P4 LDG.E R27, desc[UR8][R22.64+-0x800] ;  /* 0xfff80008161bc981 */ /* 0x000ee8000c1e1900 */
[----:B--2---:R1:W-:Y:S04]  /*0640*/  @P4 STS [R16], R19 ;  /* 0x0000001310004388 */ /* 0x0043e80000000800 */
[----:B---3--:R1:W-:Y:S02]  /*0650*/  @!P4 STS [R6+0x100], R27 ;  /* 0x0001001b0600c388 */ /* 0x0083e40000000800 */
.L_x_292:
[----:B------:R-:W-:Y:S05]  /*0660*/  @P1 BRA `(.L_x_293) ;  /* 0x0000000000141947 */ /* 0x000fea0003800000 */
[----:B------:R-:W-:-:S13]  /*0670*/  ISETP.GE.U32.AND P4, PT, R0, 0x40, PT ;  /* 0x000000400000780c */ /* 0x000fda0003f86070 */
[----:B01----:R-:W2:Y:S04]  /*0680*/  @P4 LDG.E R19, desc[UR8][R24.64] ;  /* 0x0000000818134981 */ /* 0x003ea8000c1e1900 */
[----:B------:R-:W3:Y:S04]  /*0690*/  @!P4 LDG.E R27, desc[UR8][R22.64] ;  /* 0x00000008161bc981 */ /* 0x000ee8000c1e1900 */
[----:B--2---:R2:W-:Y:S04]  /*06a0*/  @P4 STS [R16+0x100], R19 ;  /* 0x0001001310004388 */ /* 0x0045e80000000800 */
[----:B---3--:R2:W-:Y:S02]  /*06b0*/  @!P4 STS [R6+0x200], R27 ;  /* 0x0002001b0600c388 */ /* 0x0085e40000000800 */
.L_x_293:
[----:B------:R-:W-:Y:S05]  /*06c0*/  @P2 BRA `(.L_x_294) ;  /* 0x0000000000142947 */ /* 0x000fea0003800000 */
[----:B------:R-:W-:-:S13]  /*06d0*/  ISETP.GE.U32.AND P4, PT, R0, 0x40, PT ;  /* 0x000000400000780c */ /* 0x000fda0003f86070 */
[----:B012---:R-:W2:Y:S04]  /*06e0*/  @P4 LDG.E R19, desc[UR8][R24.64+0x800] ;  /* 0x0008000818134981 */ /* 0x007ea8000c1e1900 */
[----:B------:R-:W3:Y:S04]  /*06f0*/  @!P4 LDG.E R27, desc[UR8][R22.64+0x800] ;  /* 0x00080008161bc981 */ /* 0x000ee8000c1e1900 */
[----:B--2---:R4:W-:Y:S04]  /*0700*/  @P4 STS [R16+0x200], R19 ;  /* 0x0002001310004388 */ /* 0x0049e80000000800 */
[----:B---3--:R4:W-:Y:S02]  /*0710*/  @!P4 STS [R6+0x300], R27 ;  /* 0x0003001b0600c388 */ /* 0x0089e40000000800 */
.L_x_294:
[----:B------:R-:W-:Y:S06]  /*0720*/  BAR.SYNC.DEFER_BLOCKING 0x0 ;  /* 0x0000000000007b1d */ /* 0x000fec0000010000 */
[----:B------:R-:W-:Y:S05]  /*0730*/  @P3 BRA `(.L_x_295) ;  /* 0x0000001000043947 */ /* 0x000fea0003800000 */
[----:B012-4-:R-:W0:Y:S01]  /*0740*/  LDS.64 R18, [R7] ;  /* 0x0000000007127984 */ /* 0x017e220000000a00 */
        /* <DEDUP_REMOVED lines=20> */
[----:B------:R-:W-:-:S04]  /*0890*/  CS2R R26, SRZ ;  /* 0x00000000001a7805 */ /* 0x000fc8000001ff00 */
[----:B------:R0:W1:Y:S02]  /*08a0*/  SHFL.IDX PT, R18, R28, RZ, 0x1f ;  /* 0x00001fff1c127589 */ /* 0x00006400000e0000 */
[----:B0-----:R-:W-:Y:S01]  /*08b0*/  MOV R28, 0x3f800000 ;  /* 0x3f800000001c7802 */ /* 0x001fe20000000f00 */
[----:B------:R-:W-:Y:S06]  /*08c0*/  @P3 BRA `(.L_x_297) ;  /* 0x0000000000543947 */ /* 0x000fec0003800000 */
[----:B-1----:R-:W-:-:S05]  /*08d0*/  FMUL R19, R18, UR7 ;  /* 0x0000000712137c20 */ /* 0x002fca0008400000 */
        /* <DEDUP_REMOVED lines=13> */
.L_x_298:
[----:B------:R-:W-:-:S04]  /*09b0*/  FADD R18, -R4, R19 ;  /* 0x0000001304127221 */ /* 0x000fc80000000100 */
[----:B------:R-:W-:-:S05]  /*09c0*/  FMUL R18, R18, 1.4426950216293334961 ;  /* 0x3fb8aa3b12127820 */ /* 0x000fca0000400000 */
[----:B------:R-:W-:-:S13]  /*09d0*/  FSETP.GEU.AND P4, PT, R18, -126, PT ;  /* 0xc2fc00001200780b */ /* 0x000fda0003f8e000 */
[----:B------:R-:W-:-:S04]  /*09e0*/  @!P4 FMUL R18, R18, 0.5 ;  /* 0x3f0000001212c820 */ /* 0x000fc80000400000 */
[----:B------:R-:W0:Y:S02]  /*09f0*/  MUFU.EX2 R26, R18 ;  /* 0x00000012001a7308 */ /* 0x000e240000000800 */
[----:B0-----:R-:W-:-:S04]  /*0a00*/  @!P4 FMUL R26, R26, R26 ;  /* 0x0000001a1a1ac220 */ /* 0x001fc80000400000 */
[----:B------:R-:W-:-:S07]  /*0a10*/  FADD R5, R5, R26 ;  /* 0x0000001a05057221 */ /* 0x000fce0000000000 */
.L_x_297:
[----:B------:R-:W-:Y:S05]  /*0a20*/  BSYNC.RECONVERGENT B0 ;  /* 0x0000000000007941 */ /* 0x000fea0003800200 */
.L_x_296:
[----:B-1----:R-:W-:Y:S04]  /*0a30*/  LDS.64 R18, [R17] ;  /* 0x0000000011127984 */ /* 0x002fe80000000a00 */
        /* <DEDUP_REMOVED lines=9> */
[--C-:B------:R-:W-:Y:S02]  /*0ad0*/  HADD2.F32 R27, -RZ, R19.reuse.H0_H0 ;  /* 0x20000013ff1b7230 */ /* 0x100fe40000004100 */
[----:B------:R-:W-:Y:S01]  /*0ae0*/  @!P4 FFMA R13, R29, R18, R13 ;  /* 0x000000121d0dc223 */ /* 0x000fe2000000000d */
[----:B------:R-:W-:Y:S02]  /*0af0*/  HADD2.F32 R18, -RZ, R19.H1_H1 ;  /* 0x30000013ff127230 */ /* 0x000fe40000004100 */
        /* <DEDUP_REMOVED lines=27> */
[----:B0-----:R-:W-:Y:S01]  /*0cb0*/  HFMA2 R28, -RZ, RZ, 1.875, 0 ;  /* 0x3f800000ff1c7431 */ /* 0x001fe200000001ff */
[----:B------:R-:W-:Y:S06]  /*0cc0*/  @P3 BRA `(.L_x_300) ;  /* 0x0000000000543947 */ /* 0x000fec0003800000 */
[----:B-1----:R-:W-:-:S05]  /*0cd0*/  FMUL R19, R18, UR7 ;  /* 0x0000000712137c20 */ /* 0x002fca0008400000 */
        /* <DEDUP_REMOVED lines=10> */
.L_x_301:
        /* <DEDUP_REMOVED lines=10> */
.L_x_300:
[----:B------:R-:W-:Y:S05]  /*0e20*/  BSYNC.RECONVERGENT B0 ;  /* 0x0000000000007941 */ /* 0x000fea0003800200 */
.L_x_299:
[----:B-1----:R-:W-:Y:S04]  /*0e30*/  LDS.64 R18, [R17+0x100] ;  /* 0x0001000011127984 */ /* 0x002fe80000000a00 */
        /* <DEDUP_REMOVED lines=52> */
.L_x_304:
        /* <DEDUP_REMOVED lines=10> */
.L_x_303:
[----:B------:R-:W-:Y:S05]  /*1220*/  BSYNC.RECONVERGENT B0 ;  /* 0x0000000000007941 */ /* 0x000fea0003800200 */
.L_x_302:
        /* <DEDUP_REMOVED lines=36> */
[----:B0-----:R-:W-:-:S05]  /*1470*/  FADD R26, R29, R26 ;  /* 0x0000001a1d1a7221 */ /* 0x001fca0000000000 */
[----:B------:R-:W0:Y:S02]  /*1480*/  SHFL.DOWN PT, R28, R26, 0x1, 0x1f ;  /* 0x08201f001a1c7f89 */ /* 0x000e2400000e0000 */
[----:B0-----:R-:W-:Y:S01]  /*1490*/  FADD R28, R26, R28 ;  /* 0x0000001c1a1c7221 */ /* 0x001fe20000000000 */
[----:B------:R-:W-:-:S05]  /*14a0*/  HFMA2 R26, -RZ, RZ, 0, 0 ;  /* 0x00000000ff1a7431 */ /* 0x000fca00000001ff */
[----:B------:R-:W0:Y:S02]  /*14b0*/  SHFL.IDX PT, R28, R28, RZ, 0x1f ;  /* 0x00001fff1c1c7589 */ /* 0x000e2400000e0000 */
[----:B0-----:R-:W-:Y:S01]  /*14c0*/  FMUL R18, R28, UR7 ;  /* 0x000000071c127c20 */ /* 0x001fe20008400000 */
[----:B------:R-:W-:Y:S01]  /*14d0*/  HFMA2 R28, -RZ, RZ, 1.875, 0 ;  /* 0x3f800000ff1c7431 */ /* 0x000fe200000001ff */
        /* <DEDUP_REMOVED lines=11> */
.L_x_307:
        /* <DEDUP_REMOVED lines=10> */
.L_x_306:
[----:B------:R-:W-:Y:S05]  /*1630*/  BSYNC.RECONVERGENT B0 ;  /* 0x0000000000007941 */ /* 0x000fea0003800200 */
.L_x_305:
[----:B------:R-:W0:Y:S04]  /*1640*/  SHFL.IDX PT, R19, R19, RZ, 0x1f ;  /* 0x00001fff13137589 */ /* 0x000e2800000e0000 */
[----:B------:R-:W-:Y:S04]  /*1650*/  SHFL.IDX PT, R28, R28, RZ, 0x1f ;  /* 0x00001fff1c1c7589 */ /* 0x000fe800000e0000 */
[----:B------:R-:W-:Y:S01]  /*1660*/  SHFL.IDX PT, R27, R26, RZ, 0x1f ;  /* 0x00001fff1a1b7589 */ /* 0x000fe200000e0000 */
[----:B0-----:R-:W-:-:S03]  /*1670*/  ISETP.NE.AND P0, PT, R19, RZ, PT ;  /* 0x000000ff1300720c */ /* 0x001fc60003f05270 */
[----:B------:R-:W0:Y:S02]  /*1680*/  LDS.64 R18, [R17+0x300] ;  /* 0x0003000011127984 */ /* 0x000e240000000a00 */
[--C-:B0-----:R-:W-:Y:S02]  /*1690*/  HADD2.F32 R29, -RZ, R18.reuse.H0_H0 ;  /* 0x20000012ff1d7230 */ /* 0x101fe40000004100 */
[----:B------:R-:W-:-:S06]  /*16a0*/  HADD2.F32 R18, -RZ, R18.H1_H1 ;  /* 0x30000012ff127230 */ /* 0x000fcc0000004100 */
[-C--:B------:R-:W-:Y:S01]  /*16b0*/  @P0 FFMA R12, R12, R28.reuse, R29 ;  /* 0x0000001c0c0c0223 */ /* 0x080fe2000000001d */
[----:B------:R-:W-:-:S03]  /*16c0*/  @P0 FFMA R13, R13, R28, R18 ;  /* 0x0000001c0d0d0223 */ /* 0x000fc60000000012 */
[C---:B------:R-:W-:Y:S01]  /*16d0*/  @!P0 FFMA R12, R27.reuse, R29, R12 ;  /* 0x0000001d1b0c8223 */ /* 0x040fe2000000000c */
[--C-:B------:R-:W-:Y:S02]  /*16e0*/  HADD2.F32 R29, -RZ, R19.reuse.H0_H0 ;  /* 0x20000013ff1d7230 */ /* 0x100fe40000004100 */
[----:B------:R-:W-:Y:S01]  /*16f0*/  @!P0 FFMA R13, R27, R18, R13 ;  /* 0x000000121b0d8223 */ /* 0x000fe2000000000d */
[----:B------:R-:W-:Y:S02]  /*1700*/  HADD2.F32 R18, -RZ, R19.H1_H1 ;  /* 0x30000013ff127230 */ /* 0x000fe40000004100 */
[----:B------:R-:W-:-:S03]  /*1710*/  @P0 FFMA R14, R14, R28, R29 ;  /* 0x0000001c0e0e0223 */ /* 0x000fc6000000001d */
[----:B------:R-:W-:Y:S01]  /*1720*/  @P0 FFMA R15, R15, R28, R18 ;  /* 0x0000001c0f0f0223 */ /* 0x000fe20000000012 */
[----:B------:R-:W-:-:S03]  /*1730*/  @!P0 FFMA R14, R27, R29, R14 ;  /* 0x0000001d1b0e8223 */ /* 0x000fc6000000000e */
[----:B------:R-:W-:-:S07]  /*1740*/  @!P0 FFMA R15, R27, R18, R15 ;  /* 0x000000121b0f8223 */ /* 0x000fce000000000f */
.L_x_295:
[----:B------:R-:W-:Y:S01]  /*1750*/  IADD3 R3, PT, PT, R3, 0x4, RZ ;  /* 0x0000000403037810 */ /* 0x000fe20007ffe0ff */
[----:B------:R-:W-:Y:S01]  /*1760*/  BAR.SYNC.DEFER_BLOCKING 0x0 ;  /* 0x0000000000007b1d */ /* 0x000fe20000010000 */
[----:B------:R-:W-:Y:S02]  /*1770*/  IADD3 R24, P1, PT, R24, 0x2000, RZ ;  /* 0x0000200018187810 */ /* 0x000fe40007f3e0ff */
[----:B------:R-:W-:Y:S02]  /*1780*/  ISETP.GE.U32.AND P0, PT, R3, R2, PT ;  /* 0x000000020300720c */ /* 0x000fe40003f06070 */
[----:B------:R-:W-:Y:S02]  /*1790*/  IADD3 R22, P2, PT, R22, 0x2000, RZ ;  /* 0x0000200016167810 */ /* 0x000fe40007f5e0ff */
[----:B------:R-:W-:Y:S02]  /*17a0*/  IADD3.X R25, PT, PT, RZ, R25, RZ, P1, !PT ;  /* 0x00000019ff197210 */ /* 0x000fe40000ffe4ff */
[----:B------:R-:W-:-:S07]  /*17b0*/  IADD3.X R23, PT, PT, RZ, R23, RZ, P2, !PT ;  /* 0x00000017ff177210 */ /* 0x000fce00017fe4ff */
[----:B------:R-:W-:Y:S05]  /*17c0*/  @!P0 BRA `(.L_x_308) ;  /* 0xffffffec00588947 */ /* 0x000fea000383ffff */
[----:B------:R-:W-:Y:S01]  /*17d0*/  ISETP.NE.AND P0, PT, R21, RZ, PT ;  /* 0x000000ff1500720c */ /* 0x000fe20003f05270 */
[----:B-----5:R-:W3:-:S12]  /*17e0*/  LDC.64 R8, c[0x0][0x380] ;  /* 0x0000e000ff087b82 */ /* 0x020ed80000000a00 */
[----:B------:R-:W3:Y:S08]  /*17f0*/  @!P0 LDC.64 R2, c[0x0][0x388] ;  /* 0x0000e200ff028b82 */ /* 0x000ef00000000a00 */
[----:B012-4-:R-:W0:Y:S01]  /*1800*/  @!P0 LDC.64 R6, c[0x0][0x390] ;  /* 0x0000e400ff068b82 */ /* 0x017e220000000a00 */
[----:B---3--:R-:W-:-:S04]  /*1810*/  IMAD.WIDE R8, R20, 0x200, R8 ;  /* 0x0000020014087825 */ /* 0x008fc800078e0208 */
[----:B------:R-:W-:-:S04]  /*1820*/  IMAD.WIDE.U32 R8, R21, 0x10, R8 ;  /* 0x0000001015087825 */ /* 0x000fc800078e0008 */
[----:B------:R-:W-:-:S05]  /*1830*/  @!P0 IMAD.WIDE R2, R20, 0x4, R2 ;  /* 0x0000000414028825 */ /* 0x000fca00078e0202 */
[----:B------:R-:W-:Y:S01]  /*1840*/  @!P0 STG.E desc[UR8][R2.64], R4 ;  /* 0x0000000402008986 */ /* 0x000fe2000c101908 */
[----:B0-----:R-:W-:-:S05]  /*1850*/  @!P0 IMAD.WIDE R6, R20, 0x4, R6 ;  /* 0x0000000414068825 */ /* 0x001fca00078e0206 */
[----:B------:R-:W-:Y:S04]  /*1860*/  @!P0 STG.E desc[UR8][R6.64], R5 ;  /* 0x0000000506008986 */ /* 0x000fe8000c101908 */
[----:B------:R-:W-:Y:S01]  /*1870*/  STG.E.128 desc[UR8][R8.64], R12 ;  /* 0x0000000c08007986 */ /* 0x000fe2000c101d08 */
[----:B------:R-:W-:Y:S05]  /*1880*/  EXIT ;  /* 0x000000000000794d */ /* 0x000fea0003800000 */
.L_x_309:
        /* <DEDUP_REMOVED lines=15> */
.L_x_529:


//--------------------- .text.vox_attn_q4_kv8_fp16_v3_partial --------------------------
	.section	.text.vox_attn_q4_kv8_fp16_v3_partial,"ax",@progbits
	.align	128
        .global         vox_attn_q4_kv8_fp16_v3_partial
        .type           vox_attn_q4_kv8_fp16_v3_partial,@function
        .size           vox_attn_q4_kv8_fp16_v3_partial,(.L_x_530 - vox_attn_q4_kv8_fp16_v3_partial)
        .other          vox_attn_q4_kv8_fp16_v3_partial,@"STO_CUDA_ENTRY STV_DEFAULT"
vox_attn_q4_kv8_fp16_v3_partial:
.text.vox_attn_q4_kv8_fp16_v3_partial:
        /* <DEDUP_REMOVED lines=9> */
[----:B------:R-:W-:Y:S02]  /*0090*/  SHF.R.U32.HI R2, RZ, 0x5, R0 ;  /* 0x00000005ff027819 */ /* 0x000fe40000011600 */
[----:B------:R-:W-:Y:S01]  /*00a0*/  LOP3.LUT R21, R0, 0x1f, RZ, 0xc0, !PT ;  /* 0x0000001f00157812 */ /* 0x000fe200078ec0ff */
[----:B------:R-:W3:Y:S01]  /*00b0*/  LDCU.64 UR8, c[0x0][0x358] ;  /* 0x00006b00ff0877ac */ /* 0x000ee20008000a00 */
[----:B0-----:R-:W-:Y:S02]  /*00c0*/  ISETP.GT.AND P0, PT, R5, RZ, PT ;  /* 0x000000ff0500720c */ /* 0x001fe40003f04270 */
[----:B------:R-:W-:-:S04]  /*00d0*/  VIADDMNMX R5, R4, -R5, RZ, !PT ;  /* 0x8000000504057246 */ /* 0x000fc800078001ff */
[----:B------:R-:W-:Y:S02]  /*00e0*/  SEL R6, R5, RZ, P0 ;  /* 0x000000ff05067207 */ /* 0x000fe40000000000 */
[----:B------:R-:W-:Y:S02]  /*00f0*/  LEA R5, R13, R2, 0x2 ;  /* 0x000000020d057211 */ /* 0x000fe400078e10ff */
[----:B-1----:R-:W-:-:S03]  /*0100*/  LEA R3, R15, R6, 0x8 ;  /* 0x000000060f037211 */ /* 0x002fc600078e40ff */
[----:B--2---:R-:W-:Y:S01]  /*0110*/  IMAD R2, R5, UR4, R15 ;  /* 0x0000000405027c24 */ /* 0x004fe2000f8e020f */
        /* <DEDUP_REMOVED lines=15> */
.L_x_310:
[----:B------:R-:W0:Y:S01]  /*0210*/  LDC.64 R8, c[0x0][0x398] ;  /* 0x0000e600ff087b82 */ /* 0x000e220000000a00 */
[----:B------:R-:W-:Y:S01]  /*0220*/  SHF.L.U32 R5, R5, 0x7, RZ ;  /* 0x0000000705057819 */ /* 0x000fe200000006ff */
[----:B------:R-:W-:Y:S01]  /*0230*/  HFMA2 R7, -RZ, RZ, 0, 0 ;  /* 0x00000000ff077431 */ /* 0x000fe200000001ff */
[----:B------:R-:W-:Y:S01]  /*0240*/  VIMNMX R12, PT, PT, R6, R4, !PT ;  /* 0x00000004060c7248 */ /* 0x000fe20007fe0100 */
[----:B------:R-:W1:Y:S04]  /*0250*/  LDCU.128 UR12, c[0x0][0x3a0] ;  /* 0x00007400ff0c77ac */ /* 0x000e680008000c00 */
[----:B------:R-:W2:Y:S01]  /*0260*/  S2UR UR6, SR_CgaCtaId ;  /* 0x00000000000679c3 */ /* 0x000ea20000008800 */
[----:B------:R-:W-:Y:S01]  /*0270*/  UMOV UR4, 0x400 ;  /* 0x0000040000047882 */ /* 0x000fe20000000000 */
[----:B------:R-:W3:Y:S01]  /*0280*/  LDCU UR7, c[0x0][0x3b8] ;  /* 0x00007700ff0777ac */ /* 0x000ee20008000800 */
[----:B0-----:R-:W-:-:S04]  /*0290*/  IMAD.WIDE.U32 R8, R5, 0x4, R8 ;  /* 0x0000000405087825 */ /* 0x001fc800078e0008 */
[----:B------:R-:W-:-:S06]  /*02a0*/  IMAD.WIDE.U32 R8, R21, 0x10, R8 ;  /* 0x0000001015087825 */ /* 0x000fcc00078e0008 */
[----:B------:R-:W5:Y:S01]  /*02b0*/  LDG.E.128 R8, desc[UR8][R8.64] ;  /* 0x0000000808087981 */ /* 0x000f62000c1e1d00 */
[----:B------:R-:W-:Y:S01]  /*02c0*/  IMAD.WIDE.U32 R14, R15, 0x100, R6 ;  /* 0x000001000f0e7825 */ /* 0x000fe200078e0006 */
[----:B------:R-:W-:Y:S01]  /*02d0*/  SHF.L.U32 R5, R13, 0x6, RZ ;  /* 0x000000060d057819 */ /* 0x000fe200000006ff */
[----:B------:R-:W-:Y:S01]  /*02e0*/  UIADD3 UR5, UPT, UPT, UR4, 0x400, URZ ;  /* 0x0000040004057890 */ /* 0x000fe2000fffe0ff */
[----:B------:R-:W-:Y:S01]  /*02f0*/  IADD3 R4, PT, PT, R0, -0x40, RZ ;  /* 0xffffffc000047810 */ /* 0x000fe20007ffe0ff */
[----:B--2---:R-:W-:Y:S01]  /*0300*/  ULEA UR4, UR6, UR4, 0x18 ;  /* 0x0000000406047291 */ /* 0x004fe2000f8ec0ff */
[----:B------:R-:W-:Y:S01]  /*0310*/  ISETP.LT.U32.AND P0, PT, R14, R12, PT ;  /* 0x0000000c0e00720c */ /* 0x000fe20003f01070 */
[----:B------:R-:W-:Y:S01]  /*0320*/  ULEA UR5, UR6, UR5, 0x18 ;  /* 0x0000000506057291 */ /* 0x000fe2000f8ec0ff */
[----:B------:R-:W-:Y:S02]  /*0330*/  IADD3 R13, PT, PT, R5, R0, RZ ;  /* 0x00000000050d7210 */ /* 0x000fe40007ffe0ff */
[----:B------:R-:W-:-:S02]  /*0340*/  ISETP.LT.U32.AND.EX P0, PT, R15, RZ, PT, P0 ;  /* 0x000000ff0f00720c */ /* 0x000fc40003f01100 */
[----:B------:R-:W-:Y:S02]  /*0350*/  VIADDMNMX.U32 R20, R3, 0x100, R12, PT ;  /* 0x0000010003147846 */ /* 0x000fe4000380000c */
[----:B------:R-:W-:Y:S02]  /*0360*/  SEL R6, R14, R12, P0 ;  /* 0x0000000c0e067207 */ /* 0x000fe40000000000 */
[----:B------:R-:W-:Y:S02]  /*0370*/  SEL R7, R15, RZ, P0 ;  /* 0x000000ff0f077207 */ /* 0x000fe40000000000 */
[----:B------:R-:W-:Y:S02]  /*0380*/  IADD3 R15, P0, PT, R5, R4, RZ ;  /* 0x00000004050f7210 */ /* 0x000fe40007f1e0ff */
[C---:B------:R-:W-:Y:S02]  /*0390*/  SHF.L.U64.HI R7, R6.reuse, 0xb, R7 ;  /* 0x0000000b06077819 */ /* 0x040fe40000010207 */
[----:B------:R-:W-:-:S02]  /*03a0*/  SHF.L.U32 R6, R6, 0xb, RZ ;  /* 0x0000000b06067819 */ /* 0x000fc400000006ff */
[----:B------:R-:W-:Y:S02]  /*03b0*/  VIMNMX.U32 R3, PT, PT, R12, R3, PT ;  /* 0x000000030c037248 */ /* 0x000fe40003fe0000 */
[----:B------:R-:W-:Y:S01]  /*03c0*/  LEA R24, P1, R15, R6, 0x2 ;  /* 0x000000060f187211 */ /* 0x000fe200078210ff */
[----:B------:R-:W-:Y:S01]  /*03d0*/  IMAD.WIDE.U32 R4, R13, 0x4, R6 ;  /* 0x000000040d047825 */ /* 0x000fe200078e0006 */
[----:B------:R-:W-:Y:S02]  /*03e0*/  IADD3.X R6, PT, PT, RZ, RZ, RZ, P0, !PT ;  /* 0x000000ffff067210 */ /* 0x000fe400007fe4ff */
[----:B------:R-:W-:Y:S02]  /*03f0*/  CS2R R12, SRZ ;  /* 0x00000000000c7805 */ /* 0x000fe4000001ff00 */
[----:B-1----:R-:W-:Y:S02]  /*0400*/  IADD3 R24, P0, PT, R24, UR14, RZ ;  /* 0x0000000e18187c10 */ /* 0x002fe4000ff1e0ff */
[----:B------:R-:W-:-:S02]  /*0410*/  IADD3 R22, P2, PT, R4, UR12, RZ ;  /* 0x0000000c04167c10 */ /* 0x000fc4000ff5e0ff */
[----:B------:R-:W-:Y:S02]  /*0420*/  LEA.HI.X R6, R15, R7, R6, 0x2, P1 ;  /* 0x000000070f067211 */ /* 0x000fe400008f1406 */
[----:B------:R-:W-:Y:S02]  /*0430*/  CS2R R14, SRZ ;  /* 0x00000000000e7805 */ /* 0x000fe4000001ff00 */
[----:B------:R-:W-:Y:S02]  /*0440*/  IADD3 R22, P3, PT, R22, 0x1000, RZ ;  /* 0x0000100016167810 */ /* 0x000fe40007f7e0ff */
[----:B------:R-:W-:Y:S02]  /*0450*/  IADD3 R24, P1, PT, R24, 0x1000, RZ ;  /* 0x0000100018187810 */ /* 0x000fe40007f3e0ff */
[----:B------:R-:W-:Y:S01]  /*0460*/  IADD3.X R23, PT, PT, RZ, UR13, R5, P3, P2 ;  /* 0x0000000dff177c10 */ /* 0x000fe20009fe4405 */
[----:B------:R-:W-:Y:S01]  /*0470*/  HFMA2 R5, -RZ, RZ, 0, 0 ;  /* 0x00000000ff057431 */ /* 0x000fe200000001ff */
[----:B------:R-:W-:-:S02]  /*0480*/  IADD3.X R25, PT, PT, RZ, UR15, R6, P1, P0 ;  /* 0x0000000fff197c10 */ /* 0x000fc40008fe0406 */
[----:B------:R-:W-:Y:S02]  /*0490*/  MOV R4, 0xf149f2ca ;  /* 0xf149f2ca00047802 */ /* 0x000fe40000000f00 */
[C---:B------:R-:W-:Y:S02]  /*04a0*/  LEA R6, R0.reuse, UR4, 0x2 ;  /* 0x0000000400067c11 */ /* 0x040fe4000f8e10ff */
[C---:B------:R-:W-:Y:S02]  /*04b0*/  LEA R7, R21.reuse, UR4, 0x3 ;  /* 0x0000000415077c11 */ /* 0x040fe4000f8e18ff */
[----:B------:R-:W-:Y:S02]  /*04c0*/  LEA R16, R0, UR5, 0x2 ;  /* 0x0000000500107c11 */ /* 0x000fe4000f8e10ff */
[----:B---3--:R-:W-:-:S07]  /*04d0*/  LEA R17, R21, UR5, 0x3 ;  /* 0x0000000515117c11 */ /* 0x008fce000f8e18ff */
.L_x_328:
        /* <DEDUP_REMOVED lines=13> */
.L_x_311:
[----:B------:R-:W-:Y:S05]  /*05b0*/  @P0 BRA `(.L_x_312) ;  /* 0x0000000000140947 */ /* 0x000fea0003800000 */
[----:B------:R-:W-:-:S13]  /*05c0*/  ISETP.GE.U32.AND P4, PT, R0, 0x40, PT ;  /* 0x000000400000780c */ /* 0x000fda0003f86070 */
[----:B0-----:R-:W2:Y:S04]  /*05d0*/  @P4 LDG.E R19, desc[UR8][R24.64+-0x800] ;  /* 0xfff8000818134981 */ /* 0x001ea8000c1e1900 */
[----:B------:R-:W3:Y:S04]  /*05e0*/  @!P4 LDG.E R27, desc[UR8][R22.64+-0x800] ;  /* 0xfff80008161bc981 */ /* 0x000ee8000c1e1900 */
[----:B--2---:R1:W-:Y:S04]  /*05f0*/  @P4 STS [R16], R19 ;  /* 0x0000001310004388 */ /* 0x0043e80000000800 */
[----:B---3--:R1:W-:Y:S02]  /*0600*/  @!P4 STS [R6+0x100], R27 ;  /* 0x0001001b0600c388 */ /* 0x0083e40000000800 */
.L_x_312:
[----:B------:R-:W-:Y:S05]  /*0610*/  @P1 BRA `(.L_x_313) ;  /* 0x0000000000141947 */ /* 0x000fea0003800000 */
[----:B------:R-:W-:-:S13]  /*0620*/  ISETP.GE.U32.AND P4, PT, R0, 0x40, PT ;  /* 0x000000400000780c */ /* 0x000fda0003f86070 */
[----:B01----:R-:W2:Y:S04]  /*0630*/  @P4 LDG.E R19, desc[UR8][R24.64] ;  /* 0x0000000818134981 */ /* 0x003ea8000c1e1900 */
[----:B------:R-:W3:Y:S04]  /*0640*/  @!P4 LDG.E R27, desc[UR8][R22.64] ;  /* 0x00000008161bc981 */ /* 0x000ee8000c1e1900 */
[----:B--2---:R2:W-:Y:S04]  /*0650*/  @P4 STS [R16+0x100], R19 ;  /* 0x0001001310004388 */ /* 0x0045e80000000800 */
[----:B---3--:R2:W-:Y:S02]  /*0660*/  @!P4 STS [R6+0x200], R27 ;  /* 0x0002001b0600c388 */ /* 0x0085e40000000800 */
.L_x_313:
[----:B------:R-:W-:Y:S05]  /*0670*/  @P2 BRA `(.L_x_314) ;  /* 0x0000000000142947 */ /* 0x000fea0003800000 */
[----:B------:R-:W-:-:S13]  /*0680*/  ISETP.GE.U32.AND P4, PT, R0, 0x40, PT ;  /* 0x000000400000780c */ /* 0x000fda0003f86070 */
[----:B012---:R-:W2:Y:S04]  /*0690*/  @P4 LDG.E R19, desc[UR8][R24.64+0x800] ;  /* 0x0008000818134981 */ /* 0x007ea8000c1e1900 */
[----:B------:R-:W3:Y:S04]  /*06a0*/  @!P4 LDG.E R27, desc[UR8][R22.64+0x800] ;  /* 0x00080008161bc981 */ /* 0x000ee8000c1e1900 */
[----:B--2---:R4:W-:Y:S04]  /*06b0*/  @P4 STS [R16+0x200], R19 ;  /* 0x0002001310004388 */ /* 0x0049e80000000800 */
[----:B---3--:R4:W-:Y:S02]  /*06c0*/  @!P4 STS [R6+0x300], R27 ;  /* 0x0003001b0600c388 */ /* 0x0089e40000000800 */
.L_x_314:
        /* <DEDUP_REMOVED lines=41> */
.L_x_318:
[----:B------:R-:W-:-:S04]  /*0960*/  FADD R18, -R4, R19 ;  /* 0x0000001304127221 */ /* 0x000fc80000000100 */
[----:B------:R-:W-:-:S05]  /*0970*/  FMUL R18, R18, 1.4426950216293334961 ;  /* 0x3fb8aa3b12127820 */ /* 0x000fca0000400000 */
[----:B------:R-:W-:-:S13]  /*0980*/  FSETP.GEU.AND P4, PT, R18, -126, PT ;  /* 0xc2fc00001200780b */ /* 0x000fda0003f8e000 */
[----:B------:R-:W-:-:S04]  /*0990*/  @!P4 FMUL R18, R18, 0.5 ;  /* 0x3f0000001212c820 */ /* 0x000fc80000400000 */
[----:B------:R-:W0:Y:S02]  /*09a0*/  MUFU.EX2 R26, R18 ;  /* 0x00000012001a7308 */ /* 0x000e240000000800 */
[----:B0-----:R-:W-:-:S04]  /*09b0*/  @!P4 FMUL R26, R26, R26 ;  /* 0x0000001a1a1ac220 */ /* 0x001fc80000400000 */
[----:B------:R-:W-:-:S07]  /*09c0*/  FADD R5, R5, R26 ;  /* 0x0000001a05057221 */ /* 0x000fce0000000000 */
.L_x_317:
[----:B------:R-:W-:Y:S05]  /*09d0*/  BSYNC.RECONVERGENT B0 ;  /* 0x0000000000007941 */ /* 0x000fea0003800200 */
.L_x_316:
        /* <DEDUP_REMOVED lines=53> */
.L_x_321:
        /* <DEDUP_REMOVED lines=10> */
.L_x_320:
[----:B------:R-:W-:Y:S05]  /*0dd0*/  BSYNC.RECONVERGENT B0 ;  /* 0x0000000000007941 */ /* 0x000fea0003800200 */
.L_x_319:
        /* <DEDUP_REMOVED lines=53> */
.L_x_324:
        /* <DEDUP_REMOVED lines=10> */
.L_x_323:
[----:B------:R-:W-:Y:S05]  /*11d0*/  BSYNC.RECONVERGENT B0 ;  /* 0x0000000000007941 */ /* 0x000fea0003800200 */
.L_x_322:
        /* <DEDUP_REMOVED lines=54> */
.L_x_327:
        /* <DEDUP_REMOVED lines=10> */
.L_x_326:
[----:B------:R-:W-:Y:S05]  /*15e0*/  BSYNC.RECONVERGENT B0 ;  /* 0x0000000000007941 */ /* 0x000fea0003800200 */
.L_x_325:
        /* <DEDUP_REMOVED lines=17> */
.L_x_315:
        /* <DEDUP_REMOVED lines=10> */
[----:B012-4-:R-:W0:Y:S08]  /*17a0*/  @!P0 LDC.64 R6, c[0x0][0x388] ;  /* 0x0000e200ff068b82 */ /* 0x017e300000000a00 */
[----:B------:R-:W1:Y:S01]  /*17b0*/  @!P0 LDC.64 R8, c[0x0][0x390] ;  /* 0x0000e400ff088b82 */ /* 0x000e620000000a00 */
[----:B---3--:R-:W-:-:S04]  /*17c0*/  IMAD.WIDE R10, R2, 0x200, R10 ;  /* 0x00000200020a7825 */ /* 0x008fc800078e020a */
[----:B------:R-:W-:-:S04]  /*17d0*/  IMAD.WIDE.U32 R10, R21, 0x10, R10 ;  /* 0x00000010150a7825 */ /* 0x000fc800078e000a */
[----:B0-----:R-:W-:-:S05]  /*17e0*/  @!P0 IMAD.WIDE R6, R2, 0x4, R6 ;  /* 0x0000000402068825 */ /* 0x001fca00078e0206 */
[----:B------:R-:W-:Y:S01]  /*17f0*/  @!P0 STG.E desc[UR8][R6.64], R4 ;  /* 0x0000000406008986 */ /* 0x000fe2000c101908 */
[----:B-1----:R-:W-:-:S05]  /*1800*/  @!P0 IMAD.WIDE R8, R2, 0x4, R8 ;  /* 0x0000000402088825 */ /* 0x002fca00078e0208 */
[----:B------:R-:W-:Y:S04]  /*1810*/  @!P0 STG.E desc[UR8][R8.64], R5 ;  /* 0x0000000508008986 */ /* 0x000fe8000c101908 */
[----:B------:R-:W-:Y:S01]  /*1820*/  STG.E.128 desc[UR8][R10.64], R12 ;  /* 0x0000000c0a007986 */ /* 0x000fe2000c101d08 */
[----:B------:R-:W-:Y:S05]  /*1830*/  EXIT ;  /* 0x000000000000794d */ /* 0x000fea0003800000 */
.L_x_329:
        /* <DEDUP_REMOVED lines=12> */
.L_x_530:


//--------------------- .text.vox_attn_q4_kv8_f32_dyn_v2 --------------------------
	.section	.text.vox_attn_q4_kv8_f32_dyn_v2,"ax",@progbits
	.align	128
        .global         vox_attn_q4_kv8_f32_dyn_v2
        .type           vox_attn_q4_kv8_f32_dyn_v2,@function
        .size           vox_attn_q4_kv8_f32_dyn_v2,(.L_x_488 - vox_attn_q4_kv8_f32_dyn_v2)
        .other          vox_attn_q4_kv8_f32_dyn_v2,@"STO_CUDA_ENTRY STV_DEFAULT"
vox_attn_q4_kv8_f32_dyn_v2:
.text.vox_attn_q4_kv8_f32_dyn_v2:
[----:B------:R-:W-:Y:S01]  /*0000*/  LDC R1, c[0x0][0x37c] ;  /* 0x0000df00ff017b82 */ /* 0x000fe20000000800 */
[----:B------:R-:W0:Y:S01]  /*0010*/  S2R R5, SR_CTAID.X ;  /* 0x0000000000057919 */ /* 0x000e220000002500 */
[----:B------:R-:W0:Y:S02]  /*0020*/  S2R R0, SR_TID.X ;  /* 0x0000000000007919 */ /* 0x000e240000002100 */
[----:B0-----:R-:W-:-:S13]  /*0030*/  LOP3.LUT P0, RZ, R5, 0x7fffffe0, R0, 0xc8, !PT ;  /* 0x7fffffe005ff7812 */ /* 0x001fda000780c800 */
[----:B------:R-:W-:Y:S05]  /*0040*/  @P0 EXIT ;  /* 0x000000000000094d */ /* 0x000fea0003800000 */
[----:B------:R-:W-:Y:S01]  /*0050*/  ISETP.NE.AND P0, PT, R0, RZ, PT ;  /* 0x000000ff0000720c */ /* 0x000fe20003f05270 */
[----:B------:R-:W0:Y:S01]  /*0060*/  LDCU.64 UR4, c[0x0][0x358] ;  /* 0x00006b00ff0477ac */ /* 0x000e220008000a00 */
[----:B------:R-:W-:Y:S01]  /*0070*/  HFMA2 R4, -RZ, RZ, 0, 0 ;  /* 0x00000000ff047431 */ /* 0x000fe200000001ff */
[----:B------:R-:W1:Y:S10]  /*0080*/  LDC R3, c[0x0][0x3a8] ;  /* 0x0000ea00ff037b82 */ /* 0x000e740000000800 */
[----:B------:R-:W0:Y:S02]  /*0090*/  @!P0 LDC.64 R6, c[0x0][0x3a0] ;  /* 0x0000e800ff068b82 */ /* 0x000e240000000a00 */
[----:B0-----:R-:W2:Y:S01]  /*00a0*/  @!P0 LDG.E R4, desc[UR4][R6.64] ;  /* 0x0000000406048981 */ /* 0x001ea2000c1e1900 */
[----:B-1----:R-:W-:-:S02]  /*00b0*/  ISETP.GT.AND P1, PT, R3, RZ, PT ;  /* 0x000000ff0300720c */ /* 0x002fc40003f24270 */
[----:B------:R-:W-:Y:S02]  /*00c0*/  CS2R R20, SRZ ;  /* 0x0000000000147805 */ /* 0x000fe4000001ff00 */
[----:B------:R-:W-:Y:S02]  /*00d0*/  SHF.L.U32 R18, R5, 0x7, RZ ;  /* 0x0000000705127819 */ /* 0x000fe400000006ff */
[----:B------:R-:W-:Y:S01]  /*00e0*/  MOV R22, RZ ;  /* 0x000000ff00167202 */ /* 0x000fe20000000f00 */
[----:B--2---:R-:W0:Y:S02]  /*00f0*/  SHFL.IDX PT, R4, R4, RZ, 0x1f ;  /* 0x00001fff04047589 */ /* 0x004e2400000e0000 */
[----:B0-----:R-:W-:-:S04]  /*0100*/  IADD3 R16, PT, PT, R4, 0x1, RZ ;  /* 0x0000000104107810 */ /* 0x001fc80007ffe0ff */
[----:B------:R-:W-:-:S04]  /*0110*/  VIADDMNMX R2, R16, -R3, RZ, !PT ;  /* 0x8000000310027246 */ /* 0x000fc800078001ff */
[----:B------:R-:W-:Y:S02]  /*0120*/  SEL R19, R2, RZ, P1 ;  /* 0x000000ff02137207 */ /* 0x000fe40000800000 */
[----:B------:R-:W-:Y:S02]  /*0130*/  CS2R R2, SRZ ;  /* 0x0000000000027805 */ /* 0x000fe4000001ff00 */
[----:B------:R-:W-:-:S13]  /*0140*/  ISETP.GE.AND P1, PT, R4, R19, PT ;  /* 0x000000130400720c */ /* 0x000fda0003f26270 */
[----:B------:R-:W-:Y:S05]  /*0150*/  @!P1 BRA `(.L_x_330) ;  /* 0x0000000c00709947 */ /* 0x000fea0003800000 */
[----:B------:R-:W0:Y:S01]  /*0160*/  LDC.64 R2, c[0x0][0x388] ;  /* 0x0000e200ff027b82 */ /* 0x000e220000000a00 */
[----:B------:R-:W-:Y:S02]  /*0170*/  VIMNMX R16, PT, PT, R16, R19, !PT ;  /* 0x0000001310107248 */ /* 0x000fe40007fe0100 */
[----:B------:R-:W-:-:S04]  /*0180*/  IADD3 R13, PT, PT, R19, 0x1, RZ ;  /* 0x00000001130d7810 */ /* 0x000fc80007ffe0ff */
[----:B------:R-:W-:-:S04]  /*0190*/  VIMNMX.U32 R4, PT, PT, R16, R13, !PT ;  /* 0x0000000d10047248 */ /* 0x000fc80007fe0000 */
[----:B------:R-:W-:-:S04]  /*01a0*/  IADD3 R4, PT, PT, -R19, R4, RZ ;  /* 0x0000000413047210 */ /* 0x000fc80007ffe1ff */
[----:B------:R-:W-:-:S04]  /*01b0*/  LOP3.LUT R4, R4, 0x1, RZ, 0xc0, !PT ;  /* 0x0000000104047812 */ /* 0x000fc800078ec0ff */
[----:B------:R-:W-:Y:S01]  /*01c0*/  ISETP.NE.U32.AND P1, PT, R4, 0x1, PT ;  /* 0x000000010400780c */ /* 0x000fe20003f25070 */
[----:B0-----:R-:W-:-:S04]  /*01d0*/  IMAD.WIDE.U32 R2, R18, 0x4, R2 ;  /* 0x0000000412027825 */ /* 0x001fc800078e0002 */
[----:B------:R-:W-:Y:S01]  /*01e0*/  IMAD.WIDE.U32 R2, R0, 0x10, R2 ;  /* 0x0000001000027825 */ /* 0x000fe200078e0002 */
[----:B------:R-:W-:Y:S02]  /*01f0*/  SHF.R.U32.HI R14, RZ, 0x2, R5 ;  /* 0x00000002ff0e7819 */ /* 0x000fe40000011605 */
[----:B------:R-:W-:Y:S02]  /*0200*/  CS2R R20, SRZ ;  /* 0x0000000000147805 */ /* 0x000fe4000001ff00 */
[----:B------:R-:W-:Y:S01]  /*0210*/  MOV R17, 0xf149f2ca ;  /* 0xf149f2ca00117802 */ /* 0x000fe20000000f00 */
[----:B------:R0:W5:Y:S01]  /*0220*/  LDG.E.128 R8, desc[UR4][R2.64] ;  /* 0x0000000402087981 */ /* 0x000162000c1e1d00 */
[----:B------:R-:W-:Y:S02]  /*0230*/  MOV R22, RZ ;  /* 0x000000ff00167202 */ /* 0x000fe40000000f00 */
[----:B0-----:R-:W-:Y:S01]  /*0240*/  CS2R R2, SRZ ;  /* 0x0000000000027805 */ /* 0x001fe2000001ff00 */
[----:B------:R-:W-:Y:S06]  /*0250*/  @P1 BRA `(.L_x_331) ;  /* 0x0000000400201947 */ /* 0x000fec0003800000 */
[----:B------:R-:W0:Y:S01]  /*0260*/  LDCU.64 UR6, c[0x0][0x390] ;  /* 0x00007200ff0677ac */ /* 0x000e220008000a00 */
[----:B------:R-:W-:Y:S01]  /*0270*/  IMAD.WIDE.U32 R2, R14, 0x80, RZ ;  /* 0x000000800e027825 */ /* 0x000fe200078e00ff */
[----:B------:R-:W-:-:S03]  /*0280*/  SHF.L.U32 R12, R0, 0x4, RZ ;  /* 0x00000004000c7819 */ /* 0x000fc600000006ff */
[----:B------:R-:W-:-:S03]  /*0290*/  IMAD.WIDE.U32 R2, R19, 0x400, R2 ;  /* 0x0000040013027825 */ /* 0x000fc600078e0002 */
[C---:B------:R-:W-:Y:S02]  /*02a0*/  SHF.L.U32 R15, R2.reuse, 0x2, RZ ;  /* 0x00000002020f7819 */ /* 0x040fe400000006ff */
[----:B------:R-:W-:Y:S02]  /*02b0*/  SHF.L.U64.HI R20, R2, 0x2, R3 ;  /* 0x0000000202147819 */ /* 0x000fe40000010203 */
[----:B------:R-:W-:Y:S02]  /*02c0*/  SHF.R.U32.HI R3, RZ, 0x1c, R0 ;  /* 0x0000001cff037819 */ /* 0x000fe40000011600 */
[----:B0-----:R-:W-:Y:S01]  /*02d0*/  IADD3 R4, P1, P2, R15, UR6, R12 ;  /* 0x000000060f047c10 */ /* 0x001fe2000fa3e00c */
[----:B------:R-:W0:Y:S03]  /*02e0*/  LDCU UR6, c[0x0][0x3ac] ;  /* 0x00007580ff0677ac */ /* 0x000e260008000800 */
[----:B------:R-:W-:-:S06]  /*02f0*/  IADD3.X R5, PT, PT, R20, UR7, R3, P1, P2 ;  /* 0x0000000714057c10 */ /* 0x000fcc0008fe4403 */
[----:B------:R-:W2:Y:S01]  /*0300*/  LDG.E.128 R4, desc[UR4][R4.64] ;  /* 0x0000000404047981 */ /* 0x000ea2000c1e1d00 */
[----:B------:R-:W-:Y:S01]  /*0310*/  BSSY.RECONVERGENT B0, `(.L_x_332) ;  /* 0x000002a000007945 */ /* 0x000fe20003800200 */
[----:B------:R-:W-:Y:S01]  /*0320*/  HFMA2 R23, -RZ, RZ, 1.875, 0 ;  /* 0x3f800000ff177431 */ /* 0x000fe200000001ff */
[----:B------:R-:W-:Y:S01]  /*0330*/  CS2R R24, SRZ ;  /* 0x0000000000187805 */ /* 0x000fe2000001ff00 */
[----:B--2--5:R-:W-:-:S04]  /*0340*/  FMUL R17, R9, R5 ;  /* 0x0000000509117220 */ /* 0x024fc80000400000 */
[----:B------:R-:W-:-:S04]  /*0350*/  FFMA R17, R8, R4, R17 ;  /* 0x0000000408117223 */ /* 0x000fc80000000011 */
[----:B------:R-:W-:-:S04]  /*0360*/  FFMA R6, R10, R6, R17 ;  /* 0x000000060a067223 */ /* 0x000fc80000000011 */
[----:B------:R-:W-:-:S05]  /*0370*/  FFMA R6, R11, R7, R6 ;  /* 0x000000070b067223 */ /* 0x000fca0000000006 */
[----:B------:R-:W1:Y:S02]  /*0380*/  SHFL.DOWN PT, R7, R6, 0x10, 0x1f ;  /* 0x0a001f0006077f89 */ /* 0x000e6400000e0000 */
[----:B-1----:R-:W-:-:S05]  /*0390*/  FADD R7, R6, R7 ;  /* 0x0000000706077221 */ /* 0x002fca0000000000 */
[----:B------:R-:W1:Y:S02]  /*03a0*/  SHFL.DOWN PT, R2, R7, 0x8, 0x1f ;  /* 0x09001f0007027f89 */ /* 0x000e6400000e0000 */
[----:B-1----:R-:W-:-:S05]  /*03b0*/  FADD R2, R7, R2 ;  /* 0x0000000207027221 */ /* 0x002fca0000000000 */
[----:B------:R-:W1:Y:S02]  /*03c0*/  SHFL.DOWN PT, R17, R2, 0x4, 0x1f ;  /* 0x08801f0002117f89 */ /* 0x000e6400000e0000 */
[----:B-1----:R-:W-:Y:S01]  /*03d0*/  FADD R19, R2, R17 ;  /* 0x0000001102137221 */ /* 0x002fe20000000000 */
[----:B------:R-:W-:Y:S01]  /*03e0*/  IMAD.MOV.U32 R17, RZ, RZ, -0xeb60d36 ;  /* 0xf149f2caff117424 */ /* 0x000fe200078e00ff */
[----:B------:R-:W-:-:S03]  /*03f0*/  MOV R2, RZ ;  /* 0x000000ff00027202 */ /* 0x000fc60000000f00 */
[----:B------:R-:W1:Y:S02]  /*0400*/  SHFL.DOWN PT, R4, R19, 0x2, 0x1f ;  /* 0x08401f0013047f89 */ /* 0x000e6400000e0000 */
[----:B-1----:R-:W-:-:S05]  /*0410*/  FADD R4, R19, R4 ;  /* 0x0000000413047221 */ /* 0x002fca0000000000 */
[----:B------:R-:W1:Y:S02]  /*0420*/  SHFL.DOWN PT, R5, R4, 0x1, 0x1f ;  /* 0x08201f0004057f89 */ /* 0x000e6400000e0000 */
[----:B-1----:R-:W-:-:S06]  /*0430*/  FADD R5, R4, R5 ;  /* 0x0000000504057221 */ /* 0x002fcc0000000000 */
[----:B------:R-:W0:Y:S02]  /*0440*/  SHFL.IDX PT, R5, R5, RZ, 0x1f ;  /* 0x00001fff05057589 */ /* 0x000e2400000e0000 */
[----:B0-----:R-:W-:Y:S01]  /*0450*/  FMUL R6, R5, UR6 ;  /* 0x0000000605067c20 */ /* 0x001fe20008400000 */
[----:B------:R-:W-:Y:S06]  /*0460*/  @P0 BRA `(.L_x_333) ;  /* 0x0000000000500947 */ /* 0x000fec0003800000 */
[----:B------:R-:W-:-:S13]  /*0470*/  FSETP.GT.AND P1, PT, R6, -1.00000001504746621988e+30, PT ;  /* 0xf149f2ca0600780b */ /* 0x000fda0003f24000 */
[----:B------:R-:W-:Y:S05]  /*0480*/  @P1 BRA `(.L_x_334) ;  /* 0x0000000000201947 */ /* 0x000fea0003800000 */
[----:B------:R-:W-:-:S04]  /*0490*/  FADD R2, R6, 1.00000001504746621988e+30 ;  /* 0x7149f2ca06027421 */ /* 0x000fc80000000000 */
[----:B------:R-:W-:-:S05]  /*04a0*/  FMUL R4, R2, 1.4426950216293334961 ;  /* 0x3fb8aa3b02047820 */ /* 0x000fca0000400000 */
[----:B------:R-:W-:-:S13]  /*04b0*/  FSETP.GEU.AND P1, PT, R4, -126, PT ;  /* 0xc2fc00000400780b */ /* 0x000fda0003f2e000 */
[----:B------:R-:W-:-:S04]  /*04c0*/  @!P1 FMUL R4, R4, 0.5 ;  /* 0x3f00000004049820 */ /* 0x000fc80000400000 */
[----:B------:R-:W0:Y:S02]  /*04d0*/  MUFU.EX2 R25, R4 ;  /* 0x0000000400197308 */ /* 0x000e240000000800 */
[----:B0-----:R-:W-:-:S04]  /*04e0*/  @!P1 FMUL R25, R25, R25 ;  /* 0x0000001919199220 */ /* 0x001fc80000400000 */
[----:B------:R-:W-:Y:S01]  /*04f0*/  FADD R2, RZ, R25 ;  /* 0x00000019ff027221 */ /* 0x000fe20000000000 */
[----:B------:R-:W-:Y:S06]  /*0500*/  BRA `(.L_x_333) ;  /* 0x0000000000287947 */ /* 0x000fec0003800000 */
.L_x_334:
[----:B------:R-:W-:Y:S01]  /*0510*/  FADD R2, -R6, -1.00000001504746621988e+30 ;  /* 0xf149f2ca06027421 */ /* 0x000fe20000000100 */
[----:B------:R-:W-:Y:S01]  /*0520*/  HFMA2 R24, -RZ, RZ, 0, 5.9604644775390625e-08 ;  /* 0x00000001ff187431 */ /* 0x000fe200000001ff */
[----:B------:R-:W-:Y:S02]  /*0530*/  MOV R17, R6 ;  /* 0x0000000600117202 */ /* 0x000fe40000000f00 */
[----:B------:R-:W-:Y:S01]  /*0540*/  FMUL R4, R2, 1.4426950216293334961 ;  /* 0x3fb8aa3b02047820 */ /* 0x000fe20000400000 */
[----:B------:R-:W-:-:S04]  /*0550*/  MOV R25, 0x3f800000 ;  /* 0x3f80000000197802 */ /* 0x000fc80000000f00 */
[----:B------:R-:W-:-:S13]  /*0560*/  FSETP.GEU.AND P1, PT, R4, -126, PT ;  /* 0xc2fc00000400780b */ /* 0x000fda0003f2e000 */
[----:B------:R-:W-:-:S04]  /*0570*/  @!P1 FMUL R4, R4, 0.5 ;  /* 0x3f00000004049820 */ /* 0x000fc80000400000 */
[----:B------:R-:W0:Y:S02]  /*0580*/  MUFU.EX2 R23, R4 ;  /* 0x0000000400177308 */ /* 0x000e240000000800 */
[----:B0-----:R-:W-:-:S04]  /*0590*/  @!P1 FMUL R23, R23, R23 ;  /* 0x0000001717179220 */ /* 0x001fc80000400000 */
[----:B------:R-:W-:-:S07]  /*05a0*/  FFMA R2, RZ, R23, 1 ;  /* 0x3f800000ff027423 */ /* 0x000fce0000000017 */
.L_x_333:
[----:B------:R-:W-:Y:S05]  /*05b0*/  BSYNC.RECONVERGENT B0 ;  /* 0x0000000000007941 */ /* 0x000fea0003800200 */
.L_x_332:
[----:B------:R-:W0:Y:S02]  /*05c0*/  LDCU.64 UR6, c[0x0][0x398] ;  /* 0x00007300ff0677ac */ /* 0x000e240008000a00 */
[----:B0-----:R-:W-:-:S04]  /*05d0*/  IADD3 R4, P1, P2, R15, UR6, R12 ;  /* 0x000000060f047c10 */ /* 0x001fc8000fa3e00c */
[----:B------:R-:W-:-:S06]  /*05e0*/  IADD3.X R5, PT, PT, R20, UR7, R3, P1, P2 ;  /* 0x0000000714057c10 */ /* 0x000fcc0008fe4403 */
[----:B------:R-:W2:Y:S04]  /*05f0*/  LDG.E.128 R4, desc[UR4][R4.64] ;  /* 0x0000000404047981 */ /* 0x000ea8000c1e1d00 */
[----:B------:R-:W0:Y:S04]  /*0600*/  SHFL.IDX PT, R24, R24, RZ, 0x1f ;  /* 0x00001fff18187589 */ /* 0x000e2800000e0000 */
[----:B------:R-:W2:Y:S04]  /*0610*/  SHFL.IDX PT, R22, R23, RZ, 0x1f ;  /* 0x00001fff17167589 */ /* 0x000ea800000e0000 */
[----:B------:R-:W1:Y:S01]  /*0620*/  SHFL.IDX PT, R12, R25, RZ, 0x1f ;  /* 0x00001fff190c7589 */ /* 0x000e6200000e0000 */
[----:B0-----:R-:W-:-:S13]  /*0630*/  ISETP.NE.AND P1, PT, R24, RZ, PT ;  /* 0x000000ff1800720c */ /* 0x001fda0003f25270 */
[-C--:B------:R-:W-:Y:S02]  /*0640*/  @P1 MOV R19, R13.reuse ;  /* 0x0000000d00131202 */ /* 0x080fe40000000f00 */
[----:B------:R-:W-:Y:S01]  /*0650*/  @!P1 MOV R19, R13 ;  /* 0x0000000d00139202 */ /* 0x000fe20000000f00 */
[-C--:B--2---:R-:W-:Y:S01]  /*0660*/  @P1 FFMA R3, RZ, R22.reuse, R4 ;  /* 0x00000016ff031223 */ /* 0x084fe20000000004 */
[-C--:B------:R-:W-:Y:S01]  /*0670*/  @P1 FFMA R20, RZ, R22.reuse, R5 ;  /* 0x00000016ff141223 */ /* 0x080fe20000000005 */
[-C--:B------:R-:W-:Y:S01]  /*0680*/  @P1 FFMA R21, RZ, R22.reuse, R6 ;  /* 0x00000016ff151223 */ /* 0x080fe20000000006 */
[----:B------:R-:W-:Y:S01]  /*0690*/  @P1 FFMA R22, RZ, R22, R7 ;  /* 0x00000016ff161223 */ /* 0x000fe20000000007 */
[C---:B-1----:R-:W-:Y:S01]  /*06a0*/  @!P1 FFMA R3, R12.reuse, R4, RZ ;  /* 0x000000040c039223 */ /* 0x042fe200000000ff */
[C---:B------:R-:W-:Y:S01]  /*06b0*/  @!P1 FFMA R20, R12.reuse, R5, RZ ;  /* 0x000000050c149223 */ /* 0x040fe200000000ff */
[C---:B------:R-:W-:Y:S01]  /*06c0*/  @!P1 FFMA R21, R12.reuse, R6, RZ ;  /* 0x000000060c159223 */ /* 0x040fe200000000ff */
[----:B------:R-:W-:-:S07]  /*06d0*/  @!P1 FFMA R22, R12, R7, RZ ;  /* 0x000000070c169223 */ /* 0x000fce00000000ff */
.L_x_331:
[----:B------:R-:W-:-:S13]  /*06e0*/  ISETP.GE.U32.AND P1, PT, R13, R16, PT ;  /* 0x000000100d00720c */ /* 0x000fda0003f26070 */
[----:B------:R-:W-:Y:S05]  /*06f0*/  @P1 BRA `(.L_x_330) ;  /* 0x0000000800081947 */ /* 0x000fea0003800000 */
[----:B------:R-:W-:Y:S01]  /*0700*/  IMAD.WIDE.U32 R14, R14, 0x200, RZ ;  /* 0x000002000e0e7825 */ /* 0x000fe200078e00ff */
[----:B------:R-:W0:Y:S01]  /*0710*/  LDCU.128 UR8, c[0x0][0x390] ;  /* 0x00007200ff0877ac */ /* 0x000e220008000c00 */
[----:B------:R-:W1:Y:S02]  /*0720*/  LDCU UR6, c[0x0][0x3ac] ;  /* 0x00007580ff0677ac */ /* 0x000e640008000800 */
[----:B------:R-:W-:-:S04]  /*0730*/  IMAD.WIDE.U32 R4, R19, 0x1000, R14 ;  /* 0x0000100013047825 */ /* 0x000fc800078e000e */
[----:B------:R-:W-:-:S03]  /*0740*/  IMAD.WIDE.U32 R4, R0, 0x10, R4 ;  /* 0x0000001000047825 */ /* 0x000fc600078e0004 */
[----:B------:R-:W-:-:S04]  /*0750*/  IADD3 R30, P1, PT, R4, 0x1000, RZ ;  /* 0x00001000041e7810 */ /* 0x000fc80007f3e0ff */
[C---:B0-----:R-:W-:Y:S01]  /*0760*/  IADD3 R24, P2, PT, R30.reuse, UR8, RZ ;  /* 0x000000081e187c10 */ /* 0x041fe2000ff5e0ff */
[----:B------:R-:W-:Y:S01]  /*0770*/  IMAD.X R4, RZ, RZ, R5, P1 ;  /* 0x000000ffff047224 */ /* 0x000fe200008e0605 */
[----:B------:R-:W-:-:S04]  /*0780*/  IADD3 R30, P3, PT, R30, UR10, RZ ;  /* 0x0000000a1e1e7c10 */ /* 0x000fc8000ff7e0ff */
[C---:B------:R-:W-:Y:S02]  /*0790*/  IADD3.X R25, PT, PT, R4.reuse, UR9, RZ, P2, !PT ;  /* 0x0000000904197c10 */ /* 0x040fe400097fe4ff */
[----:B-1----:R-:W-:-:S07]  /*07a0*/  IADD3.X R31, PT, PT, R4, UR11, RZ, P3, !PT ;  /* 0x0000000b041f7c10 */ /* 0x002fce0009ffe4ff */
.L_x_341:
[----:B------:R-:W2:Y:S01]  /*07b0*/  LDG.E.128 R4, desc[UR4][R24.64+-0x1000] ;  /* 0xfff0000418047981 */ /* 0x000ea2000c1e1d00 */
[----:B------:R-:W-:Y:S01]  /*07c0*/  BSSY.RECONVERGENT B0, `(.L_x_335) ;  /* 0x0000029000007945 */ /* 0x000fe20003800200 */
[----:B------:R-:W-:Y:S01]  /*07d0*/  HFMA2 R33, -RZ, RZ, 1.875, 0 ;  /* 0x3f800000ff217431 */ /* 0x000fe200000001ff */
[----:B------:R-:W-:Y:S01]  /*07e0*/  MOV R32, RZ ;  /* 0x000000ff00207202 */ /* 0x000fe20000000f00 */
[----:B------:R-:W-:Y:S02]  /*07f0*/  HFMA2 R29, -RZ, RZ, 0, 0 ;  /* 0x00000000ff1d7431 */ /* 0x000fe400000001ff */
[----:B--2--5:R-:W-:-:S04]  /*0800*/  FMUL R5, R9, R5 ;  /* 0x0000000509057220 */ /* 0x024fc80000400000 */
[----:B------:R-:W-:-:S04]  /*0810*/  FFMA R5, R8, R4, R5 ;  /* 0x0000000408057223 */ /* 0x000fc80000000005 */
        /* <DEDUP_REMOVED lines=11> */
[----:B0-----:R-:W-:-:S06]  /*08d0*/  FADD R13, R12, R13 ;  /* 0x0000000d0c0d7221 */ /* 0x001fcc0000000000 */
        /* <DEDUP_REMOVED lines=16> */
.L_x_337:
[----:B------:R-:W-:-:S04]  /*09e0*/  FADD R4, -R17, R6 ;  /* 0x0000000611047221 */ /* 0x000fc80000000100 */
[----:B------:R-:W-:-:S05]  /*09f0*/  FMUL R4, R4, 1.4426950216293334961 ;  /* 0x3fb8aa3b04047820 */ /* 0x000fca0000400000 */
[----:B------:R-:W-:-:S13]  /*0a00*/  FSETP.GEU.AND P0, PT, R4, -126, PT ;  /* 0xc2fc00000400780b */ /* 0x000fda0003f0e000 */
[----:B------:R-:W-:-:S04]  /*0a10*/  @!P0 FMUL R4, R4, 0.5 ;  /* 0x3f00000004048820 */ /* 0x000fc80000400000 */
[----:B------:R-:W0:Y:S02]  /*0a20*/  MUFU.EX2 R29, R4 ;  /* 0x00000004001d7308 */ /* 0x000e240000000800 */
[----:B0-----:R-:W-:-:S04]  /*0a30*/  @!P0 FMUL R29, R29, R29 ;  /* 0x0000001d1d1d8220 */ /* 0x001fc80000400000 */
[----:B------:R-:W-:-:S07]  /*0a40*/  FADD R2, R2, R29 ;  /* 0x0000001d02027221 */ /* 0x000fce0000000000 */
.L_x_336:
[----:B------:R-:W-:Y:S05]  /*0a50*/  BSYNC.RECONVERGENT B0 ;  /* 0x0000000000007941 */ /* 0x000fea0003800200 */
.L_x_335:
[----:B0-----:R-:W2:Y:S04]  /*0a60*/  LDG.E.128 R12, desc[UR4][R24.64] ;  /* 0x00000004180c7981 */ /* 0x001ea8000c1e1d00 */
[----:B------:R-:W3:Y:S04]  /*0a70*/  LDG.E.128 R4, desc[UR4][R30.64+-0x1000] ;  /* 0xfff000041e047981 */ /* 0x000ee8000c1e1d00 */
[----:B------:R-:W0:Y:S04]  /*0a80*/  SHFL.IDX PT, R32, R32, RZ, 0x1f ;  /* 0x00001fff20207589 */ /* 0x000e2800000e0000 */
[----:B------:R-:W3:Y:S04]  /*0a90*/  SHFL.IDX PT, R28, R33, RZ, 0x1f ;  /* 0x00001fff211c7589 */ /* 0x000ee800000e0000 */
[----:B------:R-:W1:Y:S01]  /*0aa0*/  SHFL.IDX PT, R29, R29, RZ, 0x1f ;  /* 0x00001fff1d1d7589 */ /* 0x000e6200000e0000 */
[----:B0-----:R-:W-:-:S02]  /*0ab0*/  ISETP.NE.AND P1, PT, R32, RZ, PT ;  /* 0x000000ff2000720c */ /* 0x001fc40003f25270 */
[----:B------:R-:W-:Y:S01]  /*0ac0*/  ISETP.NE.AND P0, PT, R0, RZ, PT ;  /* 0x000000ff0000720c */ /* 0x000fe20003f05270 */
[----:B------:R-:W-:Y:S01]  /*0ad0*/  BSSY.RECONVERGENT B0, `(.L_x_338) ;  /* 0x0000030000007945 */ /* 0x000fe20003800200 */
[----:B--2---:R-:W-:-:S04]  /*0ae0*/  FMUL R13, R9, R13 ;  /* 0x0000000d090d7220 */ /* 0x004fc80000400000 */
[----:B------:R-:W-:-:S04]  /*0af0*/  FFMA R13, R8, R12, R13 ;  /* 0x0000000c080d7223 */ /* 0x000fc8000000000d */
[----:B------:R-:W-:Y:S01]  /*0b00*/  FFMA R14, R10, R14, R13 ;  /* 0x0000000e0a0e7223 */ /* 0x000fe2000000000d */
[----:B---3--:R-:W-:-:S03]  /*0b10*/  @P1 FFMA R23, R28, R3, R4 ;  /* 0x000000031c171223 */ /* 0x008fc60000000004 */
[----:B------:R-:W-:Y:S01]  /*0b20*/  FFMA R14, R11, R15, R14 ;  /* 0x0000000f0b0e7223 */ /* 0x000fe2000000000e */
[----:B-1----:R-:W-:-:S04]  /*0b30*/  @!P1 FFMA R23, R29, R4, R3 ;  /* 0x000000041d179223 */ /* 0x002fc80000000003 */
[----:B------:R-:W0:Y:S02]  /*0b40*/  SHFL.DOWN PT, R3, R14, 0x10, 0x1f ;  /* 0x0a001f000e037f89 */ /* 0x000e2400000e0000 */
[----:B0-----:R-:W-:-:S05]  /*0b50*/  FADD R3, R14, R3 ;  /* 0x000000030e037221 */ /* 0x001fca0000000000 */
[----:B------:R-:W0:Y:S01]  /*0b60*/  SHFL.DOWN PT, R4, R3, 0x8, 0x1f ;  /* 0x09001f0003047f89 */ /* 0x000e2200000e0000 */
[----:B------:R-:W-:Y:S01]  /*0b70*/  @P1 FFMA R26, R28, R20, R5 ;  /* 0x000000141c1a1223 */ /* 0x000fe20000000005 */
[----:B------:R-:W-:Y:S01]  /*0b80*/  @!P1 FFMA R26, R29, R5, R20 ;  /* 0x000000051d1a9223 */ /* 0x000fe20000000014 */
[----:B0-----:R-:W-:-:S05]  /*0b90*/  FADD R4, R3, R4 ;  /* 0x0000000403047221 */ /* 0x001fca0000000000 */
[----:B------:R-:W0:Y:S01]  /*0ba0*/  SHFL.DOWN PT, R5, R4, 0x4, 0x1f ;  /* 0x08801f0004057f89 */ /* 0x000e2200000e0000 */
[----:B------:R-:W-:Y:S01]  /*0bb0*/  @P1 FFMA R27, R28, R21, R6 ;  /* 0x000000151c1b1223 */ /* 0x000fe20000000006 */
[----:B------:R-:W-:Y:S01]  /*0bc0*/  @!P1 FFMA R27, R29, R6, R21 ;  /* 0x000000061d1b9223 */ /* 0x000fe20000000015 */
[----:B0-----:R-:W-:-:S05]  /*0bd0*/  FADD R5, R4, R5 ;  /* 0x0000000504057221 */ /* 0x001fca0000000000 */
[----:B------:R-:W0:Y:S02]  /*0be0*/  SHFL.DOWN PT, R6, R5, 0x2, 0x1f ;  /* 0x08401f0005067f89 */ /* 0x000e2400000e0000 */
[----:B0-----:R-:W-:-:S05]  /*0bf0*/  FADD R6, R5, R6 ;  /* 0x0000000605067221 */ /* 0x001fca0000000000 */
[----:B------:R-:W0:Y:S02]  /*0c00*/  SHFL.DOWN PT, R13, R6, 0x1, 0x1f ;  /* 0x08201f00060d7f89 */ /* 0x000e2400000e0000 */
[----:B0-----:R-:W-:-:S06]  /*0c10*/  FADD R12, R6, R13 ;  /* 0x0000000d060c7221 */ /* 0x001fcc0000000000 */
[----:B------:R-:W0:Y:S01]  /*0c20*/  SHFL.IDX PT, R12, R12, RZ, 0x1f ;  /* 0x00001fff0c0c7589 */ /* 0x000e2200000e0000 */
[----:B------:R-:W-:Y:S02]  /*0c30*/  HFMA2 R13, -RZ, RZ, 1.875, 0 ;  /* 0x3f800000ff0d7431 */ /* 0x000fe400000001ff */
[----:B------:R-:W-:Y:S01]  /*0c40*/  @P1 FFMA R28, R28, R22, R7 ;  /* 0x000000161c1c1223 */ /* 0x000fe20000000007 */
[----:B------:R-:W-:Y:S01]  /*0c50*/  @!P1 FFMA R28, R29, R7, R22 ;  /* 0x000000071d1c9223 */ /* 0x000fe20000000016 */
[----:B------:R-:W-:Y:S01]  /*0c60*/  CS2R R14, SRZ ;  /* 0x00000000000e7805 */ /* 0x000fe2000001ff00 */
        /* <DEDUP_REMOVED lines=12> */
.L_x_340:
[----:B------:R-:W-:Y:S01]  /*0d30*/  FADD R3, R17, -R4 ;  /* 0x8000000411037221 */ /* 0x000fe20000000000 */
[----:B------:R-:W-:Y:S01]  /*0d40*/  MOV R14, 0x1 ;  /* 0x00000001000e7802 */ /* 0x000fe20000000f00 */
[----:B------:R-:W-:Y:S01]  /*0d50*/  IMAD.MOV.U32 R15, RZ, RZ, 0x3f800000 ;  /* 0x3f800000ff0f7424 */ /* 0x000fe200078e00ff */
[----:B------:R-:W-:Y:S01]  /*0d60*/  MOV R17, R4 ;  /* 0x0000000400117202 */ /* 0x000fe20000000f00 */
[----:B------:R-:W-:-:S05]  /*0d70*/  FMUL R3, R3, 1.4426950216293334961 ;  /* 0x3fb8aa3b03037820 */ /* 0x000fca0000400000 */
[----:B------:R-:W-:-:S13]  /*0d80*/  FSETP.GEU.AND P1, PT, R3, -126, PT ;  /* 0xc2fc00000300780b */ /* 0x000fda0003f2e000 */
[----:B------:R-:W-:-:S04]  /*0d90*/  @!P1 FMUL R3, R3, 0.5 ;  /* 0x3f00000003039820 */ /* 0x000fc80000400000 */
[----:B------:R-:W0:Y:S02]  /*0da0*/  MUFU.EX2 R13, R3 ;  /* 0x00000003000d7308 */ /* 0x000e240000000800 */
[----:B0-----:R-:W-:-:S04]  /*0db0*/  @!P1 FMUL R13, R13, R13 ;  /* 0x0000000d0d0d9220 */ /* 0x001fc80000400000 */
[----:B------:R-:W-:-:S07]  /*0dc0*/  FFMA R2, R2, R13, 1 ;  /* 0x3f80000002027423 */ /* 0x000fce000000000d */
.L_x_339:
[----:B------:R-:W-:Y:S05]  /*0dd0*/  BSYNC.RECONVERGENT B0 ;  /* 0x0000000000007941 */ /* 0x000fea0003800200 */
.L_x_338:
[----:B------:R0:W2:Y:S01]  /*0de0*/  LDG.E.128 R4, desc[UR4][R30.64] ;  /* 0x000000041e047981 */ /* 0x0000a2000c1e1d00 */
[----:B------:R-:W-:Y:S02]  /*0df0*/  IADD3 R19, PT, PT, R19, 0x2, RZ ;  /* 0x0000000213137810 */ /* 0x000fe40007ffe0ff */
[----:B------:R-:W-:Y:S01]  /*0e00*/  IADD3 R24, P3, PT, R24, 0x2000, RZ ;  /* 0x0000200018187810 */ /* 0x000fe20007f7e0ff */
[----:B------:R-:W1:Y:S01]  /*0e10*/  SHFL.IDX PT, R14, R14, RZ, 0x1f ;  /* 0x00001fff0e0e7589 */ /* 0x000e6200000e0000 */
[----:B------:R-:W-:Y:S02]  /*0e20*/  ISETP.GE.U32.AND P2, PT, R19, R16, PT ;  /* 0x000000101300720c */ /* 0x000fe40003f46070 */
[----:B------:R-:W-:Y:S01]  /*0e30*/  IADD3.X R25, PT, PT, RZ, R25, RZ, P3, !PT ;  /* 0x00000019ff197210 */ /* 0x000fe20001ffe4ff */
[----:B------:R-:W2:Y:S01]  /*0e40*/  SHFL.IDX PT, R13, R13, RZ, 0x1f ;  /* 0x00001fff0d0d7589 */ /* 0x000ea200000e0000 */
[----:B0-----:R-:W-:-:S03]  /*0e50*/  IADD3 R30, P4, PT, R30, 0x2000, RZ ;  /* 0x000020001e1e7810 */ /* 0x001fc60007f9e0ff */
[----:B------:R-:W0:Y:S01]  /*0e60*/  SHFL.IDX PT, R12, R15, RZ, 0x1f ;  /* 0x00001fff0f0c7589 */ /* 0x000e2200000e0000 */
[----:B------:R-:W-:Y:S02]  /*0e70*/  IADD3.X R31, PT, PT, RZ, R31, RZ, P4, !PT ;  /* 0x0000001fff1f7210 */ /* 0x000fe400027fe4ff */
[----:B-1----:R-:W-:-:S13]  /*0e80*/  ISETP.NE.AND P1, PT, R14, RZ, PT ;  /* 0x000000ff0e00720c */ /* 0x002fda0003f25270 */
[C---:B--2---:R-:W-:Y:S01]  /*0e90*/  @P1 FFMA R3, R13.reuse, R23, R4 ;  /* 0x000000170d031223 */ /* 0x044fe20000000004 */
[C---:B------:R-:W-:Y:S01]  /*0ea0*/  @P1 FFMA R20, R13.reuse, R26, R5 ;  /* 0x0000001a0d141223 */ /* 0x040fe20000000005 */
[C---:B------:R-:W-:Y:S01]  /*0eb0*/  @P1 FFMA R21, R13.reuse, R27, R6 ;  /* 0x0000001b0d151223 */ /* 0x040fe20000000006 */
[----:B------:R-:W-:Y:S01]  /*0ec0*/  @P1 FFMA R22, R13, R28, R7 ;  /* 0x0000001c0d161223 */ /* 0x000fe20000000007 */
[C---:B0-----:R-:W-:Y:S01]  /*0ed0*/  @!P1 FFMA R3, R12.reuse, R4, R23 ;  /* 0x000000040c039223 */ /* 0x041fe20000000017 */
[C---:B------:R-:W-:Y:S01]  /*0ee0*/  @!P1 FFMA R20, R12.reuse, R5, R26 ;  /* 0x000000050c149223 */ /* 0x040fe2000000001a */
[C---:B------:R-:W-:Y:S01]  /*0ef0*/  @!P1 FFMA R21, R12.reuse, R6, R27 ;  /* 0x000000060c159223 */ /* 0x040fe2000000001b */
[----:B------:R-:W-:Y:S01]  /*0f00*/  @!P1 FFMA R22, R12, R7, R28 ;  /* 0x000000070c169223 */ /* 0x000fe2000000001c */
[----:B------:R-:W-:Y:S06]  /*0f10*/  @!P2 BRA `(.L_x_341) ;  /* 0xfffffff80024a947 */ /* 0x000fec000383ffff */
.L_x_330:
[----:B------:R-:W-:Y:S01]  /*0f20*/  BSSY.RECONVERGENT B0, `(.L_x_342) ;  /* 0x0000013000007945 */ /* 0x000fe20003800200 */
[----:B-----5:R-:W-:-:S03]  /*0f30*/  MOV R8, RZ ;  /* 0x000000ff00087202 */ /* 0x020fc60000000f00 */
[----:B------:R-:W-:Y:S05]  /*0f40*/  @P0 BRA `(.L_x_343) ;  /* 0x0000000000400947 */ /* 0x000fea0003800000 */
[C---:B------:R-:W-:Y:S01]  /*0f50*/  IADD3 R4, PT, PT, R2.reuse, 0x1800000, RZ ;  /* 0x0180000002047810 */ /* 0x040fe20007ffe0ff */
[----:B------:R-:W-:Y:S01]  /*0f60*/  BSSY.RECONVERGENT B1, `(.L_x_344) ;  /* 0x000000d000017945 */ /* 0x000fe20003800200 */
[----:B------:R-:W-:Y:S02]  /*0f70*/  FSETP.GT.AND P3, PT, R2, RZ, PT ;  /* 0x000000ff0200720b */ /* 0x000fe40003f64000 */
[----:B------:R-:W-:-:S04]  /*0f80*/  LOP3.LUT R4, R4, 0x7f800000, RZ, 0xc0, !PT ;  /* 0x7f80000004047812 */ /* 0x000fc800078ec0ff */
[----:B------:R-:W-:-:S13]  /*0f90*/  ISETP.GT.U32.AND P0, PT, R4, 0x1ffffff, PT ;  /* 0x01ffffff0400780c */ /* 0x000fda0003f04070 */
[----:B------:R-:W-:Y:S05]  /*0fa0*/  @P0 BRA `(.L_x_345) ;  /* 0x0000000000100947 */ /* 0x000fea0003800000 */
[----:B------:R-:W-:-:S07]  /*0fb0*/  MOV R6, 0xfd0 ;  /* 0x00000fd000067802 */ /* 0x000fce0000000f00 */
[----:B------:R-:W-:Y:S05]  /*0fc0*/  CALL.REL.NOINC `($__internal_8_$__cuda_sm20_rcp_rn_f32_slowpath) ;  /* 0x00000000004c7944 */ /* 0x000fea0003c00000 */
[----:B------:R-:W-:Y:S01]  /*0fd0*/  MOV R8, R5 ;  /* 0x0000000500087202 */ /* 0x000fe20000000f00 */
[----:B------:R-:W-:Y:S06]  /*0fe0*/  BRA `(.L_x_346) ;  /* 0x0000000000107947 */ /* 0x000fec0003800000 */
.L_x_345:
[----:B------:R-:W0:Y:S02]  /*0ff0*/  MUFU.RCP R5, R2 ;  /* 0x0000000200057308 */ /* 0x000e240000001000 */
[----:B0-----:R-:W-:-:S04]  /*1000*/  FFMA R4, R5, R2, -1 ;  /* 0xbf80000005047423 */ /* 0x001fc80000000002 */
[----:B------:R-:W-:-:S04]  /*1010*/  FADD.FTZ R4, -R4, -RZ ;  /* 0x800000ff04047221 */ /* 0x000fc80000010100 */
[----:B------:R-:W-:-:S07]  /*1020*/  FFMA R8, R5, R4, R5 ;  /* 0x0000000405087223 */ /* 0x000fce0000000005 */
.L_x_346:
[----:B------:R-:W-:Y:S05]  /*1030*/  BSYNC.RECONVERGENT B1 ;  /* 0x0000000000017941 */ /* 0x000fea0003800200 */
.L_x_344:
[----:B------:R-:W-:-:S07]  /*1040*/  FSEL R8, R8, RZ, P3 ;  /* 0x000000ff08087208 */ /* 0x000fce0001800000 */
.L_x_343:
[----:B------:R-:W-:Y:S05]  /*1050*/  BSYNC.RECONVERGENT B0 ;  /* 0x0000000000007941 */ /* 0x000fea0003800200 */
.L_x_342:
[----:B------:R-:W0:Y:S01]  /*1060*/  LDC.64 R4, c[0x0][0x380] ;  /* 0x0000e000ff047b82 */ /* 0x000e220000000a00 */
[----:B------:R-:W1:Y:S01]  /*1070*/  SHFL.IDX PT, R8, R8, RZ, 0x1f ;  /* 0x00001fff08087589 */ /* 0x000e6200000e0000 */
        /* <DEDUP_REMOVED lines=8> */
        .weak           $__internal_8_$__cuda_sm20_rcp_rn_f32_slowpath
        .type           $__internal_8_$__cuda_sm20_rcp_rn_f32_slowpath,@function
        .size           $__internal_8_$__cuda_sm20_rcp_rn_f32_slowpath,(.L_x_488 - $__internal_8_$__cuda_sm20_rcp_rn_f32_slowpath)
$__internal_8_$__cuda_sm20_rcp_rn_f32_slowpath:
        /* <DEDUP_REMOVED lines=15> */
.L_x_348:
[----:B------:R-:W-:-:S04]  /*11f0*/  IADD3 R11, PT, PT, R9, -0xfd, RZ ;  /* 0xffffff03090b7810 */ /* 0x000fc80007ffe0ff */
[----:B------:R-:W-:-:S13]  /*1200*/  ISETP.GT.U32.AND P0, PT, R11, 0x1, PT ;  /* 0x000000010b00780c */ /* 0x000fda0003f04070 */
[----:B------:R-:W-:Y:S05]  /*1210*/  @P0 BRA `(.L_x_350) ;  /* 0x0000000000780947 */ /* 0x000fea0003800000 */
[----:B------:R-:W-:Y:S01]  /*1220*/  LOP3.LUT R4, R2, 0x7fffff, RZ, 0xc0, !PT ;  /* 0x007fffff02047812 */ /* 0x000fe200078ec0ff */
[----:B------:R-:W-:-:S03]  /*1230*/  HFMA2 R10, -RZ, RZ, 0, 1.78813934326171875e-07 ;  /* 0x00000003ff0a7431 */ /* 0x000fc600000001ff */
[----:B------:R-:W-:-:S04]  /*1240*/  LOP3.LUT R4, R4, 0x3f800000, RZ, 0xfc, !PT ;  /* 0x3f80000004047812 */ /* 0x000fc800078efcff */
[----:B------:R-:W0:Y:S01]  /*1250*/  MUFU.RCP R5, R4 ;  /* 0x0000000400057308 */ /* 0x000e220000001000 */
[----:B------:R-:W-:Y:S01]  /*1260*/  SHF.L.U32 R10, R10, R11, RZ ;  /* 0x0000000b0a0a7219 */ /* 0x000fe200000006ff */
        /* <DEDUP_REMOVED lines=16> */
[----:B------:R-:W-:-:S04]  /*1370*/  SEL R4, RZ, 0x1, !P0 ;  /* 0x00000001ff047807 */ /* 0x000fc80004000000 */
[----:B------:R-:W-:-:S04]  /*1380*/  IADD3 R4, PT, PT, -R4, RZ, RZ ;  /* 0x000000ff04047210 */ /* 0x000fc80007ffe1ff */
[----:B------:R-:W-:Y:S02]  /*1390*/  ISETP.GE.AND P0, PT, R4, RZ, PT ;  /* 0x000000ff0400720c */ /* 0x000fe40003f06270 */
[----:B------:R-:W-:-:S04]  /*13a0*/  IADD3 R4, PT, PT, R9, -0xfc, RZ ;  /* 0xffffff0409047810 */ /* 0x000fc80007ffe0ff */
[----:B------:R-:W-:-:S07]  /*13b0*/  SHF.R.U32.HI R5, RZ, R4, R5 ;  /* 0x00000004ff057219 */ /* 0x000fce0000011605 */
[----:B------:R-:W-:-:S04]  /*13c0*/  @!P0 IADD3 R5, PT, PT, R5, 0x1, RZ ;  /* 0x0000000105058810 */ /* 0x000fc80007ffe0ff */
[----:B------:R-:W-:-:S04]  /*13d0*/  @!P1 SHF.L.U32 R5, R5, 0x1, RZ ;  /* 0x0000000105059819 */ /* 0x000fc800000006ff */
[----:B------:R-:W-:Y:S01]  /*13e0*/  LOP3.LUT R5, R5, 0x80000000, R2, 0xf8, !PT ;  /* 0x8000000005057812 */ /* 0x000fe200078ef802 */
[----:B------:R-:W-:Y:S06]  /*13f0*/  BRA `(.L_x_349) ;  /* 0x0000000000047947 */ /* 0x000fec0003800000 */
.L_x_350:
[----:B------:R0:W1:Y:S02]  /*1400*/  MUFU.RCP R5, R2 ;  /* 0x0000000200057308 */ /* 0x0000640000001000 */
.L_x_349:
[----:B------:R-:W-:Y:S05]  /*1410*/  BSYNC.RECONVERGENT B2 ;  /* 0x0000000000027941 */ /* 0x000fea0003800200 */
.L_x_347:
[----:B------:R-:W-:-:S04]  /*1420*/  MOV R7, 0x0 ;  /* 0x0000000000077802 */ /* 0x000fc80000000f00 */
[----:B01----:R-:W-:Y:S05]  /*1430*/  RET.REL.NODEC R6 `(vox_attn_q4_kv8_f32_dyn_v2) ;  /* 0xffffffe806f07950 */ /* 0x003fea0003c3ffff */
.L_x_351:
        /* <DEDUP_REMOVED lines=12> */
.L_x_488:


//--------------------- .text.vox_attn_q4_kv8_fp16_dyn_v2 --------------------------
	.section	.text.vox_attn_q4_kv8_fp16_dyn_v2,"ax",@progbits
	.align	128
        .global         vox_attn_q4_kv8_fp16_dyn_v2
        .type           vox_attn_q4_kv8_fp16_dyn_v2,@function
        .size           vox_attn_q4_kv8_fp16_dyn_v2,(.L_x_489 - vox_attn_q4_kv8_fp16_dyn_v2)
        .other          vox_attn_q4_kv8_fp16_dyn_v2,@"STO_CUDA_ENTRY STV_DEFAULT"
vox_attn_q4_kv8_fp16_dyn_v2:
.text.vox_attn_q4_kv8_fp16_dyn_v2:
        /* <DEDUP_REMOVED lines=11> */
[----:B-1----:R-:W-:Y:S01]  /*00b0*/  ISETP.GT.AND P1, PT, R5, RZ, PT ;  /* 0x000000ff0500720c */ /* 0x002fe20003f24270 */
[----:B------:R-:W-:Y:S01]  /*00c0*/  HFMA2 R16, -RZ, RZ, 0, 0 ;  /* 0x00000000ff107431 */ /* 0x000fe200000001ff */
[----:B------:R-:W-:-:S02]  /*00d0*/  SHF.L.U32 R6, R3, 0x7, RZ ;  /* 0x0000000703067819 */ /* 0x000fc400000006ff */
[----:B------:R-:W-:Y:S02]  /*00e0*/  CS2R R18, SRZ ;  /* 0x0000000000127805 */ /* 0x000fe4000001ff00 */
[----:B------:R-:W-:Y:S02]  /*00f0*/  MOV R11, RZ ;  /* 0x000000ff000b7202 */ /* 0x000fe40000000f00 */
[----:B------:R-:W-:Y:S01]  /*0100*/  MOV R20, RZ ;  /* 0x000000ff00147202 */ /* 0x000fe20000000f00 */
[----:B--2---:R-:W0:Y:S02]  /*0110*/  SHFL.IDX PT, R0, R0, RZ, 0x1f ;  /* 0x00001fff00007589 */ /* 0x004e2400000e0000 */
[----:B0-----:R-:W-:-:S04]  /*0120*/  IADD3 R10, PT, PT, R0, 0x1, RZ ;  /* 0x00000001000a7810 */ /* 0x001fc80007ffe0ff */
[----:B------:R-:W-:-:S04]  /*0130*/  VIADDMNMX R2, R10, -R5, RZ, !PT ;  /* 0x800000050a027246 */ /* 0x000fc800078001ff */
[----:B------:R-:W-:-:S04]  /*0140*/  SEL R17, R2, RZ, P1 ;  /* 0x000000ff02117207 */ /* 0x000fc80000800000 */
[----:B------:R-:W-:-:S13]  /*0150*/  ISETP.GE.AND P1, PT, R0, R17, PT ;  /* 0x000000110000720c */ /* 0x000fda0003f26270 */
[----:B------:R-:W-:Y:S05]  /*0160*/  @!P1 BRA `(.L_x_352) ;  /* 0x0000000c00e89947 */ /* 0x000fea0003800000 */
[----:B------:R-:W0:Y:S02]  /*0170*/  LDC.64 R8, c[0x0][0x388] ;  /* 0x0000e200ff087b82 */ /* 0x000e240000000a00 */
[----:B0-----:R-:W-:-:S04]  /*0180*/  IMAD.WIDE.U32 R8, R6, 0x4, R8 ;  /* 0x0000000406087825 */ /* 0x001fc800078e0008 */
[----:B------:R-:W-:-:S05]  /*0190*/  IMAD.WIDE.U32 R8, R4, 0x10, R8 ;  /* 0x0000001004087825 */ /* 0x000fca00078e0008 */
[----:B------:R0:W5:Y:S01]  /*01a0*/  LDG.E.128 R12, desc[UR4][R8.64] ;  /* 0x00000004080c7981 */ /* 0x000162000c1e1d00 */
[----:B------:R-:W-:Y:S02]  /*01b0*/  VIMNMX R10, PT, PT, R10, R17, !PT ;  /* 0x000000110a0a7248 */ /* 0x000fe40007fe0100 */
[----:B------:R-:W-:Y:S02]  /*01c0*/  CS2R R18, SRZ ;  /* 0x0000000000127805 */ /* 0x000fe4000001ff00 */
[----:B------:R-:W-:Y:S02]  /*01d0*/  IADD3 R23, PT, PT, R17, 0x1, RZ ;  /* 0x0000000111177810 */ /* 0x000fe40007ffe0ff */
[----:B------:R-:W-:Y:S02]  /*01e0*/  SHF.R.U32.HI R2, RZ, 0x2, R3 ;  /* 0x00000002ff027819 */ /* 0x000fe40000011603 */
[----:B------:R-:W-:Y:S02]  /*01f0*/  VIMNMX.U32 R0, PT, PT, R10, R23, !PT ;  /* 0x000000170a007248 */ /* 0x000fe40007fe0000 */
[----:B------:R-:W-:-:S02]  /*0200*/  MOV R21, 0xf149f2ca ;  /* 0xf149f2ca00157802 */ /* 0x000fc40000000f00 */
[----:B------:R-:W-:Y:S02]  /*0210*/  IADD3 R0, PT, PT, -R17, R0, RZ ;  /* 0x0000000011007210 */ /* 0x000fe40007ffe1ff */
[----:B------:R-:W-:Y:S02]  /*0220*/  MOV R20, RZ ;  /* 0x000000ff00147202 */ /* 0x000fe40000000f00 */
[----:B------:R-:W-:Y:S02]  /*0230*/  LOP3.LUT R0, R0, 0x1, RZ, 0xc0, !PT ;  /* 0x0000000100007812 */ /* 0x000fe400078ec0ff */
[----:B------:R-:W-:Y:S02]  /*0240*/  MOV R16, RZ ;  /* 0x000000ff00107202 */ /* 0x000fe40000000f00 */
[----:B------:R-:W-:Y:S02]  /*0250*/  ISETP.NE.U32.AND P1, PT, R0, 0x1, PT ;  /* 0x000000010000780c */ /* 0x000fe40003f25070 */
[----:B------:R-:W-:-:S11]  /*0260*/  MOV R11, RZ ;  /* 0x000000ff000b7202 */ /* 0x000fd60000000f00 */
[----:B0-----:R-:W-:Y:S05]  /*0270*/  @P1 BRA `(.L_x_353) ;  /* 0x0000000400401947 */ /* 0x001fea0003800000 */
[----:B------:R-:W0:Y:S01]  /*0280*/  LDC.64 R8, c[0x0][0x390] ;  /* 0x0000e400ff087b82 */ /* 0x000e220000000a00 */
[----:B------:R-:W-:Y:S01]  /*0290*/  SHF.L.U32 R0, R4, 0x1, RZ ;  /* 0x0000000104007819 */ /* 0x000fe200000006ff */
[----:B------:R-:W1:Y:S01]  /*02a0*/  LDCU UR6, c[0x0][0x3ac] ;  /* 0x00007580ff0677ac */ /* 0x000e620008000800 */
[----:B0-----:R-:W-:-:S04]  /*02b0*/  IMAD.WIDE.U32 R8, R2, 0x100, R8 ;  /* 0x0000010002087825 */ /* 0x001fc800078e0008 */
[----:B------:R-:W-:-:S04]  /*02c0*/  IMAD.WIDE.U32 R8, R17, 0x800, R8 ;  /* 0x0000080011087825 */ /* 0x000fc800078e0008 */
[----:B------:R-:W-:-:S05]  /*02d0*/  IMAD.WIDE.U32 R8, R0, 0x4, R8 ;  /* 0x0000000400087825 */ /* 0x000fca00078e0008 */
[----:B------:R-:W2:Y:S04]  /*02e0*/  LDG.E R3, desc[UR4][R8.64] ;  /* 0x0000000408037981 */ /* 0x000ea8000c1e1900 */
[----:B------:R-:W3:Y:S01]  /*02f0*/  LDG.E R5, desc[UR4][R8.64+0x4] ;  /* 0x0000040408057981 */ /* 0x000ee2000c1e1900 */
[----:B------:R-:W-:Y:S01]  /*0300*/  BSSY.RECONVERGENT B0, `(.L_x_354) ;  /* 0x000002f000007945 */ /* 0x000fe20003800200 */
[----:B------:R-:W-:Y:S02]  /*0310*/  HFMA2 R21, -RZ, RZ, -10824, -13904 ;  /* 0xf149f2caff157431 */ /* 0x000fe400000001ff */
[----:B------:R-:W-:Y:S02]  /*0320*/  HFMA2 R19, -RZ, RZ, 0, 0 ;  /* 0x00000000ff137431 */ /* 0x000fe400000001ff */
[----:B------:R-:W-:-:S02]  /*0330*/  HFMA2 R22, -RZ, RZ, 0, 0 ;  /* 0x00000000ff167431 */ /* 0x000fc400000001ff */
[--C-:B--2---:R-:W-:Y:S02]  /*0340*/  HADD2.F32 R16, -RZ, R3.reuse.H1_H1 ;  /* 0x30000003ff107230 */ /* 0x104fe40000004100 */
[----:B------:R-:W-:Y:S02]  /*0350*/  HADD2.F32 R3, -RZ, R3.H0_H0 ;  /* 0x20000003ff037230 */ /* 0x000fe40000004100 */
[--C-:B---3--:R-:W-:Y:S02]  /*0360*/  HADD2.F32 R7, -RZ, R5.reuse.H0_H0 ;  /* 0x20000005ff077230 */ /* 0x108fe40000004100 */
[----:B-----5:R-:W-:Y:S01]  /*0370*/  FMUL R11, R13, R16 ;  /* 0x000000100d0b7220 */ /* 0x020fe20000400000 */
[----:B------:R-:W-:-:S03]  /*0380*/  HADD2.F32 R16, -RZ, R5.H1_H1 ;  /* 0x30000005ff107230 */ /* 0x000fc60000004100 */
[----:B------:R-:W-:Y:S01]  /*0390*/  FFMA R3, R12, R3, R11 ;  /* 0x000000030c037223 */ /* 0x000fe2000000000b */
[----:B------:R-:W-:-:S03]  /*03a0*/  MOV R11, RZ ;  /* 0x000000ff000b7202 */ /* 0x000fc60000000f00 */
        /* <DEDUP_REMOVED lines=12> */
[----:B------:R-:W-:-:S05]  /*0470*/  MOV R18, 0x3f800000 ;  /* 0x3f80000000127802 */ /* 0x000fca0000000f00 */
[----:B------:R-:W1:Y:S02]  /*0480*/  SHFL.IDX PT, R9, R9, RZ, 0x1f ;  /* 0x00001fff09097589 */ /* 0x000e6400000e0000 */
[----:B-1----:R-:W-:Y:S01]  /*0490*/  FMUL R5, R9, UR6 ;  /* 0x0000000609057c20 */ /* 0x002fe20008400000 */
        /* <DEDUP_REMOVED lines=11> */
.L_x_356:
        /* <DEDUP_REMOVED lines=10> */
.L_x_355:
[----:B------:R-:W-:Y:S05]  /*05f0*/  BSYNC.RECONVERGENT B0 ;  /* 0x0000000000007941 */ /* 0x000fea0003800200 */
.L_x_354:
[----:B------:R-:W0:Y:S02]  /*0600*/  LDC.64 R8, c[0x0][0x398] ;  /* 0x0000e600ff087b82 */ /* 0x000e240000000a00 */
[----:B0-----:R-:W-:-:S04]  /*0610*/  IMAD.WIDE.U32 R8, R2, 0x100, R8 ;  /* 0x0000010002087825 */ /* 0x001fc800078e0008 */
[----:B------:R-:W-:-:S04]  /*0620*/  IMAD.WIDE.U32 R8, R17, 0x800, R8 ;  /* 0x0000080011087825 */ /* 0x000fc800078e0008 */
[----:B------:R-:W-:-:S05]  /*0630*/  IMAD.WIDE.U32 R24, R0, 0x4, R8 ;  /* 0x0000000400187825 */ /* 0x000fca00078e0008 */
[----:B------:R-:W2:Y:S04]  /*0640*/  LDG.E R5, desc[UR4][R24.64] ;  /* 0x0000000418057981 */ /* 0x000ea8000c1e1900 */
[----:B------:R-:W3:Y:S04]  /*0650*/  LDG.E R9, desc[UR4][R24.64+0x4] ;  /* 0x0000040418097981 */ /* 0x000ee8000c1e1900 */
[----:B------:R-:W0:Y:S04]  /*0660*/  SHFL.IDX PT, R19, R19, RZ, 0x1f ;  /* 0x00001fff13137589 */ /* 0x000e2800000e0000 */
[----:B------:R-:W1:Y:S04]  /*0670*/  SHFL.IDX PT, R18, R18, RZ, 0x1f ;  /* 0x00001fff12127589 */ /* 0x000e6800000e0000 */
[----:B------:R-:W4:Y:S01]  /*0680*/  SHFL.IDX PT, R0, R22, RZ, 0x1f ;  /* 0x00001fff16007589 */ /* 0x000f2200000e0000 */
[----:B0-----:R-:W-:-:S13]  /*0690*/  ISETP.NE.AND P1, PT, R19, RZ, PT ;  /* 0x000000ff1300720c */ /* 0x001fda0003f25270 */
[-C--:B------:R-:W-:Y:S02]  /*06a0*/  @P1 MOV R17, R23.reuse ;  /* 0x0000001700111202 */ /* 0x080fe40000000f00 */
[----:B------:R-:W-:Y:S01]  /*06b0*/  @!P1 MOV R17, R23 ;  /* 0x0000001700119202 */ /* 0x000fe20000000f00 */
[--C-:B--2---:R-:W-:Y:S02]  /*06c0*/  HADD2.F32 R3, -RZ, R5.reuse.H0_H0 ;  /* 0x20000005ff037230 */ /* 0x104fe40000004100 */
[----:B------:R-:W-:Y:S02]  /*06d0*/  HADD2.F32 R5, -RZ, R5.H1_H1 ;  /* 0x30000005ff057230 */ /* 0x000fe40000004100 */
[--C-:B---3--:R-:W-:Y:S02]  /*06e0*/  HADD2.F32 R7, -RZ, R9.reuse.H0_H0 ;  /* 0x20000009ff077230 */ /* 0x108fe40000004100 */
[----:B-1----:R-:W-:Y:S01]  /*06f0*/  @P1 FFMA R16, RZ, R18, R3 ;  /* 0x00000012ff101223 */ /* 0x002fe20000000003 */
[----:B------:R-:W-:-:S02]  /*0700*/  HADD2.F32 R9, -RZ, R9.H1_H1 ;  /* 0x30000009ff097230 */ /* 0x000fc40000004100 */
[-C--:B------:R-:W-:Y:S01]  /*0710*/  @P1 FFMA R20, RZ, R18.reuse, R5 ;  /* 0x00000012ff141223 */ /* 0x080fe20000000005 */
[C---:B----4-:R-:W-:Y:S01]  /*0720*/  @!P1 FFMA R16, R0.reuse, R3, RZ ;  /* 0x0000000300109223 */ /* 0x050fe200000000ff */
[-C--:B------:R-:W-:Y:S01]  /*0730*/  @P1 FFMA R19, RZ, R18.reuse, R7 ;  /* 0x00000012ff131223 */ /* 0x080fe20000000007 */
[C---:B------:R-:W-:Y:S01]  /*0740*/  @!P1 FFMA R20, R0.reuse, R5, RZ ;  /* 0x0000000500149223 */ /* 0x040fe200000000ff */
[----:B------:R-:W-:Y:S01]  /*0750*/  @P1 FFMA R18, RZ, R18, R9 ;  /* 0x00000012ff121223 */ /* 0x000fe20000000009 */
[C---:B------:R-:W-:Y:S01]  /*0760*/  @!P1 FFMA R19, R0.reuse, R7, RZ ;  /* 0x0000000700139223 */ /* 0x040fe200000000ff */
[----:B------:R-:W-:-:S07]  /*0770*/  @!P1 FFMA R18, R0, R9, RZ ;  /* 0x0000000900129223 */ /* 0x000fce00000000ff */
.L_x_353:
[----:B------:R-:W-:-:S13]  /*0780*/  ISETP.GE.U32.AND P1, PT, R23, R10, PT ;  /* 0x0000000a1700720c */ /* 0x000fda0003f26070 */
[----:B------:R-:W-:Y:S05]  /*0790*/  @P1 BRA `(.L_x_352) ;  /* 0x00000008005c1947 */ /* 0x000fea0003800000 */
[----:B------:R-:W0:Y:S01]  /*07a0*/  LDCU.128 UR8, c[0x0][0x390] ;  /* 0x00007200ff0877ac */ /* 0x000e220008000c00 */
[----:B------:R-:W-:Y:S01]  /*07b0*/  IMAD.WIDE.U32 R2, R2, 0x100, RZ ;  /* 0x0000010002027825 */ /* 0x000fe200078e00ff */
[----:B------:R-:W1:Y:S03]  /*07c0*/  LDCU UR6, c[0x0][0x3ac] ;  /* 0x00007580ff0677ac */ /* 0x000e660008000800 */
[----:B------:R-:W-:-:S04]  /*07d0*/  IMAD.WIDE.U32 R2, R17, 0x800, R2 ;  /* 0x0000080011027825 */ /* 0x000fc800078e0002 */
[----:B------:R-:W-:-:S03]  /*07e0*/  IMAD.WIDE.U32 R2, R4, 0x8, R2 ;  /* 0x0000000804027825 */ /* 0x000fc600078e0002 */
[C---:B0-----:R-:W-:Y:S02]  /*07f0*/  IADD3 R8, P1, PT, R2.reuse, UR8, RZ ;  /* 0x0000000802087c10 */ /* 0x041fe4000ff3e0ff */
[----:B------:R-:W-:Y:S02]  /*0800*/  IADD3 R2, P3, PT, R2, UR10, RZ ;  /* 0x0000000a02027c10 */ /* 0x000fe4000ff7e0ff */
[----:B------:R-:W-:Y:S02]  /*0810*/  IADD3 R8, P2, PT, R8, 0x804, RZ ;  /* 0x0000080408087810 */ /* 0x000fe40007f5e0ff */
[----:B------:R-:W-:Y:S02]  /*0820*/  IADD3 R2, P4, PT, R2, 0x800, RZ ;  /* 0x0000080002027810 */ /* 0x000fe40007f9e0ff */
[--C-:B------:R-:W-:Y:S02]  /*0830*/  IADD3.X R9, PT, PT, RZ, UR9, R3.reuse, P2, P1 ;  /* 0x00000009ff097c10 */ /* 0x100fe400097e2403 */
[----:B-1----:R-:W-:-:S09]  /*0840*/  IADD3.X R3, PT, PT, RZ, UR11, R3, P4, P3 ;  /* 0x0000000bff037c10 */ /* 0x002fd2000a7e6403 */
.L_x_363:
[----:B------:R-:W2:Y:S04]  /*0850*/  LDG.E R0, desc[UR4][R8.64+-0x804] ;  /* 0xfff7fc0408007981 */ /* 0x000ea8000c1e1900 */
[----:B------:R-:W3:Y:S01]  /*0860*/  LDG.E R7, desc[UR4][R8.64+-0x800] ;  /* 0xfff8000408077981 */ /* 0x000ee2000c1e1900 */
[----:B------:R-:W-:Y:S01]  /*0870*/  BSSY.RECONVERGENT B0, `(.L_x_357) ;  /* 0x000002d000007945 */ /* 0x000fe20003800200 */
[----:B------:R-:W-:Y:S02]  /*0880*/  HFMA2 R24, -RZ, RZ, 0, 0 ;  /* 0x00000000ff187431 */ /* 0x000fe400000001ff */
[--C-:B--2---:R-:W-:Y:S02]  /*0890*/  HADD2.F32 R22, -RZ, R0.reuse.H1_H1 ;  /* 0x30000000ff167230 */ /* 0x104fe40000004100 */
[----:B------:R-:W-:-:S02]  /*08a0*/  HADD2.F32 R5, -RZ, R0.H0_H0 ;  /* 0x20000000ff057230 */ /* 0x000fc40000004100 */
[--C-:B---3--:R-:W-:Y:S02]  /*08b0*/  HADD2.F32 R23, -RZ, R7.reuse.H0_H0 ;  /* 0x20000007ff177230 */ /* 0x108fe40000004100 */
[----:B-----5:R-:W-:Y:S01]  /*08c0*/  FMUL R25, R13, R22 ;  /* 0x000000160d197220 */ /* 0x020fe20000400000 */
[----:B------:R-:W-:-:S03]  /*08d0*/  HADD2.F32 R0, -RZ, R7.H1_H1 ;  /* 0x30000007ff007230 */ /* 0x000fc60000004100 */
        /* <DEDUP_REMOVED lines=14> */
[----:B------:R-:W-:-:S05]  /*09c0*/  MOV R7, RZ ;  /* 0x000000ff00077202 */ /* 0x000fca0000000f00 */
        /* <DEDUP_REMOVED lines=16> */
.L_x_359:
[----:B------:R-:W-:-:S04]  /*0ad0*/  FADD R0, -R21, R26 ;  /* 0x0000001a15007221 */ /* 0x000fc80000000100 */
[----:B------:R-:W-:-:S05]  /*0ae0*/  FMUL R0, R0, 1.4426950216293334961 ;  /* 0x3fb8aa3b00007820 */ /* 0x000fca0000400000 */
[----:B------:R-:W-:-:S13]  /*0af0*/  FSETP.GEU.AND P0, PT, R0, -126, PT ;  /* 0xc2fc00000000780b */ /* 0x000fda0003f0e000 */
[----:B------:R-:W-:-:S04]  /*0b00*/  @!P0 FMUL R0, R0, 0.5 ;  /* 0x3f00000000008820 */ /* 0x000fc80000400000 */
[----:B------:R-:W0:Y:S02]  /*0b10*/  MUFU.EX2 R24, R0 ;  /* 0x0000000000187308 */ /* 0x000e240000000800 */
[----:B0-----:R-:W-:-:S04]  /*0b20*/  @!P0 FMUL R24, R24, R24 ;  /* 0x0000001818188220 */ /* 0x001fc80000400000 */
[----:B------:R-:W-:-:S07]  /*0b30*/  FADD R11, R11, R24 ;  /* 0x000000180b0b7221 */ /* 0x000fce0000000000 */
.L_x_358:
[----:B------:R-:W-:Y:S05]  /*0b40*/  BSYNC.RECONVERGENT B0 ;  /* 0x0000000000007941 */ /* 0x000fea0003800200 */
.L_x_357:
[----:B------:R-:W2:Y:S04]  /*0b50*/  LDG.E R26, desc[UR4][R2.64+-0x800] ;  /* 0xfff80004021a7981 */ /* 0x000ea8000c1e1900 */
[----:B------:R-:W3:Y:S04]  /*0b60*/  LDG.E R28, desc[UR4][R8.64+-0x4] ;  /* 0xfffffc04081c7981 */ /* 0x000ee8000c1e1900 */
[----:B0-----:R-:W4:Y:S04]  /*0b70*/  LDG.E R27, desc[UR4][R8.64] ;  /* 0x00000004081b7981 */ /* 0x001f28000c1e1900 */
[----:B------:R-:W5:Y:S01]  /*0b80*/  LDG.E R5, desc[UR4][R2.64+-0x7fc] ;  /* 0xfff8040402057981 */ /* 0x000f62000c1e1900 */
[----:B------:R-:W-:Y:S01]  /*0b90*/  ISETP.NE.AND P0, PT, R4, RZ, PT ;  /* 0x000000ff0400720c */ /* 0x000fe20003f05270 */
[----:B------:R-:W-:Y:S02]  /*0ba0*/  BSSY.RECONVERGENT B0, `(.L_x_360) ;  /* 0x000003d000007945 */ /* 0x000fe40003800200 */
[----:B------:R-:W0:Y:S04]  /*0bb0*/  SHFL.IDX PT, R7, R7, RZ, 0x1f ;  /* 0x00001fff07077589 */ /* 0x000e2800000e0000 */
[----:B------:R-:W1:Y:S04]  /*0bc0*/  SHFL.IDX PT, R23, R22, RZ, 0x1f ;  /* 0x00001fff16177589 */ /* 0x000e6800000e0000 */
[----:B------:R-:W1:Y:S01]  /*0bd0*/  SHFL.IDX PT, R25, R24, RZ, 0x1f ;  /* 0x00001fff18197589 */ /* 0x000e6200000e0000 */
[----:B0-----:R-:W-:Y:S01]  /*0be0*/  ISETP.NE.AND P1, PT, R7, RZ, PT ;  /* 0x000000ff0700720c */ /* 0x001fe20003f25270 */
[----:B--2---:R-:W-:-:S02]  /*0bf0*/  HADD2.F32 R29, -RZ, R26.H0_H0 ;  /* 0x2000001aff1d7230 */ /* 0x004fc40000004100 */
[----:B------:R-:W-:-:S10]  /*0c00*/  HADD2.F32 R26, -RZ, R26.H1_H1 ;  /* 0x3000001aff1a7230 */ /* 0x000fd40000004100 */
[----:B-1----:R-:W-:Y:S01]  /*0c10*/  @P1 FFMA R0, R23, R16, R29 ;  /* 0x0000001017001223 */ /* 0x002fe2000000001d */
[----:B------:R-:W-:Y:S01]  /*0c20*/  @!P1 FFMA R0, R25, R29, R16 ;  /* 0x0000001d19009223 */ /* 0x000fe20000000010 */
[--C-:B---3--:R-:W-:Y:S02]  /*0c30*/  HADD2.F32 R16, -RZ, R28.reuse.H1_H1 ;  /* 0x3000001cff107230 */ /* 0x108fe40000004100 */
[----:B------:R-:W-:Y:S02]  /*0c40*/  HADD2.F32 R29, -RZ, R28.H0_H0 ;  /* 0x2000001cff1d7230 */ /* 0x000fe40000004100 */
[----:B----4-:R-:W-:Y:S02]  /*0c50*/  HADD2.F32 R7, -RZ, R27.H0_H0 ;  /* 0x2000001bff077230 */ /* 0x010fe40000004100 */
[----:B------:R-:W-:-:S04]  /*0c60*/  FMUL R16, R13, R16 ;  /* 0x000000100d107220 */ /* 0x000fc80000400000 */
[----:B------:R-:W-:Y:S01]  /*0c70*/  FFMA R29, R12, R29, R16 ;  /* 0x0000001d0c1d7223 */ /* 0x000fe20000000010 */
[----:B------:R-:W-:-:S03]  /*0c80*/  HADD2.F32 R16, -RZ, R27.H1_H1 ;  /* 0x3000001bff107230 */ /* 0x000fc60000004100 */
[----:B------:R-:W-:-:S04]  /*0c90*/  FFMA R22, R14, R7, R29 ;  /* 0x000000070e167223 */ /* 0x000fc8000000001d */
[----:B------:R-:W-:-:S05]  /*0ca0*/  FFMA R16, R15, R16, R22 ;  /* 0x000000100f107223 */ /* 0x000fca0000000016 */
[----:B------:R-:W0:Y:S02]  /*0cb0*/  SHFL.DOWN PT, R7, R16, 0x10, 0x1f ;  /* 0x0a001f0010077f89 */ /* 0x000e2400000e0000 */
[----:B0-----:R-:W-:-:S05]  /*0cc0*/  FADD R7, R16, R7 ;  /* 0x0000000710077221 */ /* 0x001fca0000000000 */
[----:B------:R-:W0:Y:S02]  /*0cd0*/  SHFL.DOWN PT, R22, R7, 0x8, 0x1f ;  /* 0x09001f0007167f89 */ /* 0x000e2400000e0000 */
[----:B0-----:R-:W-:-:S05]  /*0ce0*/  FADD R24, R7, R22 ;  /* 0x0000001607187221 */ /* 0x001fca0000000000 */
[----:B------:R-:W0:Y:S02]  /*0cf0*/  SHFL.DOWN PT, R27, R24, 0x4, 0x1f ;  /* 0x08801f00181b7f89 */ /* 0x000e2400000e0000 */
[----:B0-----:R-:W-:Y:S01]  /*0d00*/  FADD R27, R24, R27 ;  /* 0x0000001b181b7221 */ /* 0x001fe20000000000 */
[----:B-----5:R-:W-:-:S04]  /*0d10*/  HADD2.F32 R24, -RZ, R5.H1_H1 ;  /* 0x30000005ff187230 */ /* 0x020fc80000004100 */
[----:B------:R-:W0:Y:S01]  /*0d20*/  SHFL.DOWN PT, R22, R27, 0x2, 0x1f ;  /* 0x08401f001b167f89 */ /* 0x000e2200000e0000 */
[----:B------:R-:W-:Y:S01]  /*0d30*/  @P1 FFMA R7, R23, R18, R24 ;  /* 0x0000001217071223 */ /* 0x000fe20000000018 */
[----:B------:R-:W-:Y:S01]  /*0d40*/  @!P1 FFMA R7, R25, R24, R18 ;  /* 0x0000001819079223 */ /* 0x000fe20000000012 */
[----:B------:R-:W-:Y:S01]  /*0d50*/  HFMA2 R18, -RZ, RZ, 1.875, 0 ;  /* 0x3f800000ff127431 */ /* 0x000fe200000001ff */
[----:B------:R-:W-:Y:S01]  /*0d60*/  MOV R24, RZ ;  /* 0x000000ff00187202 */ /* 0x000fe20000000f00 */
[----:B0-----:R-:W-:Y:S01]  /*0d70*/  FADD R28, R27, R22 ;  /* 0x000000161b1c7221 */ /* 0x001fe20000000000 */
[----:B------:R-:W-:Y:S01]  /*0d80*/  @P1 FFMA R22, R23, R20, R26 ;  /* 0x0000001417161223 */ /* 0x000fe2000000001a */
[----:B------:R-:W-:Y:S01]  /*0d90*/  @!P1 FFMA R22, R25, R26, R20 ;  /* 0x0000001a19169223 */ /* 0x000fe20000000014 */
[----:B------:R-:W-:Y:S02]  /*0da0*/  HADD2.F32 R20, -RZ, R5.H0_H0 ;  /* 0x20000005ff147230 */ /* 0x000fe40000004100 */
[----:B------:R-:W-:Y:S01]  /*0db0*/  HFMA2 R26, -RZ, RZ, 0, 0 ;  /* 0x00000000ff1a7431 */ /* 0x000fe200000001ff */
[----:B------:R-:W0:Y:S02]  /*0dc0*/  SHFL.DOWN PT, R29, R28, 0x1, 0x1f ;  /* 0x08201f001c1d7f89 */ /* 0x000e2400000e0000 */
[----:B------:R-:W-:Y:S01]  /*0dd0*/  @P1 FFMA R5, R23, R19, R20 ;  /* 0x0000001317051223 */ /* 0x000fe20000000014 */
[----:B------:R-:W-:Y:S01]  /*0de0*/  @!P1 FFMA R5, R25, R20, R19 ;  /* 0x0000001419059223 */ /* 0x000fe20000000013 */
[----:B0-----:R-:W-:-:S05]  /*0df0*/  FADD R29, R28, R29 ;  /* 0x0000001d1c1d7221 */ /* 0x001fca0000000000 */
        /* <DEDUP_REMOVED lines=13> */
.L_x_362:
        /* <DEDUP_REMOVED lines=10> */
.L_x_361:
[----:B------:R-:W-:Y:S05]  /*0f70*/  BSYNC.RECONVERGENT B0 ;  /* 0x0000000000007941 */ /* 0x000fea0003800200 */
.L_x_360:
[----:B------:R-:W2:Y:S04]  /*0f80*/  LDG.E R16, desc[UR4][R2.64] ;  /* 0x0000000402107981 */ /* 0x000ea8000c1e1900 */
[----:B------:R0:W3:Y:S01]  /*0f90*/  LDG.E R19, desc[UR4][R2.64+0x4] ;  /* 0x0000040402137981 */ /* 0x0000e2000c1e1900 */
[----:B------:R-:W-:Y:S02]  /*0fa0*/  IADD3 R17, PT, PT, R17, 0x2, RZ ;  /* 0x0000000211117810 */ /* 0x000fe40007ffe0ff */
[----:B------:R-:W-:Y:S01]  /*0fb0*/  IADD3 R8, P3, PT, R8, 0x1000, RZ ;  /* 0x0000100008087810 */ /* 0x000fe20007f7e0ff */
[----:B------:R-:W1:Y:S01]  /*0fc0*/  SHFL.IDX PT, R24, R24, RZ, 0x1f ;  /* 0x00001fff18187589 */ /* 0x000e6200000e0000 */
[----:B------:R-:W-:Y:S02]  /*0fd0*/  ISETP.GE.U32.AND P2, PT, R17, R10, PT ;  /* 0x0000000a1100720c */ /* 0x000fe40003f46070 */
[----:B------:R-:W-:Y:S01]  /*0fe0*/  IADD3.X R9, PT, PT, RZ, R9, RZ, P3, !PT ;  /* 0x00000009ff097210 */ /* 0x000fe20001ffe4ff */
[----:B------:R-:W4:Y:S01]  /*0ff0*/  SHFL.IDX PT, R18, R18, RZ, 0x1f ;  /* 0x00001fff12127589 */ /* 0x000f2200000e0000 */
[----:B0-----:R-:W-:-:S03]  /*1000*/  IADD3 R2, P4, PT, R2, 0x1000, RZ ;  /* 0x0000100002027810 */ /* 0x001fc60007f9e0ff */
[----:B------:R-:W0:Y:S01]  /*1010*/  SHFL.IDX PT, R23, R26, RZ, 0x1f ;  /* 0x00001fff1a177589 */ /* 0x000e2200000e0000 */
[----:B------:R-:W-:Y:S02]  /*1020*/  IADD3.X R3, PT, PT, RZ, R3, RZ, P4, !PT ;  /* 0x00000003ff037210 */ /* 0x000fe400027fe4ff */
[----:B-1----:R-:W-:Y:S01]  /*1030*/  ISETP.NE.AND P1, PT, R24, RZ, PT ;  /* 0x000000ff1800720c */ /* 0x002fe20003f25270 */
[--C-:B--2---:R-:W-:Y:S02]  /*1040*/  HADD2.F32 R25, -RZ, R16.reuse.H0_H0 ;  /* 0x20000010ff197230 */ /* 0x104fe40000004100 */
[----:B------:R-:W-:-:S10]  /*1050*/  HADD2.F32 R27, -RZ, R16.H1_H1 ;  /* 0x30000010ff1b7230 */ /* 0x000fd40000004100 */
[C---:B----4-:R-:W-:Y:S01]  /*1060*/  @P1 FFMA R16, R18.reuse, R0, R25 ;  /* 0x0000000012101223 */ /* 0x050fe20000000019 */
[C---:B0-----:R-:W-:Y:S01]  /*1070*/  @!P1 FFMA R16, R23.reuse, R25, R0 ;  /* 0x0000001917109223 */ /* 0x041fe20000000000 */
[----:B------:R-:W-:Y:S01]  /*1080*/  @P1 FFMA R20, R18, R22, R27 ;  /* 0x0000001612141223 */ /* 0x000fe2000000001b */
[----:B------:R-:W-:Y:S01]  /*1090*/  @!P1 FFMA R20, R23, R27, R22 ;  /* 0x0000001b17149223 */ /* 0x000fe20000000016 */
[--C-:B---3--:R-:W-:Y:S02]  /*10a0*/  HADD2.F32 R0, -RZ, R19.reuse.H0_H0 ;  /* 0x20000013ff007230 */ /* 0x108fe40000004100 */
[----:B------:R-:W-:-:S03]  /*10b0*/  HADD2.F32 R22, -RZ, R19.H1_H1 ;  /* 0x30000013ff167230 */ /* 0x000fc60000004100 */
[C---:B------:R-:W-:Y:S01]  /*10c0*/  @P1 FFMA R19, R18.reuse, R5, R0 ;  /* 0x0000000512131223 */ /* 0x040fe20000000000 */
[C---:B------:R-:W-:Y:S01]  /*10d0*/  @!P1 FFMA R19, R23.reuse, R0, R5 ;  /* 0x0000000017139223 */ /* 0x040fe20000000005 */
[----:B------:R-:W-:Y:S01]  /*10e0*/  @P1 FFMA R18, R18, R7, R22 ;  /* 0x0000000712121223 */ /* 0x000fe20000000016 */
[----:B------:R-:W-:Y:S01]  /*10f0*/  @!P1 FFMA R18, R23, R22, R7 ;  /* 0x0000001617129223 */ /* 0x000fe20000000007 */
[----:B------:R-:W-:Y:S06]  /*1100*/  @!P2 BRA `(.L_x_363) ;  /* 0xfffffff400d0a947 */ /* 0x000fec000383ffff */
.L_x_352:
[----:B------:R-:W-:Y:S01]  /*1110*/  BSSY.RECONVERGENT B0, `(.L_x_364) ;  /* 0x0000014000007945 */ /* 0x000fe20003800200 */
[----:B------:R-:W-:-:S03]  /*1120*/  MOV R0, RZ ;  /* 0x000000ff00007202 */ /* 0x000fc60000000f00 */
[----:B------:R-:W-:Y:S05]  /*1130*/  @P0 BRA `(.L_x_365) ;  /* 0x0000000000440947 */ /* 0x000fea0003800000 */
[C---:B------:R-:W-:Y:S01]  /*1140*/  IADD3 R0, PT, PT, R11.reuse, 0x1800000, RZ ;  /* 0x018000000b007810 */ /* 0x040fe20007ffe0ff */
[----:B------:R-:W-:Y:S01]  /*1150*/  BSSY.RECONVERGENT B1, `(.L_x_366) ;  /* 0x000000e000017945 */ /* 0x000fe20003800200 */
[----:B------:R-:W-:Y:S02]  /*1160*/  FSETP.GT.AND P3, PT, R11, RZ, PT ;  /* 0x000000ff0b00720b */ /* 0x000fe40003f64000 */
[----:B------:R-:W-:-:S04]  /*1170*/  LOP3.LUT R0, R0, 0x7f800000, RZ, 0xc0, !PT ;  /* 0x7f80000000007812 */ /* 0x000fc800078ec0ff */
[----:B------:R-:W-:-:S13]  /*1180*/  ISETP.GT.U32.AND P0, PT, R0, 0x1ffffff, PT ;  /* 0x01ffffff0000780c */ /* 0x000fda0003f04070 */
[----:B------:R-:W-:Y:S05]  /*1190*/  @P0 BRA `(.L_x_367) ;  /* 0x0000000000140947 */ /* 0x000fea0003800000 */
[----:B------:R-:W-:Y:S02]  /*11a0*/  MOV R0, R11 ;  /* 0x0000000b00007202 */ /* 0x000fe40000000f00 */
[----:B------:R-:W-:-:S07]  /*11b0*/  MOV R8, 0x11d0 ;  /* 0x000011d000087802 */ /* 0x000fce0000000f00 */
[----:B-----5:R-:W-:Y:S05]  /*11c0*/  CALL.REL.NOINC `($__internal_9_$__cuda_sm20_rcp_rn_f32_slowpath) ;  /* 0x00000000004c7944 */ /* 0x020fea0003c00000 */
[----:B------:R-:W-:Y:S01]  /*11d0*/  MOV R0, R3 ;  /* 0x0000000300007202 */ /* 0x000fe20000000f00 */
[----:B------:R-:W-:Y:S06]  /*11e0*/  BRA `(.L_x_368) ;  /* 0x0000000000107947 */ /* 0x000fec0003800000 */
.L_x_367:
[----:B------:R-:W0:Y:S02]  /*11f0*/  MUFU.RCP R0, R11 ;  /* 0x0000000b00007308 */ /* 0x000e240000001000 */
[----:B0-----:R-:W-:-:S04]  /*1200*/  FFMA R2, R0, R11, -1 ;  /* 0xbf80000000027423 */ /* 0x001fc8000000000b */
[----:B------:R-:W-:-:S04]  /*1210*/  FADD.FTZ R3, -R2, -RZ ;  /* 0x800000ff02037221 */ /* 0x000fc80000010100 */
[----:B------:R-:W-:-:S07]  /*1220*/  FFMA R0, R0, R3, R0 ;  /* 0x0000000300007223 */ /* 0x000fce0000000000 */
.L_x_368:
[----:B------:R-:W-:Y:S05]  /*1230*/  BSYNC.RECONVERGENT B1 ;  /* 0x0000000000017941 */ /* 0x000fea0003800200 */
.L_x_366:
[----:B------:R-:W-:-:S07]  /*1240*/  FSEL R0, R0, RZ, P3 ;  /* 0x000000ff00007208 */ /* 0x000fce0001800000 */
.L_x_365:
[----:B------:R-:W-:Y:S05]  /*1250*/  BSYNC.RECONVERGENT B0 ;  /* 0x0000000000007941 */ /* 0x000fea0003800200 */
.L_x_364:
        /* <DEDUP_REMOVED lines=10> */
        .weak           $__internal_9_$__cuda_sm20_rcp_rn_f32_slowpath
        .type           $__internal_9_$__cuda_sm20_rcp_rn_f32_slowpath,@function
        .size           $__internal_9_$__cuda_sm20_rcp_rn_f32_slowpath,(.L_x_489 - $__internal_9_$__cuda_sm20_rcp_rn_f32_slowpath)
$__internal_9_$__cuda_sm20_rcp_rn_f32_slowpath:
[----:B------:R-:W-:Y:S01]  /*1300*/  SHF.L.U32 R2, R0, 0x1, RZ ;  /* 0x0000000100027819 */ /* 0x000fe200000006ff */
[----:B------:R-:W-:Y:S03]  /*1310*/  BSSY.RECONVERGENT B2, `(.L_x_369) ;  /* 0x0000030000027945 */ /* 0x000fe60003800200 */
[----:B------:R-:W-:-:S04]  /*1320*/  SHF.R.U32.HI R7, RZ, 0x18, R2 ;  /* 0x00000018ff077819 */ /* 0x000fc80000011602 */
[----:B------:R-:W-:-:S13]  /*1330*/  ISETP.NE.U32.AND P0, PT, R7, RZ, PT ;  /* 0x000000ff0700720c */ /* 0x000fda0003f05070 */
[----:B------:R-:W-:Y:S05]  /*1340*/  @P0 BRA `(.L_x_370) ;  /* 0x0000000000280947 */ /* 0x000fea0003800000 */
[----:B------:R-:W-:-:S04]  /*1350*/  SHF.L.U32 R2, R0, 0x1, RZ ;  /* 0x0000000100027819 */ /* 0x000fc800000006ff */
        /* <DEDUP_REMOVED lines=9> */
.L_x_370:
        /* <DEDUP_REMOVED lines=33> */
.L_x_372:
[----:B------:R0:W1:Y:S02]  /*1600*/  MUFU.RCP R3, R0 ;  /* 0x0000000000037308 */ /* 0x0000640000001000 */
.L_x_371:
[----:B------:R-:W-:Y:S05]  /*1610*/  BSYNC.RECONVERGENT B2 ;  /* 0x0000000000027941 */ /* 0x000fea0003800200 */
.L_x_369:
[----:B------:R-:W-:-:S04]  /*1620*/  MOV R9, 0x0 ;  /* 0x0000000000097802 */ /* 0x000fc80000000f00 */
[----:B01----:R-:W-:Y:S05]  /*1630*/  RET.REL.NODEC R8 `(vox_attn_q4_kv8_fp16_dyn_v2) ;  /* 0xffffffe808707950 */ /* 0x003fea0003c3ffff */
.L_x_373:
        /* <DEDUP_REMOVED lines=12> */
.L_x_489:


//--------------------- .text.vox_attn_q4_kv8_f32_dyn --------------------------
	.section	.text.vox_attn_q4_kv8_f32_dyn,"ax",@progbits
	.align	128
        .global         vox_attn_q4_kv8_f32_dyn
        .type           vox_attn_q4_kv8_f32_dyn,@function
        .size           vox_attn_q4_kv8_f32_dyn,(.L_x_490 - vox_attn_q4_kv8_f32_dyn)
        .other          vox_attn_q4_kv8_f32_dyn,@"STO_CUDA_ENTRY STV_DEFAULT"
vox_attn_q4_kv8_f32_dyn:
.text.vox_attn_q4_kv8_f32_dyn:
[----:B------:R-:W-:Y:S01]  /*0000*/  LDC R1, c[0x0][0x37c] ;  /* 0x0000df00ff017b82 */ /* 0x000fe20000000800 */
[----:B------:R-:W0:Y:S01]  /*0010*/  S2R R5, SR_CTAID.X ;  /* 0x0000000000057919 */ /* 0x000e220000002500 */
[----:B------:R-:W0:Y:S02]  /*0020*/  S2R R22, SR_TID.X ;  /* 0x0000000000167919 */ /* 0x000e240000002100 */
[----:B0-----:R-:W-:-:S13]  /*0030*/  LOP3.LUT P0, RZ, R5, 0x7fffffe0, R22, 0xc8, !PT ;  /* 0x7fffffe005ff7812 */ /* 0x001fda000780c816 */
[----:B------:R-:W-:Y:S05]  /*0040*/  @P0 EXIT ;  /* 0x000000000000094d */ /* 0x000fea0003800000 */
[----:B------:R-:W-:Y:S01]  /*0050*/  ISETP.NE.AND P0, PT, R22, RZ, PT ;  /* 0x000000ff1600720c */ /* 0x000fe20003f05270 */
[----:B------:R-:W0:Y:S01]  /*0060*/  LDCU.64 UR4, c[0x0][0x358] ;  /* 0x00006b00ff0477ac */ /* 0x000e220008000a00 */
[----:B------:R-:W-:Y:S01]  /*0070*/  IMAD.MOV.U32 R0, RZ, RZ, RZ ;  /* 0x000000ffff007224 */ /* 0x000fe200078e00ff */
[----:B------:R-:W1:Y:S10]  /*0080*/  LDC R7, c[0x0][0x3a8] ;  /* 0x0000ea00ff077b82 */ /* 0x000e740000000800 */
[----:B------:R-:W0:Y:S02]  /*0090*/  @!P0 LDC.64 R2, c[0x0][0x3a0] ;  /* 0x0000e800ff028b82 */ /* 0x000e240000000a00 */
[----:B0-----:R-:W2:Y:S01]  /*00a0*/  @!P0 LDG.E R0, desc[UR4][R2.64] ;  /* 0x0000000402008981 */ /* 0x001ea2000c1e1900 */
[----:B-1----:R-:W-:Y:S01]  /*00b0*/  ISETP.GT.AND P1, PT, R7, RZ, PT ;  /* 0x000000ff0700720c */ /* 0x002fe20003f24270 */
[----:B------:R-:W-:Y:S01]  /*00c0*/  IMAD.MOV.U32 R21, RZ, RZ, RZ ;  /* 0x000000ffff157224 */ /* 0x000fe200078e00ff */
[----:B------:R-:W-:-:S02]  /*00d0*/  LEA R10, R5, R22, 0x7 ;  /* 0x00000016050a7211 */ /* 0x000fc400078e38ff */
[----:B------:R-:W-:Y:S01]  /*00e0*/  CS2R R8, SRZ ;  /* 0x0000000000087805 */ /* 0x000fe2000001ff00 */
[----:B--2---:R-:W0:Y:S02]  /*00f0*/  SHFL.IDX PT, R0, R0, RZ, 0x1f ;  /* 0x00001fff00007589 */ /* 0x004e2400000e0000 */
[----:B0-----:R-:W-:-:S05]  /*0100*/  VIADD R14, R0, 0x1 ;  /* 0x00000001000e7836 */ /* 0x001fca0000000000 */
[----:B------:R-:W-:Y:S02]  /*0110*/  VIADDMNMX R4, R14, -R7, RZ, !PT ;  /* 0x800000070e047246 */ /* 0x000fe400078001ff */
[----:B------:R-:W-:Y:S02]  /*0120*/  CS2R R6, SRZ ;  /* 0x0000000000067805 */ /* 0x000fe4000001ff00 */
[----:B------:R-:W-:-:S04]  /*0130*/  SEL R17, R4, RZ, P1 ;  /* 0x000000ff04117207 */ /* 0x000fc80000800000 */
[----:B------:R-:W-:-:S13]  /*0140*/  ISETP.GE.AND P1, PT, R0, R17, PT ;  /* 0x000000110000720c */ /* 0x000fda0003f26270 */
[----:B------:R-:W-:Y:S05]  /*0150*/  @!P1 BRA `(.L_x_374) ;  /* 0x0000000400849947 */ /* 0x000fea0003800000 */
[----:B------:R-:W0:Y:S01]  /*0160*/  LDC.64 R2, c[0x0][0x388] ;  /* 0x0000e200ff027b82 */ /* 0x000e220000000a00 */
[----:B------:R-:W-:Y:S01]  /*0170*/  SHF.R.U32.HI R4, RZ, 0x2, R5 ;  /* 0x00000002ff047819 */ /* 0x000fe20000011605 */
[----:B------:R-:W1:Y:S04]  /*0180*/  LDCU.128 UR8, c[0x0][0x390] ;  /* 0x00007200ff0877ac */ /* 0x000e680008000c00 */
[----:B------:R-:W-:Y:S01]  /*0190*/  IMAD.WIDE.U32 R4, R4, 0x80, RZ ;  /* 0x0000008004047825 */ /* 0x000fe200078e00ff */
[----:B------:R-:W2:Y:S03]  /*01a0*/  LDCU UR6, c[0x0][0x3ac] ;  /* 0x00007580ff0677ac */ /* 0x000ea60008000800 */
[----:B------:R-:W-:-:S03]  /*01b0*/  IMAD.WIDE.U32 R4, R17, 0x400, R4 ;  /* 0x0000040011047825 */ /* 0x000fc600078e0004 */
[----:B------:R-:W-:-:S05]  /*01c0*/  IADD3 R0, P1, PT, R4, R22, RZ ;  /* 0x0000001604007210 */ /* 0x000fca0007f3e0ff */
[----:B------:R-:W-:Y:S01]  /*01d0*/  IMAD.X R5, RZ, RZ, R5, P1 ;  /* 0x000000ffff057224 */ /* 0x000fe200008e0605 */
[----:B------:R-:W-:Y:S01]  /*01e0*/  LEA R4, P1, R0, 0x100, 0x2 ;  /* 0x0000010000047811 */ /* 0x000fe200078210ff */
[----:B0-----:R-:W-:-:S03]  /*01f0*/  IMAD.WIDE.U32 R2, R10, 0x4, R2 ;  /* 0x000000040a027825 */ /* 0x001fc600078e0002 */
[----:B------:R-:W-:Y:S02]  /*0200*/  LEA.HI.X R5, R0, RZ, R5, 0x2, P1 ;  /* 0x000000ff00057211 */ /* 0x000fe400008f1405 */
[----:B------:R-:W5:Y:S04]  /*0210*/  LDG.E R20, desc[UR4][R2.64] ;  /* 0x0000000402147981 */ /* 0x000f68000c1e1900 */
[----:B------:R-:W5:Y:S04]  /*0220*/  LDG.E R19, desc[UR4][R2.64+0x80] ;  /* 0x0000800402137981 */ /* 0x000f68000c1e1900 */
[----:B------:R-:W5:Y:S04]  /*0230*/  LDG.E R18, desc[UR4][R2.64+0x100] ;  /* 0x0001000402127981 */ /* 0x000f68000c1e1900 */
[----:B------:R1:W5:Y:S01]  /*0240*/  LDG.E R16, desc[UR4][R2.64+0x180] ;  /* 0x0001800402107981 */ /* 0x000362000c1e1900 */
[----:B------:R-:W-:Y:S01]  /*0250*/  HFMA2 R15, -RZ, RZ, -10824, -13904 ;  /* 0xf149f2caff0f7431 */ /* 0x000fe200000001ff */
[----:B------:R-:W-:-:S02]  /*0260*/  CS2R R6, SRZ ;  /* 0x0000000000067805 */ /* 0x000fc4000001ff00 */
[----:B------:R-:W-:Y:S01]  /*0270*/  CS2R R8, SRZ ;  /* 0x0000000000087805 */ /* 0x000fe2000001ff00 */
[----:B------:R-:W-:Y:S01]  /*0280*/  IMAD.MOV.U32 R21, RZ, RZ, RZ ;  /* 0x000000ffff157224 */ /* 0x000fe200078e00ff */
[----:B------:R-:W-:Y:S02]  /*0290*/  VIMNMX R14, PT, PT, R14, R17, !PT ;  /* 0x000000110e0e7248 */ /* 0x000fe40007fe0100 */
[C---:B-1----:R-:W-:Y:S02]  /*02a0*/  IADD3 R2, P1, PT, R4.reuse, UR8, RZ ;  /* 0x0000000804027c10 */ /* 0x042fe4000ff3e0ff */
[----:B------:R-:W-:Y:S02]  /*02b0*/  IADD3 R4, P2, PT, R4, UR10, RZ ;  /* 0x0000000a04047c10 */ /* 0x000fe4000ff5e0ff */
[C---:B------:R-:W-:Y:S02]  /*02c0*/  IADD3.X R3, PT, PT, R5.reuse, UR9, RZ, P1, !PT ;  /* 0x0000000905037c10 */ /* 0x040fe40008ffe4ff */
[----:B--2---:R-:W-:-:S09]  /*02d0*/  IADD3.X R5, PT, PT, R5, UR11, RZ, P2, !PT ;  /* 0x0000000b05057c10 */ /* 0x004fd200097fe4ff */
.L_x_378:
[----:B------:R-:W2:Y:S04]  /*02e0*/  LDG.E R0, desc[UR4][R2.64+-0x80] ;  /* 0xffff800402007981 */ /* 0x000ea8000c1e1900 */
[----:B------:R-:W3:Y:S04]  /*02f0*/  LDG.E R11, desc[UR4][R2.64+-0x100] ;  /* 0xffff0004020b7981 */ /* 0x000ee8000c1e1900 */
[----:B------:R-:W4:Y:S04]  /*0300*/  LDG.E R13, desc[UR4][R2.64] ;  /* 0x00000004020d7981 */ /* 0x000f28000c1e1900 */
[----:B------:R-:W4:Y:S01]  /*0310*/  LDG.E R23, desc[UR4][R2.64+0x80] ;  /* 0x0000800402177981 */ /* 0x000f22000c1e1900 */
[----:B------:R-:W-:Y:S01]  /*0320*/  BSSY.RECONVERGENT B0, `(.L_x_375) ;  /* 0x000002d000007945 */ /* 0x000fe20003800200 */
[----:B------:R-:W-:-:S02]  /*0330*/  MOV R24, 0x3f800000 ;  /* 0x3f80000000187802 */ /* 0x000fc40000000f00 */
[----:B------:R-:W-:Y:S01]  /*0340*/  MOV R26, RZ ;  /* 0x000000ff001a7202 */ /* 0x000fe20000000f00 */
[----:B--2--5:R-:W-:-:S04]  /*0350*/  FMUL R25, R19, R0 ;  /* 0x0000000013197220 */ /* 0x024fc80000400000 */
[----:B---3--:R-:W-:-:S04]  /*0360*/  FFMA R11, R20, R11, R25 ;  /* 0x0000000b140b7223 */ /* 0x008fc80000000019 */
[----:B----4-:R-:W-:-:S04]  /*0370*/  FFMA R11, R18, R13, R11 ;  /* 0x0000000d120b7223 */ /* 0x010fc8000000000b */
[----:B------:R-:W-:-:S05]  /*0380*/  FFMA R11, R16, R23, R11 ;  /* 0x00000017100b7223 */ /* 0x000fca000000000b */
[----:B------:R-:W0:Y:S02]  /*0390*/  SHFL.DOWN PT, R0, R11, 0x10, 0x1f ;  /* 0x0a001f000b007f89 */ /* 0x000e2400000e0000 */
[----:B0-----:R-:W-:Y:S01]  /*03a0*/  FADD R0, R11, R0 ;  /* 0x000000000b007221 */ /* 0x001fe20000000000 */
[----:B------:R-:W-:-:S04]  /*03b0*/  IMAD.MOV.U32 R11, RZ, RZ, R7 ;  /* 0x000000ffff0b7224 */ /* 0x000fc800078e0007 */
[----:B------:R-:W0:Y:S02]  /*03c0*/  SHFL.DOWN PT, R13, R0, 0x8, 0x1f ;  /* 0x09001f00000d7f89 */ /* 0x000e2400000e0000 */
[----:B0-----:R-:W-:Y:S01]  /*03d0*/  FADD R23, R0, R13 ;  /* 0x0000000d00177221 */ /* 0x001fe20000000000 */
[----:B------:R-:W-:Y:S02]  /*03e0*/  IMAD.MOV.U32 R13, RZ, RZ, R9 ;  /* 0x000000ffff0d7224 */ /* 0x000fe400078e0009 */
[----:B------:R-:W-:Y:S02]  /*03f0*/  IMAD.MOV.U32 R0, RZ, RZ, R6 ;  /* 0x000000ffff007224 */ /* 0x000fe400078e0006 */
[----:B------:R-:W0:Y:S02]  /*0400*/  SHFL.DOWN PT, R12, R23, 0x4, 0x1f ;  /* 0x08801f00170c7f89 */ /* 0x000e2400000e0000 */
[----:B0-----:R-:W-:-:S05]  /*0410*/  FADD R25, R23, R12 ;  /* 0x0000000c17197221 */ /* 0x001fca0000000000 */
[----:B------:R-:W0:Y:S02]  /*0420*/  SHFL.DOWN PT, R12, R25, 0x2, 0x1f ;  /* 0x08401f00190c7f89 */ /* 0x000e2400000e0000 */
[----:B0-----:R-:W-:Y:S01]  /*0430*/  FADD R27, R25, R12 ;  /* 0x0000000c191b7221 */ /* 0x001fe20000000000 */
[----:B------:R-:W-:-:S04]  /*0440*/  IMAD.MOV.U32 R25, RZ, RZ, RZ ;  /* 0x000000ffff197224 */ /* 0x000fc800078e00ff */
[----:B------:R-:W0:Y:S02]  /*0450*/  SHFL.DOWN PT, R12, R27, 0x1, 0x1f ;  /* 0x08201f001b0c7f89 */ /* 0x000e2400000e0000 */
[----:B0-----:R-:W-:Y:S01]  /*0460*/  FADD R29, R27, R12 ;  /* 0x0000000c1b1d7221 */ /* 0x001fe20000000000 */
[----:B------:R-:W-:-:S04]  /*0470*/  MOV R12, R8 ;  /* 0x00000008000c7202 */ /* 0x000fc80000000f00 */
[----:B------:R-:W0:Y:S02]  /*0480*/  SHFL.IDX PT, R28, R29, RZ, 0x1f ;  /* 0x00001fff1d1c7589 */ /* 0x000e2400000e0000 */
[----:B0-----:R-:W-:Y:S01]  /*0490*/  FMUL R28, R28, UR6 ;  /* 0x000000061c1c7c20 */ /* 0x001fe20008400000 */
[----:B------:R-:W-:Y:S06]  /*04a0*/  @P0 BRA `(.L_x_376) ;  /* 0x0000000000500947 */ /* 0x000fec0003800000 */
[----:B------:R-:W-:-:S13]  /*04b0*/  FSETP.GT.AND P1, PT, R28, R15, PT ;  /* 0x0000000f1c00720b */ /* 0x000fda0003f24000 */
[----:B------:R-:W-:Y:S05]  /*04c0*/  @!P1 BRA `(.L_x_377) ;  /* 0x00000000002c9947 */ /* 0x000fea0003800000 */
[----:B------:R-:W-:Y:S01]  /*04d0*/  FADD R15, R15, -R28 ;  /* 0x8000001c0f0f7221 */ /* 0x000fe20000000000 */
[----:B------:R-:W-:Y:S02]  /*04e0*/  IMAD.MOV.U32 R25, RZ, RZ, 0x1 ;  /* 0x00000001ff197424 */ /* 0x000fe400078e00ff */
[----:B------:R-:W-:Y:S02]  /*04f0*/  IMAD.MOV.U32 R26, RZ, RZ, 0x3f800000 ;  /* 0x3f800000ff1a7424 */ /* 0x000fe400078e00ff */
        /* <DEDUP_REMOVED lines=8> */
.L_x_377:
[----:B------:R-:W-:-:S04]  /*0580*/  FADD R23, -R15, R28 ;  /* 0x0000001c0f177221 */ /* 0x000fc80000000100 */
[----:B------:R-:W-:-:S05]  /*0590*/  FMUL R23, R23, 1.4426950216293334961 ;  /* 0x3fb8aa3b17177820 */ /* 0x000fca0000400000 */
[----:B------:R-:W-:-:S13]  /*05a0*/  FSETP.GEU.AND P1, PT, R23, -126, PT ;  /* 0xc2fc00001700780b */ /* 0x000fda0003f2e000 */
[----:B------:R-:W-:-:S04]  /*05b0*/  @!P1 FMUL R23, R23, 0.5 ;  /* 0x3f00000017179820 */ /* 0x000fc80000400000 */
[----:B------:R-:W0:Y:S02]  /*05c0*/  MUFU.EX2 R26, R23 ;  /* 0x00000017001a7308 */ /* 0x000e240000000800 */
[----:B0-----:R-:W-:-:S04]  /*05d0*/  @!P1 FMUL R26, R26, R26 ;  /* 0x0000001a1a1a9220 */ /* 0x001fc80000400000 */
[----:B------:R-:W-:-:S07]  /*05e0*/  FADD R21, R21, R26 ;  /* 0x0000001a15157221 */ /* 0x000fce0000000000 */
.L_x_376:
[----:B------:R-:W-:Y:S05]  /*05f0*/  BSYNC.RECONVERGENT B0 ;  /* 0x0000000000007941 */ /* 0x000fea0003800200 */
.L_x_375:
[----:B------:R-:W2:Y:S04]  /*0600*/  LDG.E R27, desc[UR4][R4.64+-0x100] ;  /* 0xffff0004041b7981 */ /* 0x000ea8000c1e1900 */
[----:B------:R-:W3:Y:S04]  /*0610*/  LDG.E R29, desc[UR4][R4.64+-0x80] ;  /* 0xffff8004041d7981 */ /* 0x000ee8000c1e1900 */
[----:B------:R-:W4:Y:S04]  /*0620*/  LDG.E R28, desc[UR4][R4.64] ;  /* 0x00000004041c7981 */ /* 0x000f28000c1e1900 */
[----:B------:R0:W5:Y:S04]  /*0630*/  LDG.E R23, desc[UR4][R4.64+0x80] ;  /* 0x0000800404177981 */ /* 0x000168000c1e1900 */
[----:B------:R-:W1:Y:S04]  /*0640*/  SHFL.IDX PT, R25, R25, RZ, 0x1f ;  /* 0x00001fff19197589 */ /* 0x000e6800000e0000 */
[----:B------:R-:W2:Y:S04]  /*0650*/  SHFL.IDX PT, R24, R24, RZ, 0x1f ;  /* 0x00001fff18187589 */ /* 0x000ea800000e0000 */
[----:B------:R-:W2:Y:S01]  /*0660*/  SHFL.IDX PT, R26, R26, RZ, 0x1f ;  /* 0x00001fff1a1a7589 */ /* 0x000ea200000e0000 */
[----:B------:R-:W-:-:S04]  /*0670*/  IADD3 R17, PT, PT, R17, 0x1, RZ ;  /* 0x0000000111117810 */ /* 0x000fc80007ffe0ff */
[----:B------:R-:W-:Y:S02]  /*0680*/  ISETP.GE.U32.AND P2, PT, R17, R14, PT ;  /* 0x0000000e1100720c */ /* 0x000fe40003f46070 */
[----:B------:R-:W-:Y:S02]  /*0690*/  IADD3 R2, P3, PT, R2, 0x1000, RZ ;  /* 0x0000100002027810 */ /* 0x000fe40007f7e0ff */
[----:B-1----:R-:W-:Y:S02]  /*06a0*/  ISETP.NE.AND P1, PT, R25, RZ, PT ;  /* 0x000000ff1900720c */ /* 0x002fe40003f25270 */
[----:B0-----:R-:W-:Y:S01]  /*06b0*/  IADD3 R4, P4, PT, R4, 0x1000, RZ ;  /* 0x0000100004047810 */ /* 0x001fe20007f9e0ff */
[----:B------:R-:W-:-:S03]  /*06c0*/  IMAD.X R3, RZ, RZ, R3, P3 ;  /* 0x000000ffff037224 */ /* 0x000fc600018e0603 */
[----:B------:R-:W-:-:S07]  /*06d0*/  IADD3.X R5, PT, PT, RZ, R5, RZ, P4, !PT ;  /* 0x00000005ff057210 */ /* 0x000fce00027fe4ff */
[----:B--2---:R-:W-:Y:S01]  /*06e0*/  @P1 FFMA R9, R24, R9, R27 ;  /* 0x0000000918091223 */ /* 0x004fe2000000001b */
[----:B------:R-:W-:Y:S01]  /*06f0*/  @!P1 FFMA R9, R26, R27, R13 ;  /* 0x0000001b1a099223 */ /* 0x000fe2000000000d */
[----:B---3--:R-:W-:Y:S01]  /*0700*/  @P1 FFMA R8, R24, R8, R29 ;  /* 0x0000000818081223 */ /* 0x008fe2000000001d */
[----:B------:R-:W-:Y:S01]  /*0710*/  @!P1 FFMA R8, R26, R29, R12 ;  /* 0x0000001d1a089223 */ /* 0x000fe2000000000c */
[----:B----4-:R-:W-:Y:S01]  /*0720*/  @P1 FFMA R7, R24, R7, R28 ;  /* 0x0000000718071223 */ /* 0x010fe2000000001c */
[----:B------:R-:W-:Y:S01]  /*0730*/  @!P1 FFMA R7, R26, R28, R11 ;  /* 0x0000001c1a079223 */ /* 0x000fe2000000000b */
[----:B-----5:R-:W-:Y:S01]  /*0740*/  @P1 FFMA R6, R24, R6, R23 ;  /* 0x0000000618061223 */ /* 0x020fe20000000017 */
[----:B------:R-:W-:Y:S01]  /*0750*/  @!P1 FFMA R6, R26, R23, R0 ;  /* 0x000000171a069223 */ /* 0x000fe20000000000 */
[----:B------:R-:W-:Y:S06]  /*0760*/  @!P2 BRA `(.L_x_378) ;  /* 0xfffffff800dca947 */ /* 0x000fec000383ffff */
.L_x_374:
[----:B------:R-:W-:Y:S01]  /*0770*/  ISETP.NE.AND P0, PT, R22, RZ, PT ;  /* 0x000000ff1600720c */ /* 0x000fe20003f05270 */
[----:B------:R-:W-:Y:S01]  /*0780*/  BSSY.RECONVERGENT B0, `(.L_x_379) ;  /* 0x0000014000007945 */ /* 0x000fe20003800200 */
[----:B------:R-:W-:-:S11]  /*0790*/  IMAD.MOV.U32 R0, RZ, RZ, RZ ;  /* 0x000000ffff007224 */ /* 0x000fd600078e00ff */
[----:B------:R-:W-:Y:S05]  /*07a0*/  @P0 BRA `(.L_x_380) ;  /* 0x0000000000440947 */ /* 0x000fea0003800000 */
[C---:B------:R-:W-:Y:S01]  /*07b0*/  IADD3 R0, PT, PT, R21.reuse, 0x1800000, RZ ;  /* 0x0180000015007810 */ /* 0x040fe20007ffe0ff */
[----:B------:R-:W-:Y:S01]  /*07c0*/  BSSY.RECONVERGENT B1, `(.L_x_381) ;  /* 0x000000e000017945 */ /* 0x000fe20003800200 */
[----:B------:R-:W-:Y:S02]  /*07d0*/  FSETP.GT.AND P3, PT, R21, RZ, PT ;  /* 0x000000ff1500720b */ /* 0x000fe40003f64000 */
[----:B------:R-:W-:-:S04]  /*07e0*/  LOP3.LUT R0, R0, 0x7f800000, RZ, 0xc0, !PT ;  /* 0x7f80000000007812 */ /* 0x000fc800078ec0ff */
[----:B------:R-:W-:-:S13]  /*07f0*/  ISETP.GT.U32.AND P0, PT, R0, 0x1ffffff, PT ;  /* 0x01ffffff0000780c */ /* 0x000fda0003f04070 */
[----:B------:R-:W-:Y:S05]  /*0800*/  @P0 BRA `(.L_x_382) ;  /* 0x0000000000140947 */ /* 0x000fea0003800000 */
[----:B------:R-:W-:Y:S01]  /*0810*/  IMAD.MOV.U32 R0, RZ, RZ, R21 ;  /* 0x000000ffff007224 */ /* 0x000fe200078e0015 */
[----:B------:R-:W-:-:S07]  /*0820*/  MOV R4, 0x840 ;  /* 0x0000084000047802 */ /* 0x000fce0000000f00 */
[----:B------:R-:W-:Y:S05]  /*0830*/  CALL.REL.NOINC `($__internal_10_$__cuda_sm20_rcp_rn_f32_slowpath) ;  /* 0x0000000000547944 */ /* 0x000fea0003c00000 */
[----:B------:R-:W-:Y:S01]  /*0840*/  MOV R0, R3 ;  /* 0x0000000300007202 */ /* 0x000fe20000000f00 */
[----:B------:R-:W-:Y:S06]  /*0850*/  BRA `(.L_x_383) ;  /* 0x0000000000107947 */ /* 0x000fec0003800000 */
.L_x_382:
[----:B------:R-:W0:Y:S02]  /*0860*/  MUFU.RCP R0, R21 ;  /* 0x0000001500007308 */ /* 0x000e240000001000 */
[----:B0-----:R-:W-:-:S04]  /*0870*/  FFMA R2, R0, R21, -1 ;  /* 0xbf80000000027423 */ /* 0x001fc80000000015 */
[----:B------:R-:W-:-:S04]  /*0880*/  FADD.FTZ R3, -R2, -RZ ;  /* 0x800000ff02037221 */ /* 0x000fc80000010100 */
[----:B------:R-:W-:-:S07]  /*0890*/  FFMA R0, R0, R3, R0 ;  /* 0x0000000300007223 */ /* 0x000fce0000000000 */
.L_x_383:
[----:B------:R-:W-:Y:S05]  /*08a0*/  BSYNC.RECONVERGENT B1 ;  /* 0x0000000000017941 */ /* 0x000fea0003800200 */
.L_x_381:
[----:B------:R-:W-:-:S07]  /*08b0*/  FSEL R0, R0, RZ, P3 ;  /* 0x000000ff00007208 */ /* 0x000fce0001800000 */
.L_x_380:
[----:B------:R-:W-:Y:S05]  /*08c0*/  BSYNC.RECONVERGENT B0 ;  /* 0x0000000000007941 */ /* 0x000fea0003800200 */
.L_x_379:
[----:B------:R-:W0:Y:S01]  /*08d0*/  LDC.64 R2, c[0x0][0x380] ;  /* 0x0000e000ff027b82 */ /* 0x000e220000000a00 */
[----:B------:R-:W1:Y:S01]  /*08e0*/  SHFL.IDX PT, R0, R0, RZ, 0x1f ;  /* 0x00001fff00007589 */ /* 0x000e6200000e0000 */
[----:B0-----:R-:W-:-:S04]  /*08f0*/  IMAD.WIDE.U32 R10, R10, 0x4, R2 ;  /* 0x000000040a0a7825 */ /* 0x001fc800078e0002 */
[C---:B-1----:R-:W-:Y:S01]  /*0900*/  FMUL R9, R0.reuse, R9 ;  /* 0x0000000900097220 */ /* 0x042fe20000400000 */
[C---:B------:R-:W-:Y:S01]  /*0910*/  FMUL R3, R0.reuse, R8 ;  /* 0x0000000800037220 */ /* 0x040fe20000400000 */
[C---:B------:R-:W-:Y:S01]  /*0920*/  FMUL R7, R0.reuse, R7 ;  /* 0x0000000700077220 */ /* 0x040fe20000400000 */
[----:B------:R-:W-:Y:S02]  /*0930*/  FMUL R5, R0, R6 ;  /* 0x0000000600057220 */ /* 0x000fe40000400000 */
[----:B------:R-:W-:Y:S04]  /*0940*/  STG.E desc[UR4][R10.64], R9 ;  /* 0x000000090a007986 */ /* 0x000fe8000c101904 */
[----:B------:R-:W-:Y:S04]  /*0950*/  STG.E desc[UR4][R10.64+0x80], R3 ;  /* 0x000080030a007986 */ /* 0x000fe8000c101904 */
[----:B------:R-:W-:Y:S04]  /*0960*/  STG.E desc[UR4][R10.64+0x100], R7 ;  /* 0x000100070a007986 */ /* 0x000fe8000c101904 */
[----:B------:R-:W-:Y:S01]  /*0970*/  STG.E desc[UR4][R10.64+0x180], R5 ;  /* 0x000180050a007986 */ /* 0x000fe2000c101904 */
[----:B------:R-:W-:Y:S05]  /*0980*/  EXIT ;  /* 0x000000000000794d */ /* 0x000fea0003800000 */
        .weak           $__internal_10_$__cuda_sm20_rcp_rn_f32_slowpath
        .type           $__internal_10_$__cuda_sm20_rcp_rn_f32_slowpath,@function
        .size           $__internal_10_$__cuda_sm20_rcp_rn_f32_slowpath,(.L_x_490 - $__internal_10_$__cuda_sm20_rcp_rn_f32_slowpath)
$__internal_10_$__cuda_sm20_rcp_rn_f32_slowpath:
[----:B------:R-:W-:Y:S01]  /*0990*/  IMAD.SHL.U32 R2, R0, 0x2, RZ ;  /* 0x0000000200027824 */ /* 0x000fe200078e00ff */
[----:B------:R-:W-:Y:S04]  /*09a0*/  BSSY.RECONVERGENT B2, `(.L_x_384) ;  /* 0x0000030000027945 */ /* 0x000fe80003800200 */
        /* <DEDUP_REMOVED lines=13> */
.L_x_385:
[----:B------:R-:W-:-:S05]  /*0a80*/  VIADD R13, R11, 0xffffff03 ;  /* 0xffffff030b0d7836 */ /* 0x000fca0000000000 */
        /* <DEDUP_REMOVED lines=23> */
[----:B------:R-:W-:-:S04]  /*0c00*/  SEL R2, RZ, 0x1, !P0 ;  /* 0x00000001ff027807 */ /* 0x000fc80004000000 */
[----:B------:R-:W-:-:S04]  /*0c10*/  IADD3 R2, PT, PT, -R2, RZ, RZ ;  /* 0x000000ff02027210 */ /* 0x000fc80007ffe1ff */
[----:B------:R-:W-:Y:S01]  /*0c20*/  ISETP.GE.AND P0, PT, R2, RZ, PT ;  /* 0x000000ff0200720c */ /* 0x000fe20003f06270 */
[----:B------:R-:W-:-:S05]  /*0c30*/  VIADD R2, R11, 0xffffff04 ;  /* 0xffffff040b027836 */ /* 0x000fca0000000000 */
[----:B------:R-:W-:-:S07]  /*0c40*/  SHF.R.U32.HI R3, RZ, R2, R3 ;  /* 0x00000002ff037219 */ /* 0x000fce0000011603 */
[----:B------:R-:W-:-:S05]  /*0c50*/  @!P0 IADD3 R3, PT, PT, R3, 0x1, RZ ;  /* 0x0000000103038810 */ /* 0x000fca0007ffe0ff */
[----:B------:R-:W-:-:S05]  /*0c60*/  @!P1 IMAD.SHL.U32 R3, R3, 0x2, RZ ;  /* 0x0000000203039824 */ /* 0x000fca00078e00ff */
[----:B------:R-:W-:Y:S01]  /*0c70*/  LOP3.LUT R3, R3, 0x80000000, R0, 0xf8, !PT ;  /* 0x8000000003037812 */ /* 0x000fe200078ef800 */
[----:B------:R-:W-:Y:S06]  /*0c80*/  BRA `(.L_x_386) ;  /* 0x0000000000047947 */ /* 0x000fec0003800000 */
.L_x_387:
[----:B------:R0:W1:Y:S02]  /*0c90*/  MUFU.RCP R3, R0 ;  /* 0x0000000000037308 */ /* 0x0000640000001000 */
.L_x_386:
[----:B------:R-:W-:Y:S05]  /*0ca0*/  BSYNC.RECONVERGENT B2 ;  /* 0x0000000000027941 */ /* 0x000fea0003800200 */
.L_x_384:
[----:B------:R-:W-:-:S04]  /*0cb0*/  MOV R5, 0x0 ;  /* 0x0000000000057802 */ /* 0x000fc80000000f00 */
[----:B01----:R-:W-:Y:S05]  /*0cc0*/  RET.REL.NODEC R4 `(vox_attn_q4_kv8_f32_dyn) ;  /* 0xfffffff004cc7950 */ /* 0x003fea0003c3ffff */
.L_x_388:
        /* <DEDUP_REMOVED lines=11> */
.L_x_490:


//--------------------- .text.vox_attn_q4_kv8_fp16_dyn --------------------------
	.section	.text.vox_attn_q4_kv8_fp16_dyn,"ax",@progbits
	.align	128
        .global         vox_attn_q4_kv8_fp16_dyn
        .type           vox_attn_q4_kv8_fp16_dyn,@function
        .size           vox_attn_q4_kv8_fp16_dyn,(.L_x_491 - vox_attn_q4_kv8_fp16_dyn)
        .other          vox_attn_q4_kv8_fp16_dyn,@"STO_CUDA_ENTRY STV_DEFAULT"
vox_attn_q4_kv8_fp16_dyn:
.text.vox_attn_q4_kv8_fp16_dyn:
        /* <DEDUP_REMOVED lines=12> */
[----:B------:R-:W-:Y:S01]  /*00c0*/  IMAD.MOV.U32 R12, RZ, RZ, RZ ;  /* 0x000000ffff0c7224 */ /* 0x000fe200078e00ff */
[----:B------:R-:W-:-:S02]  /*00d0*/  LEA R8, R14, R11, 0x7 ;  /* 0x0000000b0e087211 */ /* 0x000fc400078e38ff */
[----:B------:R-:W-:Y:S02]  /*00e0*/  CS2R R6, SRZ ;  /* 0x0000000000067805 */ /* 0x000fe4000001ff00 */
[----:B------:R-:W-:Y:S01]  /*00f0*/  MOV R10, RZ ;  /* 0x000000ff000a7202 */ /* 0x000fe20000000f00 */
[----:B------:R-:W-:Y:S01]  /*0100*/  IMAD.MOV.U32 R9, RZ, RZ, RZ ;  /* 0x000000ffff097224 */ /* 0x000fe200078e00ff */
[----:B--2---:R-:W0:Y:S02]  /*0110*/  SHFL.IDX PT, R0, R0, RZ, 0x1f ;  /* 0x00001fff00007589 */ /* 0x004e2400000e0000 */
[----:B0-----:R-:W-:-:S05]  /*0120*/  VIADD R23, R0, 0x1 ;  /* 0x0000000100177836 */ /* 0x001fca0000000000 */
[----:B------:R-:W-:-:S04]  /*0130*/  VIADDMNMX R4, R23, -R4, RZ, !PT ;  /* 0x8000000417047246 */ /* 0x000fc800078001ff */
[----:B------:R-:W-:-:S04]  /*0140*/  SEL R13, R4, RZ, P1 ;  /* 0x000000ff040d7207 */ /* 0x000fc80000800000 */
[----:B------:R-:W-:-:S13]  /*0150*/  ISETP.GE.AND P1, PT, R0, R13, PT ;  /* 0x0000000d0000720c */ /* 0x000fda0003f26270 */
[----:B------:R-:W-:Y:S05]  /*0160*/  @!P1 BRA `(.L_x_389) ;  /* 0x0000000400ac9947 */ /* 0x000fea0003800000 */
[----:B------:R-:W0:Y:S01]  /*0170*/  LDC.64 R2, c[0x0][0x388] ;  /* 0x0000e200ff027b82 */ /* 0x000e220000000a00 */
[----:B------:R-:W-:Y:S01]  /*0180*/  SHF.R.U32.HI R4, RZ, 0x2, R14 ;  /* 0x00000002ff047819 */ /* 0x000fe2000001160e */
[----:B------:R-:W1:Y:S01]  /*0190*/  LDCU.128 UR8, c[0x0][0x390] ;  /* 0x00007200ff0877ac */ /* 0x000e620008000c00 */
[----:B------:R-:W-:-:S03]  /*01a0*/  MOV R0, R13 ;  /* 0x0000000d00007202 */ /* 0x000fc60000000f00 */
        /* <DEDUP_REMOVED lines=12> */
[----:B------:R-:W-:Y:S01]  /*0270*/  MOV R21, 0xf149f2ca ;  /* 0xf149f2ca00157802 */ /* 0x000fe20000000f00 */
[----:B------:R-:W-:Y:S01]  /*0280*/  IMAD.MOV.U32 R9, RZ, RZ, RZ ;  /* 0x000000ffff097224 */ /* 0x000fe200078e00ff */
[----:B------:R-:W-:-:S02]  /*0290*/  MOV R10, RZ ;  /* 0x000000ff000a7202 */ /* 0x000fc40000000f00 */
[----:B------:R-:W-:Y:S01]  /*02a0*/  CS2R R6, SRZ ;  /* 0x0000000000067805 */ /* 0x000fe2000001ff00 */
[----:B------:R-:W-:Y:S01]  /*02b0*/  IMAD.MOV.U32 R12, RZ, RZ, RZ ;  /* 0x000000ffff0c7224 */ /* 0x000fe200078e00ff */
[----:B------:R-:W-:Y:S02]  /*02c0*/  VIMNMX R23, PT, PT, R23, R0, !PT ;  /* 0x0000000017177248 */ /* 0x000fe40007fe0100 */
[C---:B-1----:R-:W-:Y:S02]  /*02d0*/  IADD3 R2, P1, PT, R4.reuse, UR8, RZ ;  /* 0x0000000804027c10 */ /* 0x042fe4000ff3e0ff */
[----:B------:R-:W-:Y:S02]  /*02e0*/  IADD3 R4, P2, PT, R4, UR10, RZ ;  /* 0x0000000a04047c10 */ /* 0x000fe4000ff5e0ff */
[C---:B------:R-:W-:Y:S02]  /*02f0*/  IADD3.X R3, PT, PT, R5.reuse, UR9, RZ, P1, !PT ;  /* 0x0000000905037c10 */ /* 0x040fe40008ffe4ff */
[----:B--2---:R-:W-:-:S09]  /*0300*/  IADD3.X R5, PT, PT, R5, UR11, RZ, P2, !PT ;  /* 0x0000000b05057c10 */ /* 0x004fd200097fe4ff */
.L_x_393:
[----:B------:R-:W2:Y:S04]  /*0310*/  LDG.E.U16 R14, desc[UR4][R2.64+-0x40] ;  /* 0xffffc004020e7981 */ /* 0x000ea8000c1e1500 */
[----:B------:R-:W3:Y:S04]  /*0320*/  LDG.E.U16 R13, desc[UR4][R2.64+-0x80] ;  /* 0xffff8004020d7981 */ /* 0x000ee8000c1e1500 */
[----:B------:R-:W4:Y:S04]  /*0330*/  LDG.E.U16 R15, desc[UR4][R2.64] ;  /* 0x00000004020f7981 */ /* 0x000f28000c1e1500 */
[----:B------:R-:W4:Y:S01]  /*0340*/  LDG.E.U16 R20, desc[UR4][R2.64+0x40] ;  /* 0x0000400402147981 */ /* 0x000f22000c1e1500 */
[----:B------:R-:W-:Y:S01]  /*0350*/  BSSY.RECONVERGENT B0, `(.L_x_390) ;  /* 0x0000031000007945 */ /* 0x000fe20003800200 */
[----:B------:R-:W-:Y:S01]  /*0360*/  IMAD.MOV.U32 R29, RZ, RZ, RZ ;  /* 0x000000ffff1d7224 */ /* 0x000fe200078e00ff */
[----:B------:R-:W-:Y:S01]  /*0370*/  MOV R27, RZ ;  /* 0x000000ff001b7202 */ /* 0x000fe20000000f00 */
[----:B--2---:R-:W-:-:S02]  /*0380*/  HADD2.F32 R14, -RZ, R14.H0_H0 ;  /* 0x2000000eff0e7230 */ /* 0x004fc40000004100 */
[----:B---3--:R-:W-:-:S03]  /*0390*/  HADD2.F32 R13, -RZ, R13.H0_H0 ;  /* 0x2000000dff0d7230 */ /* 0x008fc60000004100 */
[----:B-----5:R-:W-:Y:S01]  /*03a0*/  FMUL R25, R17, R14 ;  /* 0x0000000e11197220 */ /* 0x020fe20000400000 */
[----:B----4-:R-:W-:-:S03]  /*03b0*/  HADD2.F32 R15, -RZ, R15.H0_H0 ;  /* 0x2000000fff0f7230 */ /* 0x010fc60000004100 */
[----:B------:R-:W-:Y:S01]  /*03c0*/  FFMA R13, R16, R13, R25 ;  /* 0x0000000d100d7223 */ /* 0x000fe20000000019 */
[----:B------:R-:W-:Y:S02]  /*03d0*/  HFMA2 R25, -RZ, RZ, 1.875, 0 ;  /* 0x3f800000ff197431 */ /* 0x000fe400000001ff */
[----:B------:R-:W-:Y:S02]  /*03e0*/  HADD2.F32 R20, -RZ, R20.H0_H0 ;  /* 0x20000014ff147230 */ /* 0x000fe40000004100 */
[----:B------:R-:W-:-:S04]  /*03f0*/  FFMA R14, R18, R15, R13 ;  /* 0x0000000f120e7223 */ /* 0x000fc8000000000d */
[----:B------:R-:W-:-:S05]  /*0400*/  FFMA R14, R19, R20, R14 ;  /* 0x00000014130e7223 */ /* 0x000fca000000000e */
[----:B------:R-:W0:Y:S02]  /*0410*/  SHFL.DOWN PT, R13, R14, 0x10, 0x1f ;  /* 0x0a001f000e0d7f89 */ /* 0x000e2400000e0000 */
[----:B0-----:R-:W-:Y:S01]  /*0420*/  FADD R15, R14, R13 ;  /* 0x0000000d0e0f7221 */ /* 0x001fe20000000000 */
[----:B------:R-:W-:-:S04]  /*0430*/  IMAD.MOV.U32 R14, RZ, RZ, R6 ;  /* 0x000000ffff0e7224 */ /* 0x000fc800078e0006 */
[----:B------:R-:W0:Y:S02]  /*0440*/  SHFL.DOWN PT, R20, R15, 0x8, 0x1f ;  /* 0x09001f000f147f89 */ /* 0x000e2400000e0000 */
[----:B0-----:R-:W-:Y:S01]  /*0450*/  FADD R22, R15, R20 ;  /* 0x000000140f167221 */ /* 0x001fe20000000000 */
[----:B------:R-:W-:Y:S01]  /*0460*/  MOV R20, R10 ;  /* 0x0000000a00147202 */ /* 0x000fe20000000f00 */
[----:B------:R-:W-:-:S03]  /*0470*/  IMAD.MOV.U32 R15, RZ, RZ, R9 ;  /* 0x000000ffff0f7224 */ /* 0x000fc600078e0009 */
[----:B------:R-:W0:Y:S02]  /*0480*/  SHFL.DOWN PT, R13, R22, 0x4, 0x1f ;  /* 0x08801f00160d7f89 */ /* 0x000e2400000e0000 */
[----:B0-----:R-:W-:-:S05]  /*0490*/  FADD R24, R22, R13 ;  /* 0x0000000d16187221 */ /* 0x001fca0000000000 */
[----:B------:R-:W0:Y:S02]  /*04a0*/  SHFL.DOWN PT, R13, R24, 0x2, 0x1f ;  /* 0x08401f00180d7f89 */ /* 0x000e2400000e0000 */
[----:B0-----:R-:W-:-:S05]  /*04b0*/  FADD R26, R24, R13 ;  /* 0x0000000d181a7221 */ /* 0x001fca0000000000 */
[----:B------:R-:W0:Y:S02]  /*04c0*/  SHFL.DOWN PT, R13, R26, 0x1, 0x1f ;  /* 0x08201f001a0d7f89 */ /* 0x000e2400000e0000 */
[----:B0-----:R-:W-:Y:S01]  /*04d0*/  FADD R28, R26, R13 ;  /* 0x0000000d1a1c7221 */ /* 0x001fe20000000000 */
[----:B------:R-:W-:-:S05]  /*04e0*/  MOV R13, R7 ;  /* 0x00000007000d7202 */ /* 0x000fca0000000f00 */
        /* <DEDUP_REMOVED lines=16> */
.L_x_392:
[----:B------:R-:W-:-:S04]  /*05f0*/  FADD R22, -R21, R22 ;  /* 0x0000001615167221 */ /* 0x000fc80000000100 */
[----:B------:R-:W-:-:S05]  /*0600*/  FMUL R22, R22, 1.4426950216293334961 ;  /* 0x3fb8aa3b16167820 */ /* 0x000fca0000400000 */
[----:B------:R-:W-:-:S13]  /*0610*/  FSETP.GEU.AND P1, PT, R22, -126, PT ;  /* 0xc2fc00001600780b */ /* 0x000fda0003f2e000 */
[----:B------:R-:W-:-:S04]  /*0620*/  @!P1 FMUL R22, R22, 0.5 ;  /* 0x3f00000016169820 */ /* 0x000fc80000400000 */
[----:B------:R-:W0:Y:S02]  /*0630*/  MUFU.EX2 R27, R22 ;  /* 0x00000016001b7308 */ /* 0x000e240000000800 */
[----:B0-----:R-:W-:-:S04]  /*0640*/  @!P1 FMUL R27, R27, R27 ;  /* 0x0000001b1b1b9220 */ /* 0x001fc80000400000 */
[----:B------:R-:W-:-:S07]  /*0650*/  FADD R12, R12, R27 ;  /* 0x0000001b0c0c7221 */ /* 0x000fce0000000000 */
.L_x_391:
[----:B------:R-:W-:Y:S05]  /*0660*/  BSYNC.RECONVERGENT B0 ;  /* 0x0000000000007941 */ /* 0x000fea0003800200 */
.L_x_390:
[----:B------:R-:W2:Y:S04]  /*0670*/  LDG.E.U16 R24, desc[UR4][R4.64+-0x80] ;  /* 0xffff800404187981 */ /* 0x000ea8000c1e1500 */
[----:B------:R-:W3:Y:S04]  /*0680*/  LDG.E.U16 R28, desc[UR4][R4.64+-0x40] ;  /* 0xffffc004041c7981 */ /* 0x000ee8000c1e1500 */
[----:B------:R-:W4:Y:S04]  /*0690*/  LDG.E.U16 R26, desc[UR4][R4.64] ;  /* 0x00000004041a7981 */ /* 0x000f28000c1e1500 */
[----:B------:R0:W5:Y:S04]  /*06a0*/  LDG.E.U16 R22, desc[UR4][R4.64+0x40] ;  /* 0x0000400404167981 */ /* 0x000168000c1e1500 */
[----:B------:R-:W1:Y:S04]  /*06b0*/  SHFL.IDX PT, R29, R29, RZ, 0x1f ;  /* 0x00001fff1d1d7589 */ /* 0x000e6800000e0000 */
[----:B------:R-:W2:Y:S04]  /*06c0*/  SHFL.IDX PT, R25, R25, RZ, 0x1f ;  /* 0x00001fff19197589 */ /* 0x000ea800000e0000 */
[----:B------:R-:W2:Y:S01]  /*06d0*/  SHFL.IDX PT, R27, R27, RZ, 0x1f ;  /* 0x00001fff1b1b7589 */ /* 0x000ea200000e0000 */
[----:B------:R-:W-:-:S04]  /*06e0*/  IADD3 R0, PT, PT, R0, 0x1, RZ ;  /* 0x0000000100007810 */ /* 0x000fc80007ffe0ff */
[----:B------:R-:W-:Y:S02]  /*06f0*/  ISETP.GE.U32.AND P2, PT, R0, R23, PT ;  /* 0x000000170000720c */ /* 0x000fe40003f46070 */
[----:B-1----:R-:W-:Y:S02]  /*0700*/  ISETP.NE.AND P1, PT, R29, RZ, PT ;  /* 0x000000ff1d00720c */ /* 0x002fe40003f25270 */
[----:B------:R-:W-:Y:S02]  /*0710*/  IADD3 R2, P3, PT, R2, 0x800, RZ ;  /* 0x0000080002027810 */ /* 0x000fe40007f7e0ff */
[----:B0-----:R-:W-:-:S03]  /*0720*/  IADD3 R4, P4, PT, R4, 0x800, RZ ;  /* 0x0000080004047810 */ /* 0x001fc60007f9e0ff */
[----:B------:R-:W-:Y:S01]  /*0730*/  IMAD.X R3, RZ, RZ, R3, P3 ;  /* 0x000000ffff037224 */ /* 0x000fe200018e0603 */
[----:B------:R-:W-:Y:S01]  /*0740*/  IADD3.X R5, PT, PT, RZ, R5, RZ, P4, !PT ;  /* 0x00000005ff057210 */ /* 0x000fe200027fe4ff */
[----:B--2---:R-:W-:-:S05]  /*0750*/  HADD2.F32 R24, -RZ, R24.H0_H0 ;  /* 0x20000018ff187230 */ /* 0x004fca0000004100 */
[----:B------:R-:W-:Y:S01]  /*0760*/  @P1 FFMA R7, R25, R7, R24 ;  /* 0x0000000719071223 */ /* 0x000fe20000000018 */
[----:B------:R-:W-:Y:S01]  /*0770*/  @!P1 FFMA R7, R27, R24, R13 ;  /* 0x000000181b079223 */ /* 0x000fe2000000000d */
[----:B---3--:R-:W-:Y:S02]  /*0780*/  HADD2.F32 R13, -RZ, R28.H0_H0 ;  /* 0x2000001cff0d7230 */ /* 0x008fe40000004100 */
[----:B----4-:R-:W-:Y:S02]  /*0790*/  HADD2.F32 R26, -RZ, R26.H0_H0 ;  /* 0x2000001aff1a7230 */ /* 0x010fe40000004100 */
[----:B-----5:R-:W-:Y:S02]  /*07a0*/  HADD2.F32 R22, -RZ, R22.H0_H0 ;  /* 0x20000016ff167230 */ /* 0x020fe40000004100 */
[C---:B------:R-:W-:Y:S01]  /*07b0*/  @P1 FFMA R6, R25.reuse, R6, R13 ;  /* 0x0000000619061223 */ /* 0x040fe2000000000d */
[----:B------:R-:W-:Y:S01]  /*07c0*/  @P1 FFMA R10, R25, R10, R26 ;  /* 0x0000000a190a1223 */ /* 0x000fe2000000001a */
[C---:B------:R-:W-:Y:S01]  /*07d0*/  @!P1 FFMA R6, R27.reuse, R13, R14 ;  /* 0x0000000d1b069223 */ /* 0x040fe2000000000e */
[----:B------:R-:W-:Y:S01]  /*07e0*/  @!P1 FFMA R10, R27, R26, R20 ;  /* 0x0000001a1b0a9223 */ /* 0x000fe20000000014 */
[----:B------:R-:W-:Y:S01]  /*07f0*/  @P1 FFMA R9, R25, R9, R22 ;  /* 0x0000000919091223 */ /* 0x000fe20000000016 */
[----:B------:R-:W-:Y:S01]  /*0800*/  @!P1 FFMA R9, R27, R22, R15 ;  /* 0x000000161b099223 */ /* 0x000fe2000000000f */
[----:B------:R-:W-:Y:S06]  /*0810*/  @!P2 BRA `(.L_x_393) ;  /* 0xfffffff800bca947 */ /* 0x000fec000383ffff */
.L_x_389:
        /* <DEDUP_REMOVED lines=12> */
[----:B------:R-:W-:Y:S05]  /*08e0*/  CALL.REL.NOINC `($__internal_11_$__cuda_sm20_rcp_rn_f32_slowpath) ;  /* 0x0000000000547944 */ /* 0x000fea0003c00000 */
[----:B------:R-:W-:Y:S01]  /*08f0*/  MOV R0, R3 ;  /* 0x0000000300007202 */ /* 0x000fe20000000f00 */
[----:B------:R-:W-:Y:S06]  /*0900*/  BRA `(.L_x_398) ;  /* 0x0000000000107947 */ /* 0x000fec0003800000 */
.L_x_397:
[----:B------:R-:W0:Y:S02]  /*0910*/  MUFU.RCP R3, R12 ;  /* 0x0000000c00037308 */ /* 0x000e240000001000 */
[----:B0-----:R-:W-:-:S04]  /*0920*/  FFMA R0, R3, R12, -1 ;  /* 0xbf80000003007423 */ /* 0x001fc8000000000c */
[----:B------:R-:W-:-:S04]  /*0930*/  FADD.FTZ R0, -R0, -RZ ;  /* 0x800000ff00007221 */ /* 0x000fc80000010100 */
[----:B------:R-:W-:-:S07]  /*0940*/  FFMA R0, R3, R0, R3 ;  /* 0x0000000003007223 */ /* 0x000fce0000000003 */
.L_x_398:
[----:B------:R-:W-:Y:S05]  /*0950*/  BSYNC.RECONVERGENT B1 ;  /* 0x0000000000017941 */ /* 0x000fea0003800200 */
.L_x_396:
[----:B------:R-:W-:-:S07]  /*0960*/  FSEL R0, R0, RZ, P3 ;  /* 0x000000ff00007208 */ /* 0x000fce0001800000 */
.L_x_395:
[----:B------:R-:W-:Y:S05]  /*0970*/  BSYNC.RECONVERGENT B0 ;  /* 0x0000000000007941 */ /* 0x000fea0003800200 */
.L_x_394:
        /* <DEDUP_REMOVED lines=12> */
        .weak           $__internal_11_$__cuda_sm20_rcp_rn_f32_slowpath
        .type           $__internal_11_$__cuda_sm20_rcp_rn_f32_slowpath,@function
        .size           $__internal_11_$__cuda_sm20_rcp_rn_f32_slowpath,(.L_x_491 - $__internal_11_$__cuda_sm20_rcp_rn_f32_slowpath)
$__internal_11_$__cuda_sm20_rcp_rn_f32_slowpath:
        /* <DEDUP_REMOVED lines=15> */
.L_x_400:
        /* <DEDUP_REMOVED lines=29> */
[----:B------:R-:W-:-:S05]  /*0d00*/  @!P0 VIADD R3, R3, 0x1 ;  /* 0x0000000103038836 */ /* 0x000fca0000000000 */
[----:B------:R-:W-:-:S04]  /*0d10*/  @!P1 SHF.L.U32 R3, R3, 0x1, RZ ;  /* 0x0000000103039819 */ /* 0x000fc800000006ff */
[----:B------:R-:W-:Y:S01]  /*0d20*/  LOP3.LUT R3, R3, 0x80000000, R0, 0xf8, !PT ;  /* 0x8000000003037812 */ /* 0x000fe200078ef800 */
[----:B------:R-:W-:Y:S06]  /*0d30*/  BRA `(.L_x_401) ;  /* 0x0000000000047947 */ /* 0x000fec0003800000 */
.L_x_402:
[----:B------:R0:W1:Y:S02]  /*0d40*/  MUFU.RCP R3, R0 ;  /* 0x0000000000037308 */ /* 0x0000640000001000 */
.L_x_401:
[----:B------:R-:W-:Y:S05]  /*0d50*/  BSYNC.RECONVERGENT B2 ;  /* 0x0000000000027941 */ /* 0x000fea0003800200 */
.L_x_399:
[----:B------:R-:W-:-:S04]  /*0d60*/  MOV R5, 0x0 ;  /* 0x0000000000057802 */ /* 0x000fc80000000f00 */
[----:B01----:R-:W-:Y:S05]  /*0d70*/  RET.REL.NODEC R4 `(vox_attn_q4_kv8_fp16_dyn) ;  /* 0xfffffff004a07950 */ /* 0x003fea0003c3ffff */
.L_x_403:
        /* <DEDUP_REMOVED lines=16> */
.L_x_491:


//--------------------- .text.vox_kv_append_f32_dyn --------------------------
	.section	.text.vox_kv_append_f32_dyn,"ax",@progbits
	.align	128
        .global         vox_kv_append_f32_dyn
        .type           vox_kv_append_f32_dyn,@function
        .size           vox_kv_append_f32_dyn,(.L_x_535 - vox_kv_append_f32_dyn)
        .other          vox_kv_append_f32_dyn,@"STO_CUDA_ENTRY STV_DEFAULT"
vox_kv_append_f32_dyn:
.text.vox_kv_append_f32_dyn:
        /* <DEDUP_REMOVED lines=9> */
[----:B------:R-:W0:Y:S07]  /*0090*/  LDCU.64 UR4, c[0x0][0x358] ;  /* 0x00006b00ff0477ac */ /* 0x000e2e0008000a00 */
[----:B------:R-:W1:Y:S08]  /*00a0*/  LDC.64 R4, c[0x0][0x390] ;  /* 0x0000e400ff047b82 */ /* 0x000e700000000a00 */
[----:B------:R-:W2:Y:S01]  /*00b0*/  LDC.64 R6, c[0x0][0x380] ;  /* 0x0000e000ff067b82 */ /* 0x000ea20000000a00 */
[----:B0-----:R-:W3:Y:S07]  /*00c0*/  LDG.E R2, desc[UR4][R2.64] ;  /* 0x0000000402027981 */ /* 0x001eee000c1e1900 */
[----:B------:R-:W0:Y:S01]  /*00d0*/  LDC.64 R8, c[0x0][0x398] ;  /* 0x0000e600ff087b82 */ /* 0x000e220000000a00 */
[----:B-1----:R-:W-:-:S06]  /*00e0*/  IMAD.WIDE R4, R11, 0x4, R4 ;  /* 0x000000040b047825 */ /* 0x002fcc00078e0204 */
[----:B------:R-:W4:Y:S01]  /*00f0*/  LDG.E R5, desc[UR4][R4.64] ;  /* 0x0000000404057981 */ /* 0x000f22000c1e1900 */
[----:B0-----:R-:W-:-:S04]  /*0100*/  IMAD.WIDE R8, R11, 0x4, R8 ;  /* 0x000000040b087825 */ /* 0x001fc800078e0208 */
[----:B---3--:R-:W-:Y:S02]  /*0110*/  IMAD R13, R2, UR6, R11 ;  /* 0x00000006020d7c24 */ /* 0x008fe4000f8e020b */
[----:B------:R-:W0:Y:S02]  /*0120*/  LDC.64 R10, c[0x0][0x388] ;  /* 0x0000e200ff0a7b82 */ /* 0x000e240000000a00 */
[----:B--2---:R-:W-:-:S05]  /*0130*/  IMAD.WIDE R6, R13, 0x4, R6 ;  /* 0x000000040d067825 */ /* 0x004fca00078e0206 */
[----:B----4-:R-:W-:Y:S04]  /*0140*/  STG.E desc[UR4][R6.64], R5 ;  /* 0x0000000506007986 */ /* 0x010fe8000c101904 */
[----:B------:R-:W2:Y:S01]  /*0150*/  LDG.E R9, desc[UR4][R8.64] ;  /* 0x0000000408097981 */ /* 0x000ea2000c1e1900 */
[----:B0-----:R-:W-:-:S05]  /*0160*/  IMAD.WIDE R2, R13, 0x4, R10 ;  /* 0x000000040d027825 */ /* 0x001fca00078e020a */
[----:B--2---:R-:W-:Y:S01]  /*0170*/  STG.E desc[UR4][R2.64], R9 ;  /* 0x0000000902007986 */ /* 0x004fe2000c101904 */
[----:B------:R-:W-:Y:S05]  /*0180*/  EXIT ;  /* 0x000000000000794d */ /* 0x000fea0003800000 */
.L_x_404:
        /* <DEDUP_REMOVED lines=15> */
.L_x_535:


//--------------------- .text.vox_kv_append_fp16_dyn --------------------------
	.section	.text.vox_kv_append_fp16_dyn,"ax",@progbits
	.align	128
        .global         vox_kv_append_fp16_dyn
        .type           vox_kv_append_fp16_dyn,@function
        .size           vox_kv_append_fp16_dyn,(.L_x_536 - vox_kv_append_fp16_dyn)
        .other          vox_kv_append_fp16_dyn,@"STO_CUDA_ENTRY STV_DEFAULT"
vox_kv_append_fp16_dyn:
.text.vox_kv_append_fp16_dyn:
        /* <DEDUP_REMOVED lines=10> */
[----:B------:R-:W2:Y:S08]  /*00a0*/  LDC.64 R2, c[0x0][0x3a0] ;  /* 0x0000e800ff027b82 */ /* 0x000eb00000000a00 */
[----:B------:R-:W3:Y:S01]  /*00b0*/  LDC.64 R6, c[0x0][0x380] ;  /* 0x0000e000ff067b82 */ /* 0x000ee20000000a00 */
[----:B0-----:R-:W-:-:S07]  /*00c0*/  IMAD.WIDE R4, R11, 0x4, R4 ;  /* 0x000000040b047825 */ /* 0x001fce00078e0204 */
[----:B------:R-:W0:Y:S01]  /*00d0*/  LDC.64 R8, c[0x0][0x398] ;  /* 0x0000e600ff087b82 */ /* 0x000e220000000a00 */
[----:B-1----:R-:W4:Y:S04]  /*00e0*/  LDG.E R4, desc[UR4][R4.64] ;  /* 0x0000000404047981 */ /* 0x002f28000c1e1900 */
[----:B--2---:R-:W2:Y:S01]  /*00f0*/  LDG.E R2, desc[UR4][R2.64] ;  /* 0x0000000402027981 */ /* 0x004ea2000c1e1900 */
[----:B0-----:R-:W-:Y:S01]  /*0100*/  IMAD.WIDE R8, R11, 0x4, R8 ;  /* 0x000000040b087825 */ /* 0x001fe200078e0208 */
[----:B----4-:R-:W-:-:S03]  /*0110*/  F2FP.F16.F32.PACK_AB R0, RZ, R4 ;  /* 0x00000004ff00723e */ /* 0x010fc600000000ff */
[----:B--2---:R-:W-:Y:S01]  /*0120*/  IMAD R13, R2, UR6, R11 ;  /* 0x00000006020d7c24 */ /* 0x004fe2000f8e020b */
[----:B------:R-:W-:-:S03]  /*0130*/  PRMT R3, R0, 0x7610, R3 ;  /* 0x0000761000037816 */ /* 0x000fc60000000003 */
[----:B---3--:R-:W-:-:S05]  /*0140*/  IMAD.WIDE R6, R13, 0x2, R6 ;  /* 0x000000020d067825 */ /* 0x008fca00078e0206 */
[----:B------:R0:W-:Y:S04]  /*0150*/  STG.E.U16 desc[UR4][R6.64], R3 ;  /* 0x0000000306007986 */ /* 0x0001e8000c101504 */
[----:B------:R-:W2:Y:S01]  /*0160*/  LDG.E R8, desc[UR4][R8.64] ;  /* 0x0000000408087981 */ /* 0x000ea2000c1e1900 */
[----:B0-----:R-:W0:Y:S02]  /*0170*/  LDC.64 R2, c[0x0][0x388] ;  /* 0x0000e200ff027b82 */ /* 0x001e240000000a00 */
[----:B0-----:R-:W-:Y:S01]  /*0180*/  IMAD.WIDE R2, R13, 0x2, R2 ;  /* 0x000000020d027825 */ /* 0x001fe200078e0202 */
[----:B--2---:R-:W-:-:S05]  /*0190*/  F2FP.F16.F32.PACK_AB R0, RZ, R8 ;  /* 0x00000008ff00723e */ /* 0x004fca00000000ff */
[----:B------:R-:W-:Y:S01]  /*01a0*/  STG.E.U16 desc[UR4][R2.64], R0 ;  /* 0x0000000002007986 */ /* 0x000fe2000c101504 */
[----:B------:R-:W-:Y:S05]  /*01b0*/  EXIT ;  /* 0x000000000000794d */ /* 0x000fea0003800000 */
.L_x_405:
        /* <DEDUP_REMOVED lines=12> */
.L_x_536:


//--------------------- .text.vox_attn_q4_kv8_f32_v2 --------------------------
	.section	.text.vox_attn_q4_kv8_f32_v2,"ax",@progbits
	.align	128
        .global         vox_attn_q4_kv8_f32_v2
        .type           vox_attn_q4_kv8_f32_v2,@function
        .size           vox_attn_q4_kv8_f32_v2,(.L_x_492 - vox_attn_q4_kv8_f32_v2)
        .other          vox_attn_q4_kv8_f32_v2,@"STO_CUDA_ENTRY STV_DEFAULT"
vox_attn_q4_kv8_f32_v2:
.text.vox_attn_q4_kv8_f32_v2:
[----:B------:R-:W-:Y:S01]  /*0000*/  LDC R1, c[0x0][0x37c] ;  /* 0x0000df00ff017b82 */ /* 0x000fe20000000800 */
[----:B------:R-:W0:Y:S01]  /*0010*/  S2R R5, SR_CTAID.X ;  /* 0x0000000000057919 */ /* 0x000e220000002500 */
[----:B------:R-:W0:Y:S02]  /*0020*/  S2R R0, SR_TID.X ;  /* 0x0000000000007919 */ /* 0x000e240000002100 */
[----:B0-----:R-:W-:-:S13]  /*0030*/  LOP3.LUT P0, RZ, R5, 0x7fffffe0, R0, 0xc8, !PT ;  /* 0x7fffffe005ff7812 */ /* 0x001fda000780c800 */
[----:B------:R-:W-:Y:S05]  /*0040*/  @P0 EXIT ;  /* 0x000000000000094d */ /* 0x000fea0003800000 */
[----:B------:R-:W0:Y:S01]  /*0050*/  LDC.64 R12, c[0x0][0x3a0] ;  /* 0x0000e800ff0c7b82 */ /* 0x000e220000000a00 */
[----:B------:R-:W1:Y:S01]  /*0060*/  LDCU.64 UR4, c[0x0][0x358] ;  /* 0x00006b00ff0477ac */ /* 0x000e620008000a00 */
[----:B------:R-:W-:Y:S01]  /*0070*/  HFMA2 R22, -RZ, RZ, 0, 0 ;  /* 0x00000000ff167431 */ /* 0x000fe200000001ff */
[----:B------:R-:W-:Y:S02]  /*0080*/  SHF.L.U32 R18, R5, 0x7, RZ ;  /* 0x0000000705127819 */ /* 0x000fe400000006ff */
[----:B------:R-:W-:Y:S02]  /*0090*/  CS2R R2, SRZ ;  /* 0x0000000000027805 */ /* 0x000fe4000001ff00 */
[----:B------:R-:W-:Y:S02]  /*00a0*/  CS2R R20, SRZ ;  /* 0x0000000000147805 */ /* 0x000fe4000001ff00 */
[----:B0-----:R-:W-:Y:S02]  /*00b0*/  ISETP.GT.AND P0, PT, R13, RZ, PT ;  /* 0x000000ff0d00720c */ /* 0x001fe40003f04270 */
[----:B------:R-:W-:-:S04]  /*00c0*/  VIADDMNMX R13, R12, -R13, RZ, !PT ;  /* 0x8000000d0c0d7246 */ /* 0x000fc800078001ff */
[----:B------:R-:W-:-:S04]  /*00d0*/  SEL R19, R13, RZ, P0 ;  /* 0x000000ff0d137207 */ /* 0x000fc80000000000 */
[----:B------:R-:W-:-:S13]  /*00e0*/  ISETP.GE.AND P0, PT, R19, R12, PT ;  /* 0x0000000c1300720c */ /* 0x000fda0003f06270 */
[----:B-1----:R-:W-:Y:S05]  /*00f0*/  @P0 BRA `(.L_x_406) ;  /* 0x0000000c00780947 */ /* 0x002fea0003800000 */
[----:B------:R-:W0:Y:S01]  /*0100*/  LDC.64 R2, c[0x0][0x388] ;  /* 0x0000e200ff027b82 */ /* 0x000e220000000a00 */
[C---:B------:R-:W-:Y:S02]  /*0110*/  VIMNMX R16, PT, PT, R19.reuse, R12, !PT ;  /* 0x0000000c13107248 */ /* 0x040fe40007fe0100 */
        /* <DEDUP_REMOVED lines=25> */
[----:B------:R-:W-:Y:S01]  /*02b0*/  ISETP.NE.AND P0, PT, R0, RZ, PT ;  /* 0x000000ff0000720c */ /* 0x000fe20003f05270 */
[----:B------:R-:W-:Y:S01]  /*02c0*/  BSSY.RECONVERGENT B0, `(.L_x_408) ;  /* 0x000002a000007945 */ /* 0x000fe20003800200 */
[----:B------:R-:W-:Y:S01]  /*02d0*/  IMAD.MOV.U32 R23, RZ, RZ, 0x3f800000 ;  /* 0x3f800000ff177424 */ /* 0x000fe200078e00ff */
        /* <DEDUP_REMOVED lines=11> */
[----:B------:R-:W-:Y:S01]  /*0390*/  HFMA2 R2, -RZ, RZ, 0, 0 ;  /* 0x00000000ff027431 */ /* 0x000fe200000001ff */
[----:B------:R-:W-:-:S03]  /*03a0*/  MOV R17, 0xf149f2ca ;  /* 0xf149f2ca00117802 */ /* 0x000fc60000000f00 */
        /* <DEDUP_REMOVED lines=17> */
.L_x_410:
        /* <DEDUP_REMOVED lines=10> */
.L_x_409:
[----:B------:R-:W-:Y:S05]  /*0560*/  BSYNC.RECONVERGENT B0 ;  /* 0x0000000000007941 */ /* 0x000fea0003800200 */
.L_x_408:
        /* <DEDUP_REMOVED lines=18> */
.L_x_407:
[----:B------:R-:W-:-:S13]  /*0690*/  ISETP.GE.AND P0, PT, R15, R12, PT ;  /* 0x0000000c0f00720c */ /* 0x000fda0003f06270 */
[----:B------:R-:W-:Y:S05]  /*06a0*/  @P0 BRA `(.L_x_406) ;  /* 0x00000008000c0947 */ /* 0x000fea0003800000 */
[----:B------:R-:W-:Y:S01]  /*06b0*/  IMAD.WIDE.U32 R14, R14, 0x200, RZ ;  /* 0x000002000e0e7825 */ /* 0x000fe200078e00ff */
[----:B------:R-:W0:Y:S01]  /*06c0*/  LDCU.128 UR8, c[0x0][0x390] ;  /* 0x00007200ff0877ac */ /* 0x000e220008000c00 */
[----:B------:R-:W-:Y:S01]  /*06d0*/  ISETP.NE.AND P0, PT, R0, RZ, PT ;  /* 0x000000ff0000720c */ /* 0x000fe20003f05270 */
[----:B------:R-:W1:Y:S01]  /*06e0*/  LDCU UR6, c[0x0][0x3a8] ;  /* 0x00007500ff0677ac */ /* 0x000e620008000800 */
[----:B------:R-:W-:-:S04]  /*06f0*/  IMAD.WIDE.U32 R4, R19, 0x1000, R14 ;  /* 0x0000100013047825 */ /* 0x000fc800078e000e */
[----:B------:R-:W-:-:S03]  /*0700*/  IMAD.WIDE.U32 R4, R0, 0x10, R4 ;  /* 0x0000001000047825 */ /* 0x000fc600078e0004 */
[----:B------:R-:W-:-:S04]  /*0710*/  IADD3 R30, P1, PT, R4, 0x1000, RZ ;  /* 0x00001000041e7810 */ /* 0x000fc80007f3e0ff */
[C---:B0-----:R-:W-:Y:S02]  /*0720*/  IADD3 R24, P2, PT, R30.reuse, UR8, RZ ;  /* 0x000000081e187c10 */ /* 0x041fe4000ff5e0ff */
[----:B------:R-:W-:Y:S02]  /*0730*/  IADD3 R30, P3, PT, R30, UR10, RZ ;  /* 0x0000000a1e1e7c10 */ /* 0x000fe4000ff7e0ff */
[----:B------:R-:W-:-:S04]  /*0740*/  IADD3.X R4, PT, PT, RZ, R5, RZ, P1, !PT ;  /* 0x00000005ff047210 */ /* 0x000fc80000ffe4ff */
[C---:B------:R-:W-:Y:S02]  /*0750*/  IADD3.X R25, PT, PT, R4.reuse, UR9, RZ, P2, !PT ;  /* 0x0000000904197c10 */ /* 0x040fe400097fe4ff */
[----:B-1----:R-:W-:-:S07]  /*0760*/  IADD3.X R31, PT, PT, R4, UR11, RZ, P3, !PT ;  /* 0x0000000b041f7c10 */ /* 0x002fce0009ffe4ff */
.L_x_417:
[----:B------:R-:W2:Y:S01]  /*0770*/  LDG.E.128 R4, desc[UR4][R24.64+-0x1000] ;  /* 0xfff0000418047981 */ /* 0x000ea2000c1e1d00 */
[----:B------:R-:W-:Y:S01]  /*0780*/  BSSY.RECONVERGENT B0, `(.L_x_411) ;  /* 0x0000029000007945 */ /* 0x000fe20003800200 */
[----:B------:R-:W-:Y:S02]  /*0790*/  HFMA2 R32, -RZ, RZ, 0, 0 ;  /* 0x00000000ff207431 */ /* 0x000fe400000001ff */
[----:B------:R-:W-:Y:S01]  /*07a0*/  IMAD.MOV.U32 R33, RZ, RZ, 0x3f800000 ;  /* 0x3f800000ff217424 */ /* 0x000fe200078e00ff */
[----:B------:R-:W-:Y:S01]  /*07b0*/  MOV R29, RZ ;  /* 0x000000ff001d7202 */ /* 0x000fe20000000f00 */
        /* <DEDUP_REMOVED lines=30> */
.L_x_413:
[----:B------:R-:W-:-:S04]  /*09a0*/  FADD R4, -R17, R6 ;  /* 0x0000000611047221 */ /* 0x000fc80000000100 */
[----:B------:R-:W-:-:S05]  /*09b0*/  FMUL R4, R4, 1.4426950216293334961 ;  /* 0x3fb8aa3b04047820 */ /* 0x000fca0000400000 */
[----:B------:R-:W-:-:S13]  /*09c0*/  FSETP.GEU.AND P0, PT, R4, -126, PT ;  /* 0xc2fc00000400780b */ /* 0x000fda0003f0e000 */
[----:B------:R-:W-:-:S04]  /*09d0*/  @!P0 FMUL R4, R4, 0.5 ;  /* 0x3f00000004048820 */ /* 0x000fc80000400000 */
[----:B------:R-:W0:Y:S02]  /*09e0*/  MUFU.EX2 R29, R4 ;  /* 0x00000004001d7308 */ /* 0x000e240000000800 */
[----:B0-----:R-:W-:-:S04]  /*09f0*/  @!P0 FMUL R29, R29, R29 ;  /* 0x0000001d1d1d8220 */ /* 0x001fc80000400000 */
[----:B------:R-:W-:-:S07]  /*0a00*/  FADD R2, R2, R29 ;  /* 0x0000001d02027221 */ /* 0x000fce0000000000 */
.L_x_412:
[----:B------:R-:W-:Y:S05]  /*0a10*/  BSYNC.RECONVERGENT B0 ;  /* 0x0000000000007941 */ /* 0x000fea0003800200 */
.L_x_411:
        /* <DEDUP_REMOVED lines=45> */
.L_x_416:
        /* <DEDUP_REMOVED lines=10> */
.L_x_415:
[----:B------:R-:W-:Y:S05]  /*0d90*/  BSYNC.RECONVERGENT B0 ;  /* 0x0000000000007941 */ /* 0x000fea0003800200 */
.L_x_414:
        /* <DEDUP_REMOVED lines=20> */
.L_x_406:
[----:B------:R-:W-:Y:S01]  /*0ee0*/  ISETP.NE.AND P0, PT, R0, RZ, PT ;  /* 0x000000ff0000720c */ /* 0x000fe20003f05270 */
[----:B------:R-:W-:Y:S01]  /*0ef0*/  BSSY.RECONVERGENT B0, `(.L_x_418) ;  /* 0x0000013000007945 */ /* 0x000fe20003800200 */
[----:B-----5:R-:W-:-:S11]  /*0f00*/  MOV R8, RZ ;  /* 0x000000ff00087202 */ /* 0x020fd60000000f00 */
        /* <DEDUP_REMOVED lines=8> */
[----:B------:R-:W-:Y:S05]  /*0f90*/  CALL.REL.NOINC `($__internal_12_$__cuda_sm20_rcp_rn_f32_slowpath) ;  /* 0x00000000004c7944 */ /* 0x000fea0003c00000 */
[----:B------:R-:W-:Y:S01]  /*0fa0*/  MOV R8, R5 ;  /* 0x0000000500087202 */ /* 0x000fe20000000f00 */
[----:B------:R-:W-:Y:S06]  /*0fb0*/  BRA `(.L_x_422) ;  /* 0x0000000000107947 */ /* 0x000fec0003800000 */
.L_x_421:
[----:B------:R-:W0:Y:S02]  /*0fc0*/  MUFU.RCP R5, R2 ;  /* 0x0000000200057308 */ /* 0x000e240000001000 */
[----:B0-----:R-:W-:-:S04]  /*0fd0*/  FFMA R4, R5, R2, -1 ;  /* 0xbf80000005047423 */ /* 0x001fc80000000002 */
[----:B------:R-:W-:-:S04]  /*0fe0*/  FADD.FTZ R4, -R4, -RZ ;  /* 0x800000ff04047221 */ /* 0x000fc80000010100 */
[----:B------:R-:W-:-:S07]  /*0ff0*/  FFMA R8, R5, R4, R5 ;  /* 0x0000000405087223 */ /* 0x000fce0000000005 */
.L_x_422:
[----:B------:R-:W-:Y:S05]  /*1000*/  BSYNC.RECONVERGENT B1 ;  /* 0x0000000000017941 */ /* 0x000fea0003800200 */
.L_x_420:
[----:B------:R-:W-:-:S07]  /*1010*/  FSEL R8, R8, RZ, P3 ;  /* 0x000000ff08087208 */ /* 0x000fce0001800000 */
.L_x_419:
[----:B------:R-:W-:Y:S05]  /*1020*/  BSYNC.RECONVERGENT B0 ;  /* 0x0000000000007941 */ /* 0x000fea0003800200 */
.L_x_418:
        /* <DEDUP_REMOVED lines=10> */
        .weak           $__internal_12_$__cuda_sm20_rcp_rn_f32_slowpath
        .type           $__internal_12_$__cuda_sm20_rcp_rn_f32_slowpath,@function
        .size           $__internal_12_$__cuda_sm20_rcp_rn_f32_slowpath,(.L_x_492 - $__internal_12_$__cuda_sm20_rcp_rn_f32_slowpath)
$__internal_12_$__cuda_sm20_rcp_rn_f32_slowpath:
        /* <DEDUP_REMOVED lines=15> */
.L_x_424:
        /* <DEDUP_REMOVED lines=33> */
.L_x_426:
[----:B------:R0:W1:Y:S02]  /*13d0*/  MUFU.RCP R5, R2 ;  /* 0x0000000200057308 */ /* 0x0000640000001000 */
.L_x_425:
[----:B------:R-:W-:Y:S05]  /*13e0*/  BSYNC.RECONVERGENT B2 ;  /* 0x0000000000027941 */ /* 0x000fea0003800200 */
.L_x_423:
[----:B------:R-:W-:-:S04]  /*13f0*/  MOV R7, 0x0 ;  /* 0x0000000000077802 */ /* 0x000fc80000000f00 */
[----:B01----:R-:W-:Y:S05]  /*1400*/  RET.REL.NODEC R6 `(vox_attn_q4_kv8_f32_v2) ;  /* 0xffffffe806fc7950 */ /* 0x003fea0003c3ffff */
.L_x_427:
        /* <DEDUP_REMOVED lines=15> */
.L_x_492:


//--------------------- .text.vox_attn_q4_kv8_fp16_v2 --------------------------
	.section	.text.vox_attn_q4_kv8_fp16_v2,"ax",@progbits
	.align	128
        .global         vox_attn_q4_kv8_fp16_v2
        .type           vox_attn_q4_kv8_fp16_v2,@function
        .size           vox_attn_q4_kv8_fp16_v2,(.L_x_493 - vox_attn_q4_kv8_fp16_v2)
        .other          vox_attn_q4_kv8_fp16_v2,@"STO_CUDA_ENTRY STV_DEFAULT"
vox_attn_q4_kv8_fp16_v2:
.text.vox_attn_q4_kv8_fp16_v2:
        /* <DEDUP_REMOVED lines=8> */
[----:B------:R-:W-:Y:S01]  /*0080*/  SHF.L.U32 R6, R5, 0x7, RZ ;  /* 0x0000000705067819 */ /* 0x000fe200000006ff */
[----:B------:R-:W-:Y:S01]  /*0090*/  HFMA2 R22, -RZ, RZ, 0, 0 ;  /* 0x00000000ff167431 */ /* 0x000fe200000001ff */
[----:B------:R-:W-:Y:S02]  /*00a0*/  MOV R11, RZ ;  /* 0x000000ff000b7202 */ /* 0x000fe40000000f00 */
        /* <DEDUP_REMOVED lines=20> */
[----:B------:R-:W-:Y:S02]  /*01f0*/  MOV R11, RZ ;  /* 0x000000ff000b7202 */ /* 0x000fe40000000f00 */
[----:B0-----:R-:W-:Y:S01]  /*0200*/  MOV R8, RZ ;  /* 0x000000ff00087202 */ /* 0x001fe20000000f00 */
[----:B------:R-:W-:Y:S06]  /*0210*/  @P0 BRA `(.L_x_429) ;  /* 0x0000000400440947 */ /* 0x000fec0003800000 */
        /* <DEDUP_REMOVED lines=8> */
[----:B------:R-:W-:Y:S01]  /*02a0*/  ISETP.NE.AND P0, PT, R4, RZ, PT ;  /* 0x000000ff0400720c */ /* 0x000fe20003f05270 */
[----:B------:R-:W-:Y:S01]  /*02b0*/  BSSY.RECONVERGENT B0, `(.L_x_430) ;  /* 0x000002f000007945 */ /* 0x000fe20003800200 */
[----:B------:R-:W-:Y:S01]  /*02c0*/  HFMA2 R20, -RZ, RZ, 1.875, 0 ;  /* 0x3f800000ff147431 */ /* 0x000fe200000001ff */
[----:B------:R-:W-:Y:S01]  /*02d0*/  MOV R23, 0xf149f2ca ;  /* 0xf149f2ca00177802 */ /* 0x000fe20000000f00 */
[--C-:B--2---:R-:W-:Y:S02]  /*02e0*/  HADD2.F32 R18, -RZ, R0.reuse.H1_H1 ;  /* 0x30000000ff127230 */ /* 0x104fe40000004100 */
[----:B------:R-:W-:-:S02]  /*02f0*/  HADD2.F32 R7, -RZ, R0.H0_H0 ;  /* 0x20000000ff077230 */ /* 0x000fc40000004100 */
        /* <DEDUP_REMOVED lines=18> */
[----:B0-----:R-:W-:-:S06]  /*0420*/  FADD R11, R18, R11 ;  /* 0x0000000b120b7221 */ /* 0x001fcc0000000000 */
        /* <DEDUP_REMOVED lines=13> */
.L_x_432:
        /* <DEDUP_REMOVED lines=10> */
.L_x_431:
[----:B------:R-:W-:Y:S05]  /*05a0*/  BSYNC.RECONVERGENT B0 ;  /* 0x0000000000007941 */ /* 0x000fea0003800200 */
.L_x_430:
        /* <DEDUP_REMOVED lines=9> */
[----:B0-----:R-:W-:Y:S01]  /*0640*/  ISETP.NE.AND P0, PT, R21, RZ, PT ;  /* 0x000000ff1500720c */ /* 0x001fe20003f05270 */
[----:B--2---:R-:W-:-:S02]  /*0650*/  HADD2.F32 R3, -RZ, R5.H0_H0 ;  /* 0x20000005ff037230 */ /* 0x004fc40000004100 */
[----:B------:R-:W-:Y:S02]  /*0660*/  HADD2.F32 R5, -RZ, R5.H1_H1 ;  /* 0x30000005ff057230 */ /* 0x000fe40000004100 */
[----:B---3--:R-:W-:-:S08]  /*0670*/  HADD2.F32 R7, -RZ, R9.H0_H0 ;  /* 0x20000009ff077230 */ /* 0x008fd00000004100 */
[-C--:B-1----:R-:W-:Y:S01]  /*0680*/  @P0 FFMA R11, RZ, R20.reuse, R3 ;  /* 0x00000014ff0b0223 */ /* 0x082fe20000000003 */
[----:B------:R-:W-:Y:S02]  /*0690*/  HADD2.F32 R9, -RZ, R9.H1_H1 ;  /* 0x30000009ff097230 */ /* 0x000fe40000004100 */
[C---:B----4-:R-:W-:Y:S01]  /*06a0*/  @!P0 FFMA R11, R0.reuse, R3, RZ ;  /* 0x00000003000b8223 */ /* 0x050fe200000000ff */
[-C--:B------:R-:W-:Y:S01]  /*06b0*/  @P0 FFMA R22, RZ, R20.reuse, R5 ;  /* 0x00000014ff160223 */ /* 0x080fe20000000005 */
[-C--:B------:R-:W-:Y:S01]  /*06c0*/  @P0 FFMA R21, RZ, R20.reuse, R7 ;  /* 0x00000014ff150223 */ /* 0x080fe20000000007 */
[----:B------:R-:W-:Y:S01]  /*06d0*/  @P0 MOV R3, R17 ;  /* 0x0000001100030202 */ /* 0x000fe20000000f00 */
[----:B------:R-:W-:Y:S01]  /*06e0*/  @P0 FFMA R20, RZ, R20, R9 ;  /* 0x00000014ff140223 */ /* 0x000fe20000000009 */
[C---:B------:R-:W-:Y:S01]  /*06f0*/  @!P0 FFMA R22, R0.reuse, R5, RZ ;  /* 0x0000000500168223 */ /* 0x040fe200000000ff */
[C---:B------:R-:W-:Y:S01]  /*0700*/  @!P0 FFMA R21, R0.reuse, R7, RZ ;  /* 0x0000000700158223 */ /* 0x040fe200000000ff */
[----:B------:R-:W-:Y:S01]  /*0710*/  @!P0 FFMA R20, R0, R9, RZ ;  /* 0x0000000900148223 */ /* 0x000fe200000000ff */
[----:B------:R-:W-:-:S07]  /*0720*/  @!P0 MOV R3, R17 ;  /* 0x0000001100038202 */ /* 0x000fce0000000f00 */
.L_x_429:
[----:B------:R-:W-:-:S13]  /*0730*/  ISETP.GE.AND P0, PT, R17, R2, PT ;  /* 0x000000021100720c */ /* 0x000fda0003f06270 */
[----:B------:R-:W-:Y:S05]  /*0740*/  @P0 BRA `(.L_x_428) ;  /* 0x0000000800600947 */ /* 0x000fea0003800000 */
[----:B------:R-:W0:Y:S01]  /*0750*/  LDCU.128 UR8, c[0x0][0x390] ;  /* 0x00007200ff0877ac */ /* 0x000e220008000c00 */
[----:B------:R-:W-:Y:S01]  /*0760*/  IMAD.WIDE.U32 R16, R16, 0x100, RZ ;  /* 0x0000010010107825 */ /* 0x000fe200078e00ff */
[----:B------:R-:W-:Y:S01]  /*0770*/  ISETP.NE.AND P0, PT, R4, RZ, PT ;  /* 0x000000ff0400720c */ /* 0x000fe20003f05270 */
[----:B------:R-:W1:Y:S02]  /*0780*/  LDCU UR6, c[0x0][0x3a8] ;  /* 0x00007500ff0677ac */ /* 0x000e640008000800 */
        /* <DEDUP_REMOVED lines=8> */
.L_x_439:
[----:B------:R-:W2:Y:S04]  /*0810*/  LDG.E R0, desc[UR4][R18.64+-0x804] ;  /* 0xfff7fc0412007981 */ /* 0x000ea8000c1e1900 */
[----:B------:R-:W3:Y:S01]  /*0820*/  LDG.E R7, desc[UR4][R18.64+-0x800] ;  /* 0xfff8000412077981 */ /* 0x000ee2000c1e1900 */
[----:B------:R-:W-:Y:S01]  /*0830*/  BSSY.RECONVERGENT B0, `(.L_x_433) ;  /* 0x000002d000007945 */ /* 0x000fe20003800200 */
[--C-:B--2---:R-:W-:Y:S02]  /*0840*/  HADD2.F32 R2, -RZ, R0.reuse.H1_H1 ;  /* 0x30000000ff027230 */ /* 0x104fe40000004100 */
[----:B------:R-:W-:Y:S02]  /*0850*/  HADD2.F32 R5, -RZ, R0.H0_H0 ;  /* 0x20000000ff057230 */ /* 0x000fe40000004100 */
[----:B---3--:R-:W-:-:S02]  /*0860*/  HADD2.F32 R9, -RZ, R7.H0_H0 ;  /* 0x20000007ff097230 */ /* 0x008fc40000004100 */
[----:B-----5:R-:W-:Y:S01]  /*0870*/  FMUL R25, R13, R2 ;  /* 0x000000020d197220 */ /* 0x020fe20000400000 */
[----:B------:R-:W-:Y:S01]  /*0880*/  HADD2.F32 R0, -RZ, R7.H1_H1 ;  /* 0x30000007ff007230 */ /* 0x000fe20000004100 */
[----:B------:R-:W-:Y:S02]  /*0890*/  MOV R7, RZ ;  /* 0x000000ff00077202 */ /* 0x000fe40000000f00 */
[----:B------:R-:W-:-:S04]  /*08a0*/  FFMA R5, R12, R5, R25 ;  /* 0x000000050c057223 */ /* 0x000fc80000000019 */
[----:B------:R-:W-:Y:S01]  /*08b0*/  FFMA R2, R14, R9, R5 ;  /* 0x000000090e027223 */ /* 0x000fe20000000005 */
[----:B------:R-:W-:-:S03]  /*08c0*/  HFMA2 R9, -RZ, RZ, 0, 0 ;  /* 0x00000000ff097431 */ /* 0x000fc600000001ff */
        /* <DEDUP_REMOVED lines=28> */
.L_x_435:
[----:B------:R-:W-:-:S04]  /*0a90*/  FADD R0, -R23, R2 ;  /* 0x0000000217007221 */ /* 0x000fc80000000100 */
[----:B------:R-:W-:-:S05]  /*0aa0*/  FMUL R0, R0, 1.4426950216293334961 ;  /* 0x3fb8aa3b00007820 */ /* 0x000fca0000400000 */
[----:B------:R-:W-:-:S13]  /*0ab0*/  FSETP.GEU.AND P0, PT, R0, -126, PT ;  /* 0xc2fc00000000780b */ /* 0x000fda0003f0e000 */
[----:B------:R-:W-:-:S04]  /*0ac0*/  @!P0 FMUL R0, R0, 0.5 ;  /* 0x3f00000000008820 */ /* 0x000fc80000400000 */
[----:B------:R-:W0:Y:S02]  /*0ad0*/  MUFU.EX2 R9, R0 ;  /* 0x0000000000097308 */ /* 0x000e240000000800 */
[----:B0-----:R-:W-:-:S04]  /*0ae0*/  @!P0 FMUL R9, R9, R9 ;  /* 0x0000000909098220 */ /* 0x001fc80000400000 */
[----:B------:R-:W-:-:S07]  /*0af0*/  FADD R8, R8, R9 ;  /* 0x0000000908087221 */ /* 0x000fce0000000000 */
.L_x_434:
[----:B------:R-:W-:Y:S05]  /*0b00*/  BSYNC.RECONVERGENT B0 ;  /* 0x0000000000007941 */ /* 0x000fea0003800200 */
.L_x_433:
[----:B------:R-:W2:Y:S04]  /*0b10*/  LDG.E R25, desc[UR4][R16.64+-0x800] ;  /* 0xfff8000410197981 */ /* 0x000ea8000c1e1900 */
[----:B0-----:R-:W3:Y:S04]  /*0b20*/  LDG.E R27, desc[UR4][R18.64+-0x4] ;  /* 0xfffffc04121b7981 */ /* 0x001ee8000c1e1900 */
[----:B------:R-:W4:Y:S04]  /*0b30*/  LDG.E R26, desc[UR4][R18.64] ;  /* 0x00000004121a7981 */ /* 0x000f28000c1e1900 */
        /* <DEDUP_REMOVED lines=13> */
[--C-:B----4-:R-:W-:Y:S02]  /*0c10*/  HADD2.F32 R7, -RZ, R26.reuse.H0_H0 ;  /* 0x2000001aff077230 */ /* 0x110fe40000004100 */
[----:B------:R-:W-:Y:S01]  /*0c20*/  FMUL R11, R13, R28 ;  /* 0x0000001c0d0b7220 */ /* 0x000fe20000400000 */
[----:B------:R-:W-:-:S03]  /*0c30*/  HADD2.F32 R26, -RZ, R26.H1_H1 ;  /* 0x3000001aff1a7230 */ /* 0x000fc60000004100 */
[----:B------:R-:W-:-:S04]  /*0c40*/  FFMA R11, R12, R27, R11 ;  /* 0x0000001b0c0b7223 */ /* 0x000fc8000000000b */
[----:B------:R-:W-:-:S04]  /*0c50*/  FFMA R28, R14, R7, R11 ;  /* 0x000000070e1c7223 */ /* 0x000fc8000000000b */
[----:B------:R-:W-:-:S05]  /*0c60*/  FFMA R26, R15, R26, R28 ;  /* 0x0000001a0f1a7223 */ /* 0x000fca000000001c */
[----:B------:R-:W0:Y:S02]  /*0c70*/  SHFL.DOWN PT, R7, R26, 0x10, 0x1f ;  /* 0x0a001f001a077f89 */ /* 0x000e2400000e0000 */
[----:B0-----:R-:W-:-:S05]  /*0c80*/  FADD R11, R26, R7 ;  /* 0x000000071a0b7221 */ /* 0x001fca0000000000 */
[----:B------:R-:W0:Y:S02]  /*0c90*/  SHFL.DOWN PT, R28, R11, 0x8, 0x1f ;  /* 0x09001f000b1c7f89 */ /* 0x000e2400000e0000 */
[----:B0-----:R-:W-:Y:S01]  /*0ca0*/  FADD R28, R11, R28 ;  /* 0x0000001c0b1c7221 */ /* 0x001fe20000000000 */
[----:B-----5:R-:W-:-:S04]  /*0cb0*/  HADD2.F32 R11, -RZ, R2.H1_H1 ;  /* 0x30000002ff0b7230 */ /* 0x020fc80000004100 */
[----:B------:R-:W0:Y:S02]  /*0cc0*/  SHFL.DOWN PT, R7, R28, 0x4, 0x1f ;  /* 0x08801f001c077f89 */ /* 0x000e2400000e0000 */
[----:B0-----:R-:W-:-:S05]  /*0cd0*/  FADD R27, R28, R7 ;  /* 0x000000071c1b7221 */ /* 0x001fca0000000000 */
[----:B------:R-:W0:Y:S02]  /*0ce0*/  SHFL.DOWN PT, R7, R27, 0x2, 0x1f ;  /* 0x08401f001b077f89 */ /* 0x000e2400000e0000 */
[----:B0-----:R-:W-:Y:S01]  /*0cf0*/  FADD R29, R27, R7 ;  /* 0x000000071b1d7221 */ /* 0x001fe20000000000 */
[----:B------:R-:W-:-:S04]  /*0d00*/  HFMA2 R27, -RZ, RZ, 0, 0 ;  /* 0x00000000ff1b7431 */ /* 0x000fc800000001ff */
[----:B------:R-:W0:Y:S02]  /*0d10*/  SHFL.DOWN PT, R7, R29, 0x1, 0x1f ;  /* 0x08201f001d077f89 */ /* 0x000e2400000e0000 */
[----:B0-----:R-:W-:Y:S01]  /*0d20*/  FADD R9, R29, R7 ;  /* 0x000000071d097221 */ /* 0x001fe20000000000 */
[C---:B------:R-:W-:Y:S01]  /*0d30*/  @P1 FFMA R7, R5.reuse, R22, R25 ;  /* 0x0000001605071223 */ /* 0x040fe20000000019 */
[C---:B------:R-:W-:Y:S01]  /*0d40*/  @!P1 FFMA R7, R24.reuse, R25, R22 ;  /* 0x0000001918079223 */ /* 0x040fe20000000016 */
[----:B------:R-:W-:Y:S02]  /*0d50*/  HADD2.F32 R22, -RZ, R2.H0_H0 ;  /* 0x20000002ff167230 */ /* 0x000fe40000004100 */
[----:B------:R-:W-:Y:S01]  /*0d60*/  HFMA2 R25, -RZ, RZ, 1.875, 0 ;  /* 0x3f800000ff197431 */ /* 0x000fe200000001ff */
[----:B------:R-:W0:Y:S02]  /*0d70*/  SHFL.IDX PT, R9, R9, RZ, 0x1f ;  /* 0x00001fff09097589 */ /* 0x000e2400000e0000 */
[C---:B------:R-:W-:Y:S01]  /*0d80*/  @P1 FFMA R2, R5.reuse, R21, R22 ;  /* 0x0000001505021223 */ /* 0x040fe20000000016 */
[----:B------:R-:W-:Y:S01]  /*0d90*/  @P1 FFMA R5, R5, R20, R11 ;  /* 0x0000001405051223 */ /* 0x000fe2000000000b */
[C---:B------:R-:W-:Y:S01]  /*0da0*/  @!P1 FFMA R2, R24.reuse, R22, R21 ;  /* 0x0000001618029223 */ /* 0x040fe20000000015 */
[----:B------:R-:W-:Y:S01]  /*0db0*/  @!P1 FFMA R5, R24, R11, R20 ;  /* 0x0000000b18059223 */ /* 0x000fe20000000014 */
[----:B------:R-:W-:Y:S01]  /*0dc0*/  MOV R24, RZ ;  /* 0x000000ff00187202 */ /* 0x000fe20000000f00 */
        /* <DEDUP_REMOVED lines=12> */
.L_x_438:
        /* <DEDUP_REMOVED lines=10> */
.L_x_437:
[----:B------:R-:W-:Y:S05]  /*0f30*/  BSYNC.RECONVERGENT B0 ;  /* 0x0000000000007941 */ /* 0x000fea0003800200 */
.L_x_436:
        /* <DEDUP_REMOVED lines=12> */
[--C-:B--2---:R-:W-:Y:S02]  /*1000*/  HADD2.F32 R26, -RZ, R11.reuse.H1_H1 ;  /* 0x3000000bff1a7230 */ /* 0x104fe40000004100 */
[----:B------:R-:W-:-:S10]  /*1010*/  HADD2.F32 R29, -RZ, R11.H0_H0 ;  /* 0x2000000bff1d7230 */ /* 0x000fd40000004100 */
        /* <DEDUP_REMOVED lines=11> */
.L_x_428:
[----:B------:R-:W-:Y:S01]  /*10d0*/  ISETP.NE.AND P0, PT, R4, RZ, PT ;  /* 0x000000ff0400720c */ /* 0x000fe20003f05270 */
[----:B------:R-:W-:Y:S01]  /*10e0*/  BSSY.RECONVERGENT B0, `(.L_x_440) ;  /* 0x0000014000007945 */ /* 0x000fe20003800200 */
[----:B------:R-:W-:-:S11]  /*10f0*/  MOV R0, RZ ;  /* 0x000000ff00007202 */ /* 0x000fd60000000f00 */
        /* <DEDUP_REMOVED lines=9> */
[----:B-----5:R-:W-:Y:S05]  /*1190*/  CALL.REL.NOINC `($__internal_13_$__cuda_sm20_rcp_rn_f32_slowpath) ;  /* 0x00000000004c7944 */ /* 0x020fea0003c00000 */
[----:B------:R-:W-:Y:S01]  /*11a0*/  MOV R0, R3 ;  /* 0x0000000300007202 */ /* 0x000fe20000000f00 */
[----:B------:R-:W-:Y:S06]  /*11b0*/  BRA `(.L_x_444) ;  /* 0x0000000000107947 */ /* 0x000fec0003800000 */
.L_x_443:
[----:B------:R-:W0:Y:S02]  /*11c0*/  MUFU.RCP R3, R8 ;  /* 0x0000000800037308 */ /* 0x000e240000001000 */
[----:B0-----:R-:W-:-:S04]  /*11d0*/  FFMA R0, R3, R8, -1 ;  /* 0xbf80000003007423 */ /* 0x001fc80000000008 */
[----:B------:R-:W-:-:S04]  /*11e0*/  FADD.FTZ R0, -R0, -RZ ;  /* 0x800000ff00007221 */ /* 0x000fc80000010100 */
[----:B------:R-:W-:-:S07]  /*11f0*/  FFMA R0, R3, R0, R3 ;  /* 0x0000000003007223 */ /* 0x000fce0000000003 */
.L_x_444:
[----:B------:R-:W-:Y:S05]  /*1200*/  BSYNC.RECONVERGENT B1 ;  /* 0x0000000000017941 */ /* 0x000fea0003800200 */
.L_x_442:
[----:B------:R-:W-:-:S07]  /*1210*/  FSEL R0, R0, RZ, P3 ;  /* 0x000000ff00007208 */ /* 0x000fce0001800000 */
.L_x_441:
[----:B------:R-:W-:Y:S05]  /*1220*/  BSYNC.RECONVERGENT B0 ;  /* 0x0000000000007941 */ /* 0x000fea0003800200 */
.L_x_440:
        /* <DEDUP_REMOVED lines=10> */
        .weak           $__internal_13_$__cuda_sm20_rcp_rn_f32_slowpath
        .type           $__internal_13_$__cuda_sm20_rcp_rn_f32_slowpath,@function
        .size           $__internal_13_$__cuda_sm20_rcp_rn_f32_slowpath,(.L_x_493 - $__internal_13_$__cuda_sm20_rcp_rn_f32_slowpath)
$__internal_13_$__cuda_sm20_rcp_rn_f32_slowpath:
        /* <DEDUP_REMOVED lines=15> */
.L_x_446:
        /* <DEDUP_REMOVED lines=33> */
.L_x_448:
[----:B------:R0:W1:Y:S02]  /*15d0*/  MUFU.RCP R3, R0 ;  /* 0x0000000000037308 */ /* 0x0000640000001000 */
.L_x_447:
[----:B------:R-:W-:Y:S05]  /*15e0*/  BSYNC.RECONVERGENT B2 ;  /* 0x0000000000027941 */ /* 0x000fea0003800200 */
.L_x_445:
[----:B------:R-:W-:-:S04]  /*15f0*/  MOV R9, 0x0 ;  /* 0x0000000000097802 */ /* 0x000fc80000000f00 */
[----:B01----:R-:W-:Y:S05]  /*1600*/  RET.REL.NODEC R8 `(vox_attn_q4_kv8_fp16_v2) ;  /* 0xffffffe8087c7950 */ /* 0x003fea0003c3ffff */
.L_x_449:
        /* <DEDUP_REMOVED lines=15> */
.L_x_493:


//--------------------- .text.vox_attn_q4_kv8_f32 --------------------------
	.section	.text.vox_attn_q4_kv8_f32,"ax",@progbits
	.align	128
        .global         vox_attn_q4_kv8_f32
        .type           vox_attn_q4_kv8_f32,@function
        .size           vox_attn_q4_kv8_f32,(.L_x_494 - vox_attn_q4_kv8_f32)
        .other          vox_attn_q4_kv8_f32,@"STO_CUDA_ENTRY STV_DEFAULT"
vox_attn_q4_kv8_f32:
.text.vox_attn_q4_kv8_f32:
[----:B------:R-:W-:Y:S01]  /*0000*/  LDC R1, c[0x0][0x37c] ;  /* 0x0000df00ff017b82 */ /* 0x000fe20000000800 */
[----:B------:R-:W0:Y:S01]  /*0010*/  S2R R17, SR_CTAID.X ;  /* 0x0000000000117919 */ /* 0x000e220000002500 */
[----:B------:R-:W0:Y:S02]  /*0020*/  S2R R0, SR_TID.X ;  /* 0x0000000000007919 */ /* 0x000e240000002100 */
[----:B0-----:R-:W-:-:S13]  /*0030*/  LOP3.LUT P0, RZ, R17, 0x7fffffe0, R0, 0xc8, !PT ;  /* 0x7fffffe011ff7812 */ /* 0x001fda000780c800 */
[----:B------:R-:W-:Y:S05]  /*0040*/  @P0 EXIT ;  /* 0x000000000000094d */ /* 0x000fea0003800000 */
[----:B------:R-:W0:Y:S01]  /*0050*/  LDC.64 R2, c[0x0][0x3a0] ;  /* 0x0000e800ff027b82 */ /* 0x000e220000000a00 */
[----:B------:R-:W1:Y:S01]  /*0060*/  LDCU.64 UR4, c[0x0][0x358] ;  /* 0x00006b00ff0477ac */ /* 0x000e620008000a00 */
[----:B------:R-:W-:Y:S01]  /*0070*/  IMAD R10, R17, 0x80, R0 ;  /* 0x00000080110a7824 */ /* 0x000fe200078e0200 */
[----:B------:R-:W-:Y:S01]  /*0080*/  CS2R R8, SRZ ;  /* 0x0000000000087805 */ /* 0x000fe2000001ff00 */
[----:B------:R-:W-:Y:S01]  /*0090*/  IMAD.MOV.U32 R12, RZ, RZ, RZ ;  /* 0x000000ffff0c7224 */ /* 0x000fe200078e00ff */
[----:B------:R-:W-:Y:S02]  /*00a0*/  CS2R R6, SRZ ;  /* 0x0000000000067805 */ /* 0x000fe4000001ff00 */
[----:B0-----:R-:W-:Y:S02]  /*00b0*/  ISETP.GT.AND P0, PT, R3, RZ, PT ;  /* 0x000000ff0300720c */ /* 0x001fe40003f04270 */
[----:B------:R-:W-:-:S04]  /*00c0*/  VIADDMNMX R3, R2, -R3, RZ, !PT ;  /* 0x8000000302037246 */ /* 0x000fc800078001ff */
[----:B------:R-:W-:-:S04]  /*00d0*/  SEL R11, R3, RZ, P0 ;  /* 0x000000ff030b7207 */ /* 0x000fc80000000000 */
[----:B------:R-:W-:-:S13]  /*00e0*/  ISETP.GE.AND P0, PT, R11, R2, PT ;  /* 0x000000020b00720c */ /* 0x000fda0003f06270 */
[----:B-1----:R-:W-:Y:S05]  /*00f0*/  @P0 BRA `(.L_x_450) ;  /* 0x00000004008c0947 */ /* 0x002fea0003800000 */
[----:B------:R-:W0:Y:S01]  /*0100*/  LDC.64 R4, c[0x0][0x388] ;  /* 0x0000e200ff047b82 */ /* 0x000e220000000a00 */
[----:B------:R-:W-:Y:S01]  /*0110*/  SHF.R.U32.HI R6, RZ, 0x2, R17 ;  /* 0x00000002ff067819 */ /* 0x000fe20000011611 */
[----:B------:R-:W1:Y:S04]  /*0120*/  LDCU.128 UR8, c[0x0][0x390] ;  /* 0x00007200ff0877ac */ /* 0x000e680008000c00 */
[----:B------:R-:W-:Y:S01]  /*0130*/  IMAD.WIDE.U32 R6, R6, 0x80, RZ ;  /* 0x0000008006067825 */ /* 0x000fe200078e00ff */
[----:B------:R-:W2:Y:S03]  /*0140*/  LDCU UR6, c[0x0][0x3a8] ;  /* 0x00007500ff0677ac */ /* 0x000ea60008000800 */
[----:B------:R-:W-:-:S03]  /*0150*/  IMAD.WIDE.U32 R6, R11, 0x400, R6 ;  /* 0x000004000b067825 */ /* 0x000fc600078e0006 */
[----:B------:R-:W-:-:S04]  /*0160*/  IADD3 R6, P0, PT, R6, R0, RZ ;  /* 0x0000000006067210 */ /* 0x000fc80007f1e0ff */
[----:B------:R-:W-:Y:S02]  /*0170*/  IADD3.X R7, PT, PT, RZ, R7, RZ, P0, !PT ;  /* 0x00000007ff077210 */ /* 0x000fe400007fe4ff */
[----:B------:R-:W-:Y:S01]  /*0180*/  LEA R3, P0, R6, 0x100, 0x2 ;  /* 0x0000010006037811 */ /* 0x000fe200078010ff */
[----:B0-----:R-:W-:-:S03]  /*0190*/  IMAD.WIDE.U32 R4, R10, 0x4, R4 ;  /* 0x000000040a047825 */ /* 0x001fc600078e0004 */
[----:B------:R-:W-:Y:S02]  /*01a0*/  LEA.HI.X R6, R6, RZ, R7, 0x2, P0 ;  /* 0x000000ff06067211 */ /* 0x000fe400000f1407 */
[----:B------:R-:W5:Y:S01]  /*01b0*/  LDG.E R13, desc[UR4][R4.64] ;  /* 0x00000004040d7981 */ /* 0x000f62000c1e1900 */
[----:B-1----:R-:W-:-:S03]  /*01c0*/  IADD3 R19, P0, PT, R3, UR8, RZ ;  /* 0x0000000803137c10 */ /* 0x002fc6000ff1e0ff */
[----:B------:R-:W5:Y:S04]  /*01d0*/  LDG.E R14, desc[UR4][R4.64+0x80] ;  /* 0x00008004040e7981 */ /* 0x000f68000c1e1900 */
[----:B------:R-:W5:Y:S04]  /*01e0*/  LDG.E R15, desc[UR4][R4.64+0x100] ;  /* 0x00010004040f7981 */ /* 0x000f68000c1e1900 */
[----:B------:R0:W5:Y:S01]  /*01f0*/  LDG.E R16, desc[UR4][R4.64+0x180] ;  /* 0x0001800404107981 */ /* 0x000162000c1e1900 */
[----:B------:R-:W-:Y:S01]  /*0200*/  VIMNMX R22, PT, PT, R11, R2, !PT ;  /* 0x000000020b167248 */ /* 0x000fe20007fe0100 */
[----:B------:R-:W-:Y:S01]  /*0210*/  IMAD.MOV.U32 R21, RZ, RZ, -0xeb60d36 ;  /* 0xf149f2caff157424 */ /* 0x000fe200078e00ff */
[----:B------:R-:W-:Y:S01]  /*0220*/  CS2R R8, SRZ ;  /* 0x0000000000087805 */ /* 0x000fe2000001ff00 */
[----:B------:R-:W-:Y:S01]  /*0230*/  IMAD.MOV.U32 R12, RZ, RZ, RZ ;  /* 0x000000ffff0c7224 */ /* 0x000fe200078e00ff */
[----:B0-----:R-:W-:-:S02]  /*0240*/  IADD3 R4, P1, PT, R3, UR10, RZ ;  /* 0x0000000a03047c10 */ /* 0x001fc4000ff3e0ff */
[C---:B------:R-:W-:Y:S02]  /*0250*/  IADD3.X R3, PT, PT, R6.reuse, UR9, RZ, P0, !PT ;  /* 0x0000000906037c10 */ /* 0x040fe400087fe4ff */
[----:B------:R-:W-:Y:S02]  /*0260*/  IADD3.X R5, PT, PT, R6, UR11, RZ, P1, !PT ;  /* 0x0000000b06057c10 */ /* 0x000fe40008ffe4ff */
[----:B--2---:R-:W-:-:S07]  /*0270*/  CS2R R6, SRZ ;  /* 0x0000000000067805 */ /* 0x004fce000001ff00 */
.L_x_454:
[----:B------:R-:W-:-:S05]  /*0280*/  MOV R2, R19 ;  /* 0x0000001300027202 */ /* 0x000fca0000000f00 */
[----:B------:R-:W2:Y:S04]  /*0290*/  LDG.E R17, desc[UR4][R2.64+-0x80] ;  /* 0xffff800402117981 */ /* 0x000ea8000c1e1900 */
[----:B------:R-:W3:Y:S04]  /*02a0*/  LDG.E R18, desc[UR4][R2.64+-0x100] ;  /* 0xffff000402127981 */ /* 0x000ee8000c1e1900 */
[----:B------:R-:W4:Y:S04]  /*02b0*/  LDG.E R20, desc[UR4][R2.64] ;  /* 0x0000000402147981 */ /* 0x000f28000c1e1900 */
[----:B------:R-:W4:Y:S01]  /*02c0*/  LDG.E R19, desc[UR4][R2.64+0x80] ;  /* 0x0000800402137981 */ /* 0x000f22000c1e1900 */
[----:B------:R-:W-:Y:S01]  /*02d0*/  ISETP.NE.AND P0, PT, R0, RZ, PT ;  /* 0x000000ff0000720c */ /* 0x000fe20003f05270 */
[----:B------:R-:W-:Y:S01]  /*02e0*/  BSSY.RECONVERGENT B0, `(.L_x_451) ;  /* 0x000002d000007945 */ /* 0x000fe20003800200 */
[----:B------:R-:W-:-:S02]  /*02f0*/  IMAD.MOV.U32 R27, RZ, RZ, RZ ;  /* 0x000000ffff1b7224 */ /* 0x000fc400078e00ff */
        /* <DEDUP_REMOVED lines=9> */
[----:B------:R-:W-:-:S04]  /*0390*/  MOV R18, R7 ;  /* 0x0000000700127202 */ /* 0x000fc80000000f00 */
[----:B------:R-:W0:Y:S02]  /*03a0*/  SHFL.DOWN PT, R20, R23, 0x4, 0x1f ;  /* 0x08801f0017147f89 */ /* 0x000e2400000e0000 */
[----:B0-----:R-:W-:Y:S01]  /*03b0*/  FADD R24, R23, R20 ;  /* 0x0000001417187221 */ /* 0x001fe20000000000 */
[----:B------:R-:W-:-:S04]  /*03c0*/  HFMA2 R23, -RZ, RZ, 1.875, 0 ;  /* 0x3f800000ff177431 */ /* 0x000fc800000001ff */
[----:B------:R-:W0:Y:S02]  /*03d0*/  SHFL.DOWN PT, R19, R24, 0x2, 0x1f ;  /* 0x08401f0018137f89 */ /* 0x000e2400000e0000 */
[----:B0-----:R-:W-:Y:S01]  /*03e0*/  FADD R25, R24, R19 ;  /* 0x0000001318197221 */ /* 0x001fe20000000000 */
[----:B------:R-:W-:-:S04]  /*03f0*/  IMAD.MOV.U32 R19, RZ, RZ, R8 ;  /* 0x000000ffff137224 */ /* 0x000fc800078e0008 */
[----:B------:R-:W0:Y:S02]  /*0400*/  SHFL.DOWN PT, R20, R25, 0x1, 0x1f ;  /* 0x08201f0019147f89 */ /* 0x000e2400000e0000 */
[----:B0-----:R-:W-:Y:S01]  /*0410*/  FADD R26, R25, R20 ;  /* 0x00000014191a7221 */ /* 0x001fe20000000000 */
[----:B------:R-:W-:Y:S01]  /*0420*/  IMAD.MOV.U32 R20, RZ, RZ, R9 ;  /* 0x000000ffff147224 */ /* 0x000fe200078e0009 */
[----:B------:R-:W-:-:S04]  /*0430*/  MOV R25, RZ ;  /* 0x000000ff00197202 */ /* 0x000fc80000000f00 */
        /* <DEDUP_REMOVED lines=16> */
.L_x_453:
[----:B------:R-:W-:-:S04]  /*0540*/  FADD R24, -R21, R24 ;  /* 0x0000001815187221 */ /* 0x000fc80000000100 */
[----:B------:R-:W-:-:S05]  /*0550*/  FMUL R24, R24, 1.4426950216293334961 ;  /* 0x3fb8aa3b18187820 */ /* 0x000fca0000400000 */
[----:B------:R-:W-:-:S13]  /*0560*/  FSETP.GEU.AND P0, PT, R24, -126, PT ;  /* 0xc2fc00001800780b */ /* 0x000fda0003f0e000 */
[----:B------:R-:W-:-:S04]  /*0570*/  @!P0 FMUL R24, R24, 0.5 ;  /* 0x3f00000018188820 */ /* 0x000fc80000400000 */
[----:B------:R-:W0:Y:S02]  /*0580*/  MUFU.EX2 R25, R24 ;  /* 0x0000001800197308 */ /* 0x000e240000000800 */
[----:B0-----:R-:W-:-:S04]  /*0590*/  @!P0 FMUL R25, R25, R25 ;  /* 0x0000001919198220 */ /* 0x001fc80000400000 */
[----:B------:R-:W-:-:S07]  /*05a0*/  FADD R12, R12, R25 ;  /* 0x000000190c0c7221 */ /* 0x000fce0000000000 */
.L_x_452:
[----:B------:R-:W-:Y:S05]  /*05b0*/  BSYNC.RECONVERGENT B0 ;  /* 0x0000000000007941 */ /* 0x000fea0003800200 */
.L_x_451:
        /* <DEDUP_REMOVED lines=9> */
[----:B-1----:R-:W-:Y:S02]  /*0650*/  ISETP.NE.AND P0, PT, R27, RZ, PT ;  /* 0x000000ff1b00720c */ /* 0x002fe40003f05270 */
[----:B0-----:R-:W-:-:S04]  /*0660*/  IADD3 R4, P3, PT, R4, 0x1000, RZ ;  /* 0x0000100004047810 */ /* 0x001fc80007f7e0ff */
[----:B------:R-:W-:-:S07]  /*0670*/  IADD3.X R5, PT, PT, RZ, R5, RZ, P3, !PT ;  /* 0x00000005ff057210 */ /* 0x000fce0001ffe4ff */
[----:B--2---:R-:W-:Y:S01]  /*0680*/  @P0 FFMA R8, R23, R8, R29 ;  /* 0x0000000817080223 */ /* 0x004fe2000000001d */
[----:B------:R-:W-:Y:S01]  /*0690*/  @!P0 FFMA R8, R25, R29, R19 ;  /* 0x0000001d19088223 */ /* 0x000fe20000000013 */
[----:B------:R-:W-:Y:S01]  /*06a0*/  IADD3 R19, P2, PT, R2, 0x1000, RZ ;  /* 0x0000100002137810 */ /* 0x000fe20007f5e0ff */
[----:B---3--:R-:W-:Y:S01]  /*06b0*/  @P0 FFMA R9, R23, R9, R28 ;  /* 0x0000000917090223 */ /* 0x008fe2000000001c */
[----:B------:R-:W-:-:S03]  /*06c0*/  @!P0 FFMA R9, R25, R28, R20 ;  /* 0x0000001c19098223 */ /* 0x000fc60000000014 */
[----:B------:R-:W-:Y:S02]  /*06d0*/  IMAD.X R3, RZ, RZ, R3, P2 ;  /* 0x000000ffff037224 */ /* 0x000fe400010e0603 */
[----:B----4-:R-:W-:Y:S01]  /*06e0*/  @P0 FFMA R7, R23, R7, R24 ;  /* 0x0000000717070223 */ /* 0x010fe20000000018 */
[----:B------:R-:W-:Y:S01]  /*06f0*/  @!P0 FFMA R7, R25, R24, R18 ;  /* 0x0000001819078223 */ /* 0x000fe20000000012 */
[----:B-----5:R-:W-:Y:S01]  /*0700*/  @P0 FFMA R6, R23, R6, R26 ;  /* 0x0000000617060223 */ /* 0x020fe2000000001a */
[----:B------:R-:W-:Y:S01]  /*0710*/  @!P0 FFMA R6, R25, R26, R17 ;  /* 0x0000001a19068223 */ /* 0x000fe20000000011 */
[----:B------:R-:W-:Y:S06]  /*0720*/  @!P1 BRA `(.L_x_454) ;  /* 0xfffffff800d49947 */ /* 0x000fec000383ffff */
.L_x_450:
        /* <DEDUP_REMOVED lines=12> */
[----:B------:R-:W-:Y:S05]  /*07f0*/  CALL.REL.NOINC `($__internal_14_$__cuda_sm20_rcp_rn_f32_slowpath) ;  /* 0x0000000000547944 */ /* 0x000fea0003c00000 */
[----:B------:R-:W-:Y:S01]  /*0800*/  MOV R0, R3 ;  /* 0x0000000300007202 */ /* 0x000fe20000000f00 */
[----:B------:R-:W-:Y:S06]  /*0810*/  BRA `(.L_x_459) ;  /* 0x0000000000107947 */ /* 0x000fec0003800000 */
.L_x_458:
[----:B------:R-:W0:Y:S02]  /*0820*/  MUFU.RCP R3, R12 ;  /* 0x0000000c00037308 */ /* 0x000e240000001000 */
[----:B0-----:R-:W-:-:S04]  /*0830*/  FFMA R0, R3, R12, -1 ;  /* 0xbf80000003007423 */ /* 0x001fc8000000000c */
[----:B------:R-:W-:-:S04]  /*0840*/  FADD.FTZ R0, -R0, -RZ ;  /* 0x800000ff00007221 */ /* 0x000fc80000010100 */
[----:B------:R-:W-:-:S07]  /*0850*/  FFMA R0, R3, R0, R3 ;  /* 0x0000000003007223 */ /* 0x000fce0000000003 */
.L_x_459:
[----:B------:R-:W-:Y:S05]  /*0860*/  BSYNC.RECONVERGENT B1 ;  /* 0x0000000000017941 */ /* 0x000fea0003800200 */
.L_x_457:
[----:B------:R-:W-:-:S07]  /*0870*/  FSEL R0, R0, RZ, P3 ;  /* 0x000000ff00007208 */ /* 0x000fce0001800000 */
.L_x_456:
[----:B------:R-:W-:Y:S05]  /*0880*/  BSYNC.RECONVERGENT B0 ;  /* 0x0000000000007941 */ /* 0x000fea0003800200 */
.L_x_455:
        /* <DEDUP_REMOVED lines=12> */
        .weak           $__internal_14_$__cuda_sm20_rcp_rn_f32_slowpath
        .type           $__internal_14_$__cuda_sm20_rcp_rn_f32_slowpath,@function
        .size           $__internal_14_$__cuda_sm20_rcp_rn_f32_slowpath,(.L_x_494 - $__internal_14_$__cuda_sm20_rcp_rn_f32_slowpath)
$__internal_14_$__cuda_sm20_rcp_rn_f32_slowpath:
        /* <DEDUP_REMOVED lines=15> */
.L_x_461:
        /* <DEDUP_REMOVED lines=33> */
.L_x_463:
[----:B------:R0:W1:Y:S02]  /*0c50*/  MUFU.RCP R3, R0 ;  /* 0x0000000000037308 */ /* 0x0000640000001000 */
.L_x_462:
[----:B------:R-:W-:Y:S05]  /*0c60*/  BSYNC.RECONVERGENT B2 ;  /* 0x0000000000027941 */ /* 0x000fea0003800200 */
.L_x_460:
[----:B------:R-:W-:-:S04]  /*0c70*/  MOV R5, 0x0 ;  /* 0x0000000000057802 */ /* 0x000fc80000000f00 */
[----:B01----:R-:W-:Y:S05]  /*0c80*/  RET.REL.NODEC R4 `(vox_attn_q4_kv8_f32) ;  /* 0xfffffff004dc7950 */ /* 0x003fea0003c3ffff */
.L_x_464:
        /* <DEDUP_REMOVED lines=15> */
.L_x_494:


//--------------------- .text.vox_attn_q4_kv8_fp16 --------------------------
	.section	.text.vox_attn_q4_kv8_fp16,"ax",@progbits
	.align	128
        .global         vox_attn_q4_kv8_fp16
        .type           vox_attn_q4_kv8_fp16,@function
        .size           vox_attn_q4_kv8_fp16,(.L_x_495 - vox_attn_q4_kv8_fp16)
        .other          vox_attn_q4_kv8_fp16,@"STO_CUDA_ENTRY STV_DEFAULT"
vox_attn_q4_kv8_fp16:
.text.vox_attn_q4_kv8_fp16:
[----:B------:R-:W-:Y:S01]  /*0000*/  LDC R1, c[0x0][0x37c] ;  /* 0x0000df00ff017b82 */ /* 0x000fe20000000800 */
[----:B------:R-:W0:Y:S01]  /*0010*/  S2R R5, SR_CTAID.X ;  /* 0x0000000000057919 */ /* 0x000e220000002500 */
[----:B------:R-:W0:Y:S02]  /*0020*/  S2R R0, SR_TID.X ;  /* 0x0000000000007919 */ /* 0x000e240000002100 */
[----:B0-----:R-:W-:-:S13]  /*0030*/  LOP3.LUT P0, RZ, R5, 0x7fffffe0, R0, 0xc8, !PT ;  /* 0x7fffffe005ff7812 */ /* 0x001fda000780c800 */
[----:B------:R-:W-:Y:S05]  /*0040*/  @P0 EXIT ;  /* 0x000000000000094d */ /* 0x000fea0003800000 */
[----:B------:R-:W0:Y:S01]  /*0050*/  LDC.64 R22, c[0x0][0x3a0] ;  /* 0x0000e800ff167b82 */ /* 0x000e220000000a00 */
[----:B------:R-:W1:Y:S01]  /*0060*/  LDCU.64 UR4, c[0x0][0x358] ;  /* 0x00006b00ff0477ac */ /* 0x000e620008000a00 */
[----:B------:R-:W-:Y:S02]  /*0070*/  LEA R6, R5, R0, 0x7 ;  /* 0x0000000005067211 */ /* 0x000fe400078e38ff */
[----:B------:R-:W-:Y:S02]  /*0080*/  CS2R R10, SRZ ;  /* 0x00000000000a7805 */ /* 0x000fe4000001ff00 */
[----:B------:R-:W-:Y:S01]  /*0090*/  CS2R R8, SRZ ;  /* 0x0000000000087805 */ /* 0x000fe2000001ff00 */
[----:B------:R-:W-:Y:S01]  /*00a0*/  IMAD.MOV.U32 R7, RZ, RZ, RZ ;  /* 0x000000ffff077224 */ /* 0x000fe200078e00ff */
        /* <DEDUP_REMOVED lines=16> */
[----:B------:R-:W5:Y:S04]  /*01b0*/  LDG.E R12, desc[UR4][R2.64] ;  /* 0x00000004020c7981 */ /* 0x000f68000c1e1900 */
[----:B------:R-:W5:Y:S04]  /*01c0*/  LDG.E R13, desc[UR4][R2.64+0x80] ;  /* 0x00008004020d7981 */ /* 0x000f68000c1e1900 */
[----:B------:R-:W5:Y:S04]  /*01d0*/  LDG.E R14, desc[UR4][R2.64+0x100] ;  /* 0x00010004020e7981 */ /* 0x000f68000c1e1900 */
[----:B------:R1:W5:Y:S01]  /*01e0*/  LDG.E R15, desc[UR4][R2.64+0x180] ;  /* 0x00018004020f7981 */ /* 0x000362000c1e1900 */
[----:B------:R-:W-:Y:S01]  /*01f0*/  HFMA2 R7, -RZ, RZ, 0, 0 ;  /* 0x00000000ff077431 */ /* 0x000fe200000001ff */
[----:B------:R-:W-:Y:S01]  /*0200*/  VIMNMX R22, PT, PT, R17, R22, !PT ;  /* 0x0000001611167248 */ /* 0x000fe20007fe0100 */
[----:B------:R-:W-:Y:S01]  /*0210*/  IMAD.MOV.U32 R21, RZ, RZ, -0xeb60d36 ;  /* 0xf149f2caff157424 */ /* 0x000fe200078e00ff */
[----:B------:R-:W-:-:S02]  /*0220*/  CS2R R8, SRZ ;  /* 0x0000000000087805 */ /* 0x000fc4000001ff00 */
[----:B------:R-:W-:Y:S02]  /*0230*/  CS2R R10, SRZ ;  /* 0x00000000000a7805 */ /* 0x000fe4000001ff00 */
[C---:B-1----:R-:W-:Y:S02]  /*0240*/  IADD3 R2, P0, PT, R4.reuse, UR8, RZ ;  /* 0x0000000804027c10 */ /* 0x042fe4000ff1e0ff */
[----:B------:R-:W-:Y:S02]  /*0250*/  IADD3 R4, P1, PT, R4, UR10, RZ ;  /* 0x0000000a04047c10 */ /* 0x000fe4000ff3e0ff */
[C---:B------:R-:W-:Y:S02]  /*0260*/  IADD3.X R3, PT, PT, R5.reuse, UR9, RZ, P0, !PT ;  /* 0x0000000905037c10 */ /* 0x040fe400087fe4ff */
[----:B--2---:R-:W-:-:S09]  /*0270*/  IADD3.X R5, PT, PT, R5, UR11, RZ, P1, !PT ;  /* 0x0000000b05057c10 */ /* 0x004fd20008ffe4ff */
.L_x_469:
[----:B------:R-:W2:Y:S04]  /*0280*/  LDG.E.U16 R18, desc[UR4][R2.64+-0x40] ;  /* 0xffffc00402127981 */ /* 0x000ea8000c1e1500 */
[----:B------:R-:W3:Y:S04]  /*0290*/  LDG.E.U16 R16, desc[UR4][R2.64+-0x80] ;  /* 0xffff800402107981 */ /* 0x000ee8000c1e1500 */
[----:B------:R-:W4:Y:S04]  /*02a0*/  LDG.E.U16 R20, desc[UR4][R2.64] ;  /* 0x0000000402147981 */ /* 0x000f28000c1e1500 */
[----:B------:R-:W4:Y:S01]  /*02b0*/  LDG.E.U16 R24, desc[UR4][R2.64+0x40] ;  /* 0x0000400402187981 */ /* 0x000f22000c1e1500 */
[----:B------:R-:W-:Y:S01]  /*02c0*/  ISETP.NE.AND P0, PT, R0, RZ, PT ;  /* 0x000000ff0000720c */ /* 0x000fe20003f05270 */
[----:B------:R-:W-:Y:S01]  /*02d0*/  BSSY.RECONVERGENT B0, `(.L_x_466) ;  /* 0x0000031000007945 */ /* 0x000fe20003800200 */
[----:B--2---:R-:W-:-:S02]  /*02e0*/  HADD2.F32 R18, -RZ, R18.H0_H0 ;  /* 0x20000012ff127230 */ /* 0x004fc40000004100 */
[----:B---3--:R-:W-:-:S03]  /*02f0*/  HADD2.F32 R19, -RZ, R16.H0_H0 ;  /* 0x20000010ff137230 */ /* 0x008fc60000004100 */
[----:B-----5:R-:W-:Y:S01]  /*0300*/  FMUL R25, R13, R18 ;  /* 0x000000120d197220 */ /* 0x020fe20000400000 */
[----:B----4-:R-:W-:-:S03]  /*0310*/  HADD2.F32 R23, -RZ, R20.H0_H0 ;  /* 0x20000014ff177230 */ /* 0x010fc60000004100 */
[----:B------:R-:W-:Y:S01]  /*0320*/  FFMA R19, R12, R19, R25 ;  /* 0x000000130c137223 */ /* 0x000fe20000000019 */
[----:B------:R-:W-:Y:S02]  /*0330*/  IMAD.MOV.U32 R20, RZ, RZ, R8 ;  /* 0x000000ffff147224 */ /* 0x000fe400078e0008 */
[----:B------:R-:W-:Y:S02]  /*0340*/  HADD2.F32 R24, -RZ, R24.H0_H0 ;  /* 0x20000018ff187230 */ /* 0x000fe40000004100 */
[----:B------:R-:W-:-:S04]  /*0350*/  FFMA R16, R14, R23, R19 ;  /* 0x000000170e107223 */ /* 0x000fc80000000013 */
[----:B------:R-:W-:Y:S01]  /*0360*/  FFMA R16, R15, R24, R16 ;  /* 0x000000180f107223 */ /* 0x000fe20000000010 */
[----:B------:R-:W-:-:S04]  /*0370*/  IMAD.MOV.U32 R24, RZ, RZ, 0x3f800000 ;  /* 0x3f800000ff187424 */ /* 0x000fc800078e00ff */
        /* <DEDUP_REMOVED lines=8> */
[----:B------:R-:W-:-:S04]  /*0400*/  MOV R23, RZ ;  /* 0x000000ff00177202 */ /* 0x000fc80000000f00 */
[----:B------:R-:W0:Y:S02]  /*0410*/  SHFL.DOWN PT, R18, R25, 0x2, 0x1f ;  /* 0x08401f0019127f89 */ /* 0x000e2400000e0000 */
[----:B0-----:R-:W-:Y:S01]  /*0420*/  FADD R26, R25, R18 ;  /* 0x00000012191a7221 */ /* 0x001fe20000000000 */
[----:B------:R-:W-:-:S04]  /*0430*/  MOV R18, R10 ;  /* 0x0000000a00127202 */ /* 0x000fc80000000f00 */
[----:B------:R-:W0:Y:S02]  /*0440*/  SHFL.DOWN PT, R27, R26, 0x1, 0x1f ;  /* 0x08201f001a1b7f89 */ /* 0x000e2400000e0000 */
[----:B0-----:R-:W-:Y:S01]  /*0450*/  FADD R27, R26, R27 ;  /* 0x0000001b1a1b7221 */ /* 0x001fe20000000000 */
[----:B------:R-:W-:-:S05]  /*0460*/  IMAD.MOV.U32 R26, RZ, RZ, RZ ;  /* 0x000000ffff1a7224 */ /* 0x000fca00078e00ff */
[----:B------:R-:W0:Y:S02]  /*0470*/  SHFL.IDX PT, R27, R27, RZ, 0x1f ;  /* 0x00001fff1b1b7589 */ /* 0x000e2400000e0000 */
[----:B0-----:R-:W-:Y:S01]  /*0480*/  FMUL R28, R27, UR6 ;  /* 0x000000061b1c7c20 */ /* 0x001fe20008400000 */
[----:B------:R-:W-:Y:S06]  /*0490*/  @P0 BRA `(.L_x_467) ;  /* 0x0000000000500947 */ /* 0x000fec0003800000 */
[----:B------:R-:W-:-:S13]  /*04a0*/  FSETP.GT.AND P0, PT, R28, R21, PT ;  /* 0x000000151c00720b */ /* 0x000fda0003f04000 */
[----:B------:R-:W-:Y:S05]  /*04b0*/  @!P0 BRA `(.L_x_468) ;  /* 0x00000000002c8947 */ /* 0x000fea0003800000 */
[--C-:B------:R-:W-:Y:S01]  /*04c0*/  FADD R21, R21, -R28.reuse ;  /* 0x8000001c15157221 */ /* 0x100fe20000000000 */
[----:B------:R-:W-:Y:S01]  /*04d0*/  HFMA2 R26, -RZ, RZ, 1.875, 0 ;  /* 0x3f800000ff1a7431 */ /* 0x000fe200000001ff */
[----:B------:R-:W-:Y:S02]  /*04e0*/  MOV R23, 0x1 ;  /* 0x0000000100177802 */ /* 0x000fe40000000f00 */
[----:B------:R-:W-:Y:S01]  /*04f0*/  FMUL R25, R21, 1.4426950216293334961 ;  /* 0x3fb8aa3b15197820 */ /* 0x000fe20000400000 */
[----:B------:R-:W-:-:S04]  /*0500*/  IMAD.MOV.U32 R21, RZ, RZ, R28 ;  /* 0x000000ffff157224 */ /* 0x000fc800078e001c */
[----:B------:R-:W-:-:S13]  /*0510*/  FSETP.GEU.AND P0, PT, R25, -126, PT ;  /* 0xc2fc00001900780b */ /* 0x000fda0003f0e000 */
[----:B------:R-:W-:-:S04]  /*0520*/  @!P0 FMUL R25, R25, 0.5 ;  /* 0x3f00000019198820 */ /* 0x000fc80000400000 */
[----:B------:R-:W0:Y:S02]  /*0530*/  MUFU.EX2 R24, R25 ;  /* 0x0000001900187308 */ /* 0x000e240000000800 */
[----:B0-----:R-:W-:-:S04]  /*0540*/  @!P0 FMUL R24, R24, R24 ;  /* 0x0000001818188220 */ /* 0x001fc80000400000 */
[----:B------:R-:W-:Y:S01]  /*0550*/  FFMA R11, R11, R24, 1 ;  /* 0x3f8000000b0b7423 */ /* 0x000fe20000000018 */
[----:B------:R-:W-:Y:S06]  /*0560*/  BRA `(.L_x_467) ;  /* 0x00000000001c7947 */ /* 0x000fec0003800000 */
.L_x_468:
[----:B------:R-:W-:-:S04]  /*0570*/  FADD R25, -R21, R28 ;  /* 0x0000001c15197221 */ /* 0x000fc80000000100 */
[----:B------:R-:W-:-:S05]  /*0580*/  FMUL R25, R25, 1.4426950216293334961 ;  /* 0x3fb8aa3b19197820 */ /* 0x000fca0000400000 */
[----:B------:R-:W-:-:S13]  /*0590*/  FSETP.GEU.AND P0, PT, R25, -126, PT ;  /* 0xc2fc00001900780b */ /* 0x000fda0003f0e000 */
[----:B------:R-:W-:-:S04]  /*05a0*/  @!P0 FMUL R25, R25, 0.5 ;  /* 0x3f00000019198820 */ /* 0x000fc80000400000 */
[----:B------:R-:W0:Y:S02]  /*05b0*/  MUFU.EX2 R26, R25 ;  /* 0x00000019001a7308 */ /* 0x000e240000000800 */
[----:B0-----:R-:W-:-:S04]  /*05c0*/  @!P0 FMUL R26, R26, R26 ;  /* 0x0000001a1a1a8220 */ /* 0x001fc80000400000 */
[----:B------:R-:W-:-:S07]  /*05d0*/  FADD R11, R11, R26 ;  /* 0x0000001a0b0b7221 */ /* 0x000fce0000000000 */
.L_x_467:
[----:B------:R-:W-:Y:S05]  /*05e0*/  BSYNC.RECONVERGENT B0 ;  /* 0x0000000000007941 */ /* 0x000fea0003800200 */
.L_x_466:
[----:B------:R-:W0:Y:S04]  /*05f0*/  SHFL.IDX PT, R23, R23, RZ, 0x1f ;  /* 0x00001fff17177589 */ /* 0x000e2800000e0000 */
[----:B------:R-:W2:Y:S04]  /*0600*/  LDG.E.U16 R25, desc[UR4][R4.64+-0x80] ;  /* 0xffff800404197981 */ /* 0x000ea8000c1e1500 */
[----:B------:R-:W3:Y:S04]  /*0610*/  LDG.E.U16 R28, desc[UR4][R4.64+-0x40] ;  /* 0xffffc004041c7981 */ /* 0x000ee8000c1e1500 */
[----:B------:R-:W4:Y:S01]  /*0620*/  LDG.E.U16 R27, desc[UR4][R4.64] ;  /* 0x00000004041b7981 */ /* 0x000f22000c1e1500 */
[----:B0-----:R-:W-:-:S03]  /*0630*/  ISETP.NE.AND P0, PT, R23, RZ, PT ;  /* 0x000000ff1700720c */ /* 0x001fc60003f05270 */
[----:B------:R0:W5:Y:S04]  /*0640*/  LDG.E.U16 R23, desc[UR4][R4.64+0x40] ;  /* 0x0000400404177981 */ /* 0x000168000c1e1500 */
[----:B------:R-:W1:Y:S04]  /*0650*/  SHFL.IDX PT, R24, R24, RZ, 0x1f ;  /* 0x00001fff18187589 */ /* 0x000e6800000e0000 */
[----:B------:R-:W1:Y:S01]  /*0660*/  SHFL.IDX PT, R29, R26, RZ, 0x1f ;  /* 0x00001fff1a1d7589 */ /* 0x000e6200000e0000 */
[----:B------:R-:W-:-:S05]  /*0670*/  VIADD R17, R17, 0x1 ;  /* 0x0000000111117836 */ /* 0x000fca0000000000 */
[----:B------:R-:W-:Y:S02]  /*0680*/  ISETP.GE.U32.AND P1, PT, R17, R22, PT ;  /* 0x000000161100720c */ /* 0x000fe40003f26070 */
[----:B0-----:R-:W-:Y:S02]  /*0690*/  IADD3 R4, P3, PT, R4, 0x800, RZ ;  /* 0x0000080004047810 */ /* 0x001fe40007f7e0ff */
[----:B------:R-:W-:-:S03]  /*06a0*/  IADD3 R2, P2, PT, R2, 0x800, RZ ;  /* 0x0000080002027810 */ /* 0x000fc60007f5e0ff */
[----:B------:R-:W-:Y:S01]  /*06b0*/  IMAD.X R5, RZ, RZ, R5, P3 ;  /* 0x000000ffff057224 */ /* 0x000fe200018e0605 */
[----:B------:R-:W-:Y:S01]  /*06c0*/  IADD3.X R3, PT, PT, RZ, R3, RZ, P2, !PT ;  /* 0x00000003ff037210 */ /* 0x000fe200017fe4ff */
[----:B--2---:R-:W-:-:S05]  /*06d0*/  HADD2.F32 R25, -RZ, R25.H0_H0 ;  /* 0x20000019ff197230 */ /* 0x004fca0000004100 */
[----:B-1----:R-:W-:Y:S01]  /*06e0*/  @P0 FFMA R9, R24, R9, R25 ;  /* 0x0000000918090223 */ /* 0x002fe20000000019 */
[----:B------:R-:W-:Y:S01]  /*06f0*/  @!P0 FFMA R9, R29, R25, R16 ;  /* 0x000000191d098223 */ /* 0x000fe20000000010 */
[----:B---3--:R-:W-:Y:S02]  /*0700*/  HADD2.F32 R25, -RZ, R28.H0_H0 ;  /* 0x2000001cff197230 */ /* 0x008fe40000004100 */
[----:B----4-:R-:W-:-:S03]  /*0710*/  HADD2.F32 R27, -RZ, R27.H0_H0 ;  /* 0x2000001bff1b7230 */ /* 0x010fc60000004100 */
[C---:B------:R-:W-:Y:S01]  /*0720*/  @P0 FFMA R10, R24.reuse, R10, R25 ;  /* 0x0000000a180a0223 */ /* 0x040fe20000000019 */
[C---:B------:R-:W-:Y:S01]  /*0730*/  @!P0 FFMA R10, R29.reuse, R25, R18 ;  /* 0x000000191d0a8223 */ /* 0x040fe20000000012 */
[----:B------:R-:W-:Y:S01]  /*0740*/  @P0 FFMA R8, R24, R8, R27 ;  /* 0x0000000818080223 */ /* 0x000fe2000000001b */
[----:B------:R-:W-:Y:S01]  /*0750*/  @!P0 FFMA R8, R29, R27, R20 ;  /* 0x0000001b1d088223 */ /* 0x000fe20000000014 */
[----:B-----5:R-:W-:-:S05]  /*0760*/  HADD2.F32 R16, -RZ, R23.H0_H0 ;  /* 0x20000017ff107230 */ /* 0x020fca0000004100 */
[----:B------:R-:W-:Y:S01]  /*0770*/  @P0 FFMA R7, R24, R7, R16 ;  /* 0x0000000718070223 */ /* 0x000fe20000000010 */
[----:B------:R-:W-:Y:S01]  /*0780*/  @!P0 FFMA R7, R29, R16, R19 ;  /* 0x000000101d078223 */ /* 0x000fe20000000013 */
[----:B------:R-:W-:Y:S06]  /*0790*/  @!P1 BRA `(.L_x_469) ;  /* 0xfffffff800b89947 */ /* 0x000fec000383ffff */
.L_x_465:
[----:B------:R-:W-:Y:S01]  /*07a0*/  ISETP.NE.AND P0, PT, R0, RZ, PT ;  /* 0x000000ff0000720c */ /* 0x000fe20003f05270 */
[----:B------:R-:W-:Y:S01]  /*07b0*/  BSSY.RECONVERGENT B0, `(.L_x_470) ;  /* 0x0000014000007945 */ /* 0x000fe20003800200 */
[----:B------:R-:W-:-:S11]  /*07c0*/  MOV R0, RZ ;  /* 0x000000ff00007202 */ /* 0x000fd60000000f00 */
[----:B------:R-:W-:Y:S05]  /*07d0*/  @P0 BRA `(.L_x_471) ;  /* 0x0000000000440947 */ /* 0x000fea0003800000 */
[C---:B------:R-:W-:Y:S01]  /*07e0*/  VIADD R0, R11.reuse, 0x1800000 ;  /* 0x018000000b007836 */ /* 0x040fe20000000000 */
[----:B------:R-:W-:Y:S01]  /*07f0*/  BSSY.RECONVERGENT B1, `(.L_x_472) ;  /* 0x000000e000017945 */ /* 0x000fe20003800200 */
[----:B------:R-:W-:-:S03]  /*0800*/  FSETP.GT.AND P3, PT, R11, RZ, PT ;  /* 0x000000ff0b00720b */ /* 0x000fc60003f64000 */
[----:B------:R-:W-:-:S04]  /*0810*/  LOP3.LUT R0, R0, 0x7f800000, RZ, 0xc0, !PT ;  /* 0x7f80000000007812 */ /* 0x000fc800078ec0ff */
[----:B------:R-:W-:-:S13]  /*0820*/  ISETP.GT.U32.AND P0, PT, R0, 0x1ffffff, PT ;  /* 0x01ffffff0000780c */ /* 0x000fda0003f04070 */
[----:B------:R-:W-:Y:S05]  /*0830*/  @P0 BRA `(.L_x_473) ;  /* 0x0000000000140947 */ /* 0x000fea0003800000 */
[----:B------:R-:W-:Y:S02]  /*0840*/  MOV R0, R11 ;  /* 0x0000000b00007202 */ /* 0x000fe40000000f00 */
[----:B------:R-:W-:-:S07]  /*0850*/  MOV R4, 0x870 ;  /* 0x0000087000047802 */ /* 0x000fce0000000f00 */
[----:B------:R-:W-:Y:S05]  /*0860*/  CALL.REL.NOINC `($__internal_15_$__cuda_sm20_rcp_rn_f32_slowpath) ;  /* 0x0000000000547944 */ /* 0x000fea0003c00000 */
[----:B------:R-:W-:Y:S01]  /*0870*/  IMAD.MOV.U32 R0, RZ, RZ, R3 ;  /* 0x000000ffff007224 */ /* 0x000fe200078e0003 */
[----:B------:R-:W-:Y:S06]  /*0880*/  BRA `(.L_x_474) ;  /* 0x0000000000107947 */ /* 0x000fec0003800000 */
.L_x_473:
[----:B------:R-:W0:Y:S02]  /*0890*/  MUFU.RCP R0, R11 ;  /* 0x0000000b00007308 */ /* 0x000e240000001000 */
[----:B0-----:R-:W-:-:S04]  /*08a0*/  FFMA R2, R0, R11, -1 ;  /* 0xbf80000000027423 */ /* 0x001fc8000000000b */
[----:B------:R-:W-:-:S04]  /*08b0*/  FADD.FTZ R3, -R2, -RZ ;  /* 0x800000ff02037221 */ /* 0x000fc80000010100 */
[----:B------:R-:W-:-:S07]  /*08c0*/  FFMA R0, R0, R3, R0 ;  /* 0x0000000300007223 */ /* 0x000fce0000000000 */
.L_x_474:
[----:B------:R-:W-:Y:S05]  /*08d0*/  BSYNC.RECONVERGENT B1 ;  /* 0x0000000000017941 */ /* 0x000fea0003800200 */
.L_x_472:
[----:B------:R-:W-:-:S07]  /*08e0*/  FSEL R0, R0, RZ, P3 ;  /* 0x000000ff00007208 */ /* 0x000fce0001800000 */
.L_x_471:
[----:B------:R-:W-:Y:S05]  /*08f0*/  BSYNC.RECONVERGENT B0 ;  /* 0x0000000000007941 */ /* 0x000fea0003800200 */
.L_x_470:
        /* <DEDUP_REMOVED lines=12> */
        .weak           $__internal_15_$__cuda_sm20_rcp_rn_f32_slowpath
        .type           $__internal_15_$__cuda_sm20_rcp_rn_f32_slowpath,@function
        .size           $__internal_15_$__cuda_sm20_rcp_rn_f32_slowpath,(.L_x_495 - $__internal_15_$__cuda_sm20_rcp_rn_f32_slowpath)
$__internal_15_$__cuda_sm20_rcp_rn_f32_slowpath:
        /* <DEDUP_REMOVED lines=15> */
.L_x_476:
        /* <DEDUP_REMOVED lines=29> */
[----:B------:R-:W-:-:S05]  /*0c80*/  @!P0 VIADD R3, R3, 0x1 ;  /* 0x0000000103038836 */ /* 0x000fca0000000000 */
[----:B------:R-:W-:-:S04]  /*0c90*/  @!P1 SHF.L.U32 R3, R3, 0x1, RZ ;  /* 0x0000000103039819 */ /* 0x000fc800000006ff */
[----:B------:R-:W-:Y:S01]  /*0ca0*/  LOP3.LUT R3, R3, 0x80000000, R0, 0xf8, !PT ;  /* 0x8000000003037812 */ /* 0x000fe200078ef800 */
[----:B------:R-:W-:Y:S06]  /*0cb0*/  BRA `(.L_x_477) ;  /* 0x0000000000047947 */ /* 0x000fec0003800000 */
.L_x_478:
[----:B------:R0:W1:Y:S02]  /*0cc0*/  MUFU.RCP R3, R0 ;  /* 0x0000000000037308 */ /* 0x0000640000001000 */
.L_x_477:
[----:B------:R-:W-:Y:S05]  /*0cd0*/  BSYNC.RECONVERGENT B2 ;  /* 0x0000000000027941 */ /* 0x000fea0003800200 */
.L_x_475:
[----:B------:R-:W-:-:S04]  /*0ce0*/  HFMA2 R5, -RZ, RZ, 0, 0 ;  /* 0x00000000ff057431 */ /* 0x000fc800000001ff */
[----:B01----:R-:W-:Y:S05]  /*0cf0*/  RET.REL.NODEC R4 `(vox_attn_q4_kv8_fp16) ;  /* 0xfffffff004c07950 */ /* 0x003fea0003c3ffff */
.L_x_479:
        /* <DEDUP_REMOVED lines=16> */
.L_x_495:


//--------------------- .nv.global.init           --------------------------
	.section	.nv.global.init,"aw",@progbits
	.align	4
.nv.global.init:
	.type		__cudart_i2opi_f,@object
	.size		__cudart_i2opi_f,(.L_0 - __cudart_i2opi_f)
__cudart_i2opi_f:
        /*0000*/ 	.byte	0x41, 0x90, 0x43, 0x3c, 0x99, 0x95, 0x62, 0xdb, 0xc0, 0xdd, 0x34, 0xf5, 0xd1, 0x57, 0x27, 0xfc
        /*0010*/ 	.byte	0x29, 0x15, 0x44, 0x4e, 0x6e, 0x83, 0xf9, 0xa2
.L_0:


//--------------------- .nv.shared.vox_masked_softmax_causal_inplace_f32 --------------------------
	.section	.nv.shared.vox_masked_softmax_causal_inplace_f32,"aw",@nobits
	.sectionflags	@""
	.align	16
.nv.shared.vox_masked_softmax_causal_inplace_f32:
	.zero		1072


//--------------------- .nv.shared.reserved.0     --------------------------
	.section	.nv.shared.reserved.0,"aw",@nobits
	.weak		__nv_reservedSMEM_offset_0_alias
	.size		__nv_reservedSMEM_offset_0_alias, 0, 64
	.other		__nv_reservedSMEM_offset_0_alias,@"STO_CUDA_RESERVED_SHARED STV_DEFAULT"
__nv_reservedSMEM_offset_0_alias:
	.zero		0
	.zero		64


//--------------------- .nv.shared.vox_logits_best_unpack_u64 --------------------------
	.section	.nv.shared.vox_logits_best_unpack_u64,"aw",@nobits
	.sectionflags	@""
	.align	16
	.zero		1024


//--------------------- .nv.shared.vox_logits_best_bf16_top1 --------------------------
	.section	.nv.shared.vox_logits_best_bf16_top1,"aw",@nobits
	.sectionflags	@""
	.align	16
.nv.shared.vox_logits_best_bf16_top1:
	.zero		1088


//--------------------- .nv.shared.vox_logits_best_init_u64 --------------------------
	.section	.nv.shared.vox_logits_best_init_u64,"aw",@nobits
	.sectionflags	@""
	.align	16
	.zero		1024


//--------------------- .nv.shared.vox_argmax_f32 --------------------------
	.section	.nv.shared.vox_argmax_f32,"aw",@nobits
	.sectionflags	@""
	.align	16
.nv.shared.vox_argmax_f32:
	.zero		3072


//--------------------- .nv.shared.vox_downsample4_concat_f32 --------------------------
	.section	.nv.shared.vox_downsample4_concat_f32,"aw",@nobits
	.sectionflags	@""
	.align	16
	.zero		1024


//--------------------- .nv.shared.vox_step_embed_from_adapter_f32 --------------------------
	.section	.nv.shared.vox_step_embed_from_adapter_f32,"aw",@nobits
	.sectionflags	@""
	.align	16
	.zero		1024


//--------------------- .nv.shared.vox_rope_freqs_1pos_f32 --------------------------
	.section	.nv.shared.vox_rope_freqs_1pos_f32,"aw",@nobits
	.sectionflags	@""
	.align	16
	.zero		1024


//--------------------- .nv.shared.vox_apply_rope_f32 --------------------------
	.section	.nv.shared.vox_apply_rope_f32,"aw",@nobits
	.sectionflags	@""
	.align	16
	.zero		1024


//--------------------- .nv.shared.vox_f32_to_f16 --------------------------
	.section	.nv.shared.vox_f32_to_f16,"aw",@nobits
	.sectionflags	@""
	.align	16
	.zero		1024


//--------------------- .nv.shared.vox_f32_to_bf16 --------------------------
	.section	.nv.shared.vox_f32_to_bf16,"aw",@nobits
	.sectionflags	@""
	.align	16
	.zero		1024


//--------------------- .nv.shared.vox_chfirst_to_rowmajor_f32 --------------------------
	.section	.nv.shared.vox_chfirst_to_rowmajor_f32,"aw",@nobits
	.sectionflags	@""
	.align	16
	.zero		1024


//--------------------- .nv.shared.vox_add_bias_gelu_chfirst_f32 --------------------------
	.section	.nv.shared.vox_add_bias_gelu_chfirst_f32,"aw",@nobits
	.sectionflags	@""
	.align	16
	.zero		1024


//--------------------- .nv.shared.vox_im2col_causal_k3_s2_f32 --------------------------
	.section	.nv.shared.vox_im2col_causal_k3_s2_f32,"aw",@nobits
	.sectionflags	@""
	.align	16
	.zero		1024


//--------------------- .nv.shared.vox_im2col_causal_k3_s1_mel_f32 --------------------------
	.section	.nv.shared.vox_im2col_causal_k3_s1_mel_f32,"aw",@nobits
	.sectionflags	@""
	.align	16
	.zero		1024


//--------------------- .nv.shared.vox_gelu_inplace_f32 --------------------------
	.section	.nv.shared.vox_gelu_inplace_f32,"aw",@nobits
	.sectionflags	@""
	.align	16
	.zero		1024


//--------------------- .nv.shared.vox_silu_mul_inplace_f32 --------------------------
	.section	.nv.shared.vox_silu_mul_inplace_f32,"aw",@nobits
	.sectionflags	@""
	.align	16
	.zero		1024


//--------------------- .nv.shared.vox_silu_inplace_f32 --------------------------
	.section	.nv.shared.vox_silu_inplace_f32,"aw",@nobits
	.sectionflags	@""
	.align	16
	.zero		1024


//--------------------- .nv.shared.vox_mul_1p_rows_inplace_f32 --------------------------
	.section	.nv.shared.vox_mul_1p_rows_inplace_f32,"aw",@nobits
	.sectionflags	@""
	.align	16
	.zero		1024


//--------------------- .nv.shared.vox_mul_1p_inplace_f32 --------------------------
	.section	.nv.shared.vox_mul_1p_inplace_f32,"aw",@nobits
	.sectionflags	@""
	.align	16
	.zero		1024


//--------------------- .nv.shared.vox_mul_inplace_f32 --------------------------
	.section	.nv.shared.vox_mul_inplace_f32,"aw",@nobits
	.sectionflags	@""
	.align	16
	.zero		1024


//--------------------- .nv.shared.vox_add_inplace_f32 --------------------------
	.section	.nv.shared.vox_add_inplace_f32,"aw",@nobits
	.sectionflags	@""
	.align	16
	.zero		1024


//--------------------- .nv.shared.vox_add_bias_f32 --------------------------
	.section	.nv.shared.vox_add_bias_f32,"aw",@nobits
	.sectionflags	@""
	.align	16
	.zero		1024


//--------------------- .nv.shared.vox_rms_norm_to_bf16_ada --------------------------
	.section	.nv.shared.vox_rms_norm_to_bf16_ada,"aw",@nobits
	.sectionflags	@""
	.align	16
.nv.shared.vox_rms_norm_to_bf16_ada:
	.zero		2048


//--------------------- .nv.shared.vox_rms_norm_to_bf16 --------------------------
	.section	.nv.shared.vox_rms_norm_to_bf16,"aw",@nobits
	.sectionflags	@""
	.align	16
.nv.shared.vox_rms_norm_to_bf16:
	.zero		2048


//--------------------- .nv.shared.vox_rms_norm_f32 --------------------------
	.section	.nv.shared.vox_rms_norm_f32,"aw",@nobits
	.sectionflags	@""
	.align	16
.nv.shared.vox_rms_norm_f32:
	.zero		2048


//--------------------- .nv.shared.vox_expand_kv_heads_f32 --------------------------
	.section	.nv.shared.vox_expand_kv_heads_f32,"aw",@nobits
	.sectionflags	@""
	.align	16
	.zero		1024


//--------------------- .nv.shared.vox_unpack_heads_f32 --------------------------
	.section	.nv.shared.vox_unpack_heads_f32,"aw",@nobits
	.sectionflags	@""
	.align	16
	.zero		1024


//--------------------- .nv.shared.vox_pack_heads_f32 --------------------------
	.section	.nv.shared.vox_pack_heads_f32,"aw",@nobits
	.sectionflags	@""
	.align	16
	.zero		1024


//--------------------- .nv.shared.vox_causal_attn_f32 --------------------------
	.section	.nv.shared.vox_causal_attn_f32,"aw",@nobits
	.sectionflags	@""
	.align	16
	.zero		1024


//--------------------- .nv.shared.vox_attn_q4_kv8_fp16_v3_reduce --------------------------
	.section	.nv.shared.vox_attn_q4_kv8_fp16_v3_reduce,"aw",@nobits
	.sectionflags	@""
	.align	16
	.zero		1024


//--------------------- .nv.shared.vox_attn_q4_kv8_fp16_dyn_v4_partial --------------------------
	.section	.nv.shared.vox_attn_q4_kv8_fp16_dyn_v4_partial,"aw",@nobits
	.sectionflags	@""
	.align	16
.nv.shared.vox_attn_q4_kv8_fp16_dyn_v4_partial:
	.zero		3072


//--------------------- .nv.shared.vox_attn_q4_kv8_fp16_v4_partial --------------------------
	.section	.nv.shared.vox_attn_q4_kv8_fp16_v4_partial,"aw",@nobits
	.sectionflags	@""
	.align	16
.nv.shared.vox_attn_q4_kv8_fp16_v4_partial:
	.zero		3072


//--------------------- .nv.shared.vox_attn_q4_kv8_fp16_dyn_v3_partial --------------------------
	.section	.nv.shared.vox_attn_q4_kv8_fp16_dyn_v3_partial,"aw",@nobits
	.sectionflags	@""
	.align	16
.nv.shared.vox_attn_q4_kv8_fp16_dyn_v3_partial:
	.zero		3072


//--------------------- .nv.shared.vox_attn_q4_kv8_fp16_v3_partial --------------------------
	.section	.nv.shared.vox_attn_q4_kv8_fp16_v3_partial,"aw",@nobits
	.sectionflags	@""
	.align	16
.nv.shared.vox_attn_q4_kv8_fp16_v3_partial:
	.zero		3072


//--------------------- .nv.shared.vox_attn_q4_kv8_f32_dyn_v2 --------------------------
	.section	.nv.shared.vox_attn_q4_kv8_f32_dyn_v2,"aw",@nobits
	.sectionflags	@""
	.align	16
	.zero		1024


//--------------------- .nv.shared.vox_attn_q4_kv8_fp16_dyn_v2 --------------------------
	.section	.nv.shared.vox_attn_q4_kv8_fp16_dyn_v2,"aw",@nobits
	.sectionflags	@""
	.align	16
	.zero		1024


//--------------------- .nv.shared.vox_attn_q4_kv8_f32_dyn --------------------------
	.section	.nv.shared.vox_attn_q4_kv8_f32_dyn,"aw",@nobits
	.sectionflags	@""
	.align	16
	.zero		1024


//--------------------- .nv.shared.vox_attn_q4_kv8_fp16_dyn --------------------------
	.section	.nv.shared.vox_attn_q4_kv8_fp16_dyn,"aw",@nobits
	.sectionflags	@""
	.align	16
	.zero		1024


//--------------------- .nv.shared.vox_kv_append_f32_dyn --------------------------
	.section	.nv.shared.vox_kv_append_f32_dyn,"aw",@nobits
	.sectionflags	@""
	.align	16
	.zero		1024


//--------------------- .nv.shared.vox_kv_append_fp16_dyn --------------------------
	.section	.nv.shared.vox_kv_append_fp16_dyn,"aw",@nobits
	.sectionflags	@""
	.align	16
	.zero		1024


//--------------------- .nv.shared.vox_attn_q4_kv8_f32_v2 --------------------------
	.section	.nv.shared.vox_attn_q4_kv8_f32_v2,"aw",@nobits
	.sectionflags	@""
	.align	16
	.zero		1024


//--------------------- .nv.shared.vox_attn_q4_kv8_fp16_v2 --------------------------
	.section	.nv.shared.vox_attn_q4_kv8_fp16_v2,"aw",@nobits
	.sectionflags	@""
	.align	16
	.zero		1024


//--------------------- .nv.shared.vox_attn_q4_kv8_f32 --------------------------
	.section	.nv.shared.vox_attn_q4_kv8_f32,"aw",@nobits
	.sectionflags	@""
	.align	16
	.zero		1024


//--------------------- .nv.shared.vox_attn_q4_kv8_fp16 --------------------------
	.section	.nv.shared.vox_attn_q4_kv8_fp16,"aw",@nobits
	.sectionflags	@""
	.align	16
	.zero		1024


//--------------------- .nv.constant0.vox_masked_softmax_causal_inplace_f32 --------------------------
	.section	.nv.constant0.vox_masked_softmax_causal_inplace_f32,"a",@progbits
	.sectionflags	@""
	.align	4
.nv.constant0.vox_masked_softmax_causal_inplace_f32:
	.zero		920


//--------------------- .nv.constant0.vox_logits_best_unpack_u64 --------------------------
	.section	.nv.constant0.vox_logits_best_unpack_u64,"a",@progbits
	.sectionflags	@""
	.align	4
.nv.constant0.vox_logits_best_unpack_u64:
	.zero		912


//--------------------- .nv.constant0.vox_logits_best_bf16_top1 --------------------------
	.section	.nv.constant0.vox_logits_best_bf16_top1,"a",@progbits
	.sectionflags	@""
	.align	4
.nv.constant0.vox_logits_best_bf16_top1:
	.zero		928


//--------------------- .nv.constant0.vox_logits_best_init_u64 --------------------------
	.section	.nv.constant0.vox_logits_best_init_u64,"a",@progbits
	.sectionflags	@""
	.align	4
.nv.constant0.vox_logits_best_init_u64:
	.zero		904


//--------------------- .nv.constant0.vox_argmax_f32 --------------------------
	.section	.nv.constant0.vox_argmax_f32,"a",@progbits
	.sectionflags	@""
	.align	4
.nv.constant0.vox_argmax_f32:
	.zero		916


//--------------------- .nv.constant0.vox_downsample4_concat_f32 --------------------------
	.section	.nv.constant0.vox_downsample4_concat_f32,"a",@progbits
	.sectionflags	@""
	.align	4
.nv.constant0.vox_downsample4_concat_f32:
	.zero		924


//--------------------- .nv.constant0.vox_step_embed_from_adapter_f32 --------------------------
	.section	.nv.constant0.vox_step_embed_from_adapter_f32,"a",@progbits
	.sectionflags	@""
	.align	4
.nv.constant0.vox_step_embed_from_adapter_f32:
	.zero		932


//--------------------- .nv.constant0.vox_rope_freqs_1pos_f32 --------------------------
	.section	.nv.constant0.vox_rope_freqs_1pos_f32,"a",@progbits
	.sectionflags	@""
	.align	4
.nv.constant0.vox_rope_freqs_1pos_f32:
	.zero		924


//--------------------- .nv.constant0.vox_apply_rope_f32 --------------------------
	.section	.nv.constant0.vox_apply_rope_f32,"a",@progbits
	.sectionflags	@""
	.align	4
.nv.constant0.vox_apply_rope_f32:
	.zero		924


//--------------------- .nv.constant0.vox_f32_to_f16 --------------------------
	.section	.nv.constant0.vox_f32_to_f16,"a",@progbits
	.sectionflags	@""
	.align	4
.nv.constant0.vox_f32_to_f16:
	.zero		916


//--------------------- .nv.constant0.vox_f32_to_bf16 --------------------------
	.section	.nv.constant0.vox_f32_to_bf16,"a",@progbits
	.sectionflags	@""
	.align	4
.nv.constant0.vox_f32_to_bf16:
	.zero		916


//--------------------- .nv.constant0.vox_chfirst_to_rowmajor_f32 --------------------------
	.section	.nv.constant0.vox_chfirst_to_rowmajor_f32,"a",@progbits
	.sectionflags	@""
	.align	4
.nv.constant0.vox_chfirst_to_rowmajor_f32:
	.zero		920


//--------------------- .nv.constant0.vox_add_bias_gelu_chfirst_f32 --------------------------
	.section	.nv.constant0.vox_add_bias_gelu_chfirst_f32,"a",@progbits
	.sectionflags	@""
	.align	4
.nv.constant0.vox_add_bias_gelu_chfirst_f32:
	.zero		920


//--------------------- .nv.constant0.vox_im2col_causal_k3_s2_f32 --------------------------
	.section	.nv.constant0.vox_im2col_causal_k3_s2_f32,"a",@progbits
	.sectionflags	@""
	.align	4
.nv.constant0.vox_im2col_causal_k3_s2_f32:
	.zero		924


//--------------------- .nv.constant0.vox_im2col_causal_k3_s1_mel_f32 --------------------------
	.section	.nv.constant0.vox_im2col_causal_k3_s1_mel_f32,"a",@progbits
	.sectionflags	@""
	.align	4
.nv.constant0.vox_im2col_causal_k3_s1_mel_f32:
	.zero		916


//--------------------- .nv.constant0.vox_gelu_inplace_f32 --------------------------
	.section	.nv.constant0.vox_gelu_inplace_f32,"a",@progbits
	.sectionflags	@""
	.align	4
.nv.constant0.vox_gelu_inplace_f32:
	.zero		908


//--------------------- .nv.constant0.vox_silu_mul_inplace_f32 --------------------------
	.section	.nv.constant0.vox_silu_mul_inplace_f32,"a",@progbits
	.sectionflags	@""
	.align	4
.nv.constant0.vox_silu_mul_inplace_f32:
	.zero		916


//--------------------- .nv.constant0.vox_silu_inplace_f32 --------------------------
	.section	.nv.constant0.vox_silu_inplace_f32,"a",@progbits
	.sectionflags	@""
	.align	4
.nv.constant0.vox_silu_inplace_f32:
	.zero		908


//--------------------- .nv.constant0.vox_mul_1p_rows_inplace_f32 --------------------------
	.section	.nv.constant0.vox_mul_1p_rows_inplace_f32,"a",@progbits
	.sectionflags	@""
	.align	4
.nv.constant0.vox_mul_1p_rows_inplace_f32:
	.zero		920


//--------------------- .nv.constant0.vox_mul_1p_inplace_f32 --------------------------
	.section	.nv.constant0.vox_mul_1p_inplace_f32,"a",@progbits
	.sectionflags	@""
	.align	4
.nv.constant0.vox_mul_1p_inplace_f32:
	.zero		916


//--------------------- .nv.constant0.vox_mul_inplace_f32 --------------------------
	.section	.nv.constant0.vox_mul_inplace_f32,"a",@progbits
	.sectionflags	@""
	.align	4
.nv.constant0.vox_mul_inplace_f32:
	.zero		916


//--------------------- .nv.constant0.vox_add_inplace_f32 --------------------------
	.section	.nv.constant0.vox_add_inplace_f32,"a",@progbits
	.sectionflags	@""
	.align	4
.nv.constant0.vox_add_inplace_f32:
	.zero		916


//--------------------- .nv.constant0.vox_add_bias_f32 --------------------------
	.section	.nv.constant0.vox_add_bias_f32,"a",@progbits
	.sectionflags	@""
	.align	4
.nv.constant0.vox_add_bias_f32:
	.zero		920


//--------------------- .nv.constant0.vox_rms_norm_to_bf16_ada --------------------------
	.section	.nv.constant0.vox_rms_norm_to_bf16_ada,"a",@progbits
	.sectionflags	@""
	.align	4
.nv.constant0.vox_rms_norm_to_bf16_ada:
	.zero		940


//--------------------- .nv.constant0.vox_rms_norm_to_bf16 --------------------------
	.section	.nv.constant0.vox_rms_norm_to_bf16,"a",@progbits
	.sectionflags	@""
	.align	4
.nv.constant0.vox_rms_norm_to_bf16:
	.zero		932


//--------------------- .nv.constant0.vox_rms_norm_f32 --------------------------
	.section	.nv.constant0.vox_rms_norm_f32,"a",@progbits
	.sectionflags	@""
	.align	4
.nv.constant0.vox_rms_norm_f32:
	.zero		932


//--------------------- .nv.constant0.vox_expand_kv_heads_f32 --------------------------
	.section	.nv.constant0.vox_expand_kv_heads_f32,"a",@progbits
	.sectionflags	@""
	.align	4
.nv.constant0.vox_expand_kv_heads_f32:
	.zero		928


//--------------------- .nv.constant0.vox_unpack_heads_f32 --------------------------
	.section	.nv.constant0.vox_unpack_heads_f32,"a",@progbits
	.sectionflags	@""
	.align	4
.nv.constant0.vox_unpack_heads_f32:
	.zero		924


//--------------------- .nv.constant0.vox_pack_heads_f32 --------------------------
	.section	.nv.constant0.vox_pack_heads_f32,"a",@progbits
	.sectionflags	@""
	.align	4
.nv.constant0.vox_pack_heads_f32:
	.zero		924


//--------------------- .nv.constant0.vox_causal_attn_f32 --------------------------
	.section	.nv.constant0.vox_causal_attn_f32,"a",@progbits
	.sectionflags	@""
	.align	4
.nv.constant0.vox_causal_attn_f32:
	.zero		960


//--------------------- .nv.constant0.vox_attn_q4_kv8_fp16_v3_reduce --------------------------
	.section	.nv.constant0.vox_attn_q4_kv8_fp16_v3_reduce,"a",@progbits
	.sectionflags	@""
	.align	4
.nv.constant0.vox_attn_q4_kv8_fp16_v3_reduce:
	.zero		932


//--------------------- .nv.constant0.vox_attn_q4_kv8_fp16_dyn_v4_partial --------------------------
	.section	.nv.constant0.vox_attn_q4_kv8_fp16_dyn_v4_partial,"a",@progbits
	.sectionflags	@""
	.align	4
.nv.constant0.vox_attn_q4_kv8_fp16_dyn_v4_partial:
	.zero		980


//--------------------- .nv.constant0.vox_attn_q4_kv8_fp16_v4_partial --------------------------
	.section	.nv.constant0.vox_attn_q4_kv8_fp16_v4_partial,"a",@progbits
	.sectionflags	@""
	.align	4
.nv.constant0.vox_attn_q4_kv8_fp16_v4_partial:
	.zero		976


//--------------------- .nv.constant0.vox_attn_q4_kv8_fp16_dyn_v3_partial --------------------------
	.section	.nv.constant0.vox_attn_q4_kv8_fp16_dyn_v3_partial,"a",@progbits
	.sectionflags	@""
	.align	4
.nv.constant0.vox_attn_q4_kv8_fp16_dyn_v3_partial:
	.zero		964


//--------------------- .nv.constant0.vox_attn_q4_kv8_fp16_v3_partial --------------------------
	.section	.nv.constant0.vox_attn_q4_kv8_fp16_v3_partial,"a",@progbits
	.sectionflags	@""
	.align	4
.nv.constant0.vox_attn_q4_kv8_fp16_v3_partial:
	.zero		960


//--------------------- .nv.constant0.vox_attn_q4_kv8_f32_dyn_v2 --------------------------
	.section	.nv.constant0.vox_attn_q4_kv8_f32_dyn_v2,"a",@progbits
	.sectionflags	@""
	.align	4
.nv.constant0.vox_attn_q4_kv8_f32_dyn_v2:
	.zero		944


//--------------------- .nv.constant0.vox_attn_q4_kv8_fp16_dyn_v2 --------------------------
	.section	.nv.constant0.vox_attn_q4_kv8_fp16_dyn_v2,"a",@progbits
	.sectionflags	@""
	.align	4
.nv.constant0.vox_attn_q4_kv8_fp16_dyn_v2:
	.zero		944


//--------------------- .nv.constant0.vox_attn_q4_kv8_f32_dyn --------------------------
	.section	.nv.constant0.vox_attn_q4_kv8_f32_dyn,"a",@progbits
	.sectionflags	@""
	.align	4
.nv.constant0.vox_attn_q4_kv8_f32_dyn:
	.zero		944


//--------------------- .nv.constant0.vox_attn_q4_kv8_fp16_dyn --------------------------
	.section	.nv.constant0.vox_attn_q4_kv8_fp16_dyn,"a",@progbits
	.sectionflags	@""
	.align	4
.nv.constant0.vox_attn_q4_kv8_fp16_dyn:
	.zero		944


//--------------------- .nv.constant0.vox_kv_append_f32_dyn --------------------------
	.section	.nv.constant0.vox_kv_append_f32_dyn,"a",@progbits
	.sectionflags	@""
	.align	4
.nv.constant0.vox_kv_append_f32_dyn:
	.zero		940


//--------------------- .nv.constant0.vox_kv_append_fp16_dyn --------------------------
	.section	.nv.constant0.vox_kv_append_fp16_dyn,"a",@progbits
	.sectionflags	@""
	.align	4
.nv.constant0.vox_kv_append_fp16_dyn:
	.zero		940


//--------------------- .nv.constant0.vox_attn_q4_kv8_f32_v2 --------------------------
	.section	.nv.constant0.vox_attn_q4_kv8_f32_v2,"a",@progbits
	.sectionflags	@""
	.align	4
.nv.constant0.vox_attn_q4_kv8_f32_v2:
	.zero		940


//--------------------- .nv.constant0.vox_attn_q4_kv8_fp16_v2 --------------------------
	.section	.nv.constant0.vox_attn_q4_kv8_fp16_v2,"a",@progbits
	.sectionflags	@""
	.align	4
.nv.constant0.vox_attn_q4_kv8_fp16_v2:
	.zero		940


//--------------------- .nv.constant0.vox_attn_q4_kv8_f32 --------------------------
	.section	.nv.constant0.vox_attn_q4_kv8_f32,"a",@progbits
	.sectionflags	@""
	.align	4
.nv.constant0.vox_attn_q4_kv8_f32:
	.zero		940


//--------------------- .nv.constant0.vox_attn_q4_kv8_fp16 --------------------------
	.section	.nv.constant0.vox_attn_q4_kv8_fp16,"a",@progbits
	.sectionflags	@""
	.align	4
.nv.constant0.vox_attn_q4_kv8_fp16:
	.zero		940


//--------------------- SYMBOLS --------------------------

	.type		.nv.reservedSmem.offset0,@object
	.size		.nv.reservedSmem.offset0,0x4
	.type		.nv.reservedSmem.cap,@object
	.size		.nv.reservedSmem.cap,0x4
